	.target	sm_100a

	.elftype	@"ET_EXEC"


//--------------------- .note.nv.tkinfo           --------------------------
	.section	.note.nv.tkinfo,"",@"SHT_NOTE"
	.sectionflags	@"SHF_NOTE_NV_TKINFO"
	.tkinfo
        /*0018*/ 	.word	0x00000002
        /*0030*/ 	.string	""
        /*0030*/ 	.string	"ptxas"
        /*0030*/ 	.string	"Cuda compilation tools, release 13.0, V13.0.88"
        /*0030*/ 	.string	"Build cuda_13.0.r13.0/compiler.36424714_0"
        /*0030*/ 	.string	"-arch sm_100a -m 64 "



//--------------------- .note.nv.cuinfo           --------------------------
	.section	.note.nv.cuinfo,"",@"SHT_NOTE"
	.sectionflags	@"SHF_NOTE_NV_CUINFO"
        /*0018*/ 	.short	0x0002
        /*001a*/ 	.short	0x0064
        /*001c*/ 	.short	0x0082
	.zero		2


//--------------------- .nv.info                  --------------------------
	.section	.nv.info,"",@"SHT_CUDA_INFO"
	.align	4


	//----- nvinfo : EIATTR_REGCOUNT
	.align		4
        /*0000*/ 	.byte	0x04, 0x2f
        /*0002*/ 	.short	(.L_19 - .L_18)
	.align		4
.L_18:
        /*0004*/ 	.word	index@(_ZN7cutlass13device_kernelINS_4gemm6kernel13GemmUniversalIN4cute5tupleIJiiiiEEENS1_10collective13CollectiveMmaINS1_46MainloopSm100TmaUmmaWarpSpecializedBlockScaledILi7ELi2ELi1ENS5_IJNS4_1CILi4EEESB_NSA_ILi1EEEEEEEENS5_IJNSA_ILi128EEENSA_ILi256EEESF_EEENS5_IJNS_12float_e2m1_tENS_13float_ue8m0_tEEEENS5_IJNS5_IJlSC_lEEENS4_6LayoutINS5_IJNS5_IJNS5_IJNSA_ILi32EEESB_EEEiEEESP_NS5_IJSC_iEEEEEENS5_IJNS5_IJNS5_IJNSA_ILi16EEESB_EEEiEEENS5_IJNS5_IJNSA_ILi0EEESC_EEENSA_ILi512EEEEEENS5_IJSV_iEEEEEEEEEEESK_S12_NS4_8TiledMMAINS4_8MMA_AtomIJNS4_17SM100_MMA_MXF4_SSISI_SI_fSJ_Li128ELi256ELi32ELNS4_4UMMA5MajorE0ELS17_0ELNS16_7ScaleInE0ELS18_0EEEEEENSM_INS5_IJSC_SC_SC_EEENS5_IJSV_SV_SV_EEEEENS5_IJNS4_10UnderscoreES1E_S1E_EEEEENS5_IJNS4_23SM90_TMA_LOAD_MULTICASTES1H_EEENS5_IJNS4_14ComposedLayoutINS4_7SwizzleILi2ELi4ELi3EEENS4_18smem_ptr_flag_bitsILi4EEENSM_INS5_IJNSA_ILi8EEESF_EEENS5_IJSF_SC_EEEEEEENSM_INS5_IJNS5_IJNS5_IJSO_SC_EEENS5_IJSN_NSA_ILi2EEEEEEEEESC_NS5_IJS1U_SC_EEEEEENS5_IJNS5_IJNS5_IJST_SX_EEESW_EEESV_NS5_IJS1U_SX_EEEEEEEEEEEvNS4_8identityES1I_NS5_IJS1S_NSM_INS5_IJNS5_IJNS5_IJSO_S1U_EEES1V_EEESC_S1X_EEENS5_IJS20_SV_NS5_IJS1U_NSA_ILi1024EEEEEEEEEEEEEEvS25_EENS_8epilogue10collective18CollectiveEpilogueINS2F_23Sm100TmaWarpSpecializedILi4ELi2ELi32ELb1ELb0EEEJNS5_IJNSA_ILi64EEESG_SF_EEENS5_IJNSM_IS2K_SC_EENSM_IS1V_NS5_IJSC_SF_EEEEEEEENS_10bfloat16_tESL_S2Q_SL_NS2F_6fusion15FusionCallbacksIS2J_NS2R_17LinearCombinationIS2Q_fS2Q_fLNS_15FloatRoundStyleE2EEES2L_S2P_JEEENS4_5SM1004TMEM4LOAD26SM100_TMEM_LOAD_32dp32b32xENS4_13SM90_TMA_LOADENS1J_IS1L_NS1M_ILi16EEENSM_INS5_IJS1O_SN_EEENS5_IJSN_SC_EEEEEEENS4_39AutoVectorizingCopyWithAssumedAlignmentILi128EEENS4_14SM90_TMA_STOREES36_S38_S38_EEEvvEEEEvNT_6ParamsE)
        /*0008*/ 	.word	0x000000de


	//----- nvinfo : EIATTR_FRAME_SIZE
	.align		4
.L_19:
        /*000c*/ 	.byte	0x04, 0x11
        /*000e*/ 	.short	(.L_21 - .L_20)
	.align		4
.L_20:
        /*0010*/ 	.word	index@($__internal_2_$__cuda_sm10x_tcgen05_guardrail_trap_unallocated_columns_being_dealloced)
        /*0014*/ 	.word	0x00000000


	//----- nvinfo : EIATTR_FRAME_SIZE
	.align		4
.L_21:
        /*0018*/ 	.byte	0x04, 0x11
        /*001a*/ 	.short	(.L_23 - .L_22)
	.align		4
.L_22:
        /*001c*/ 	.word	index@($__internal_1_$__cuda_sm10x_tcgen05_guardrail_trap_phase_invalid_during_alloc)
        /*0020*/ 	.word	0x00000000


	//----- nvinfo : EIATTR_FRAME_SIZE
	.align		4
.L_23:
        /*0024*/ 	.byte	0x04, 0x11
        /*0026*/ 	.short	(.L_25 - .L_24)
	.align		4
.L_24:
        /*0028*/ 	.word	index@($__internal_0_$__cuda_sm10x_tcgen05_guardrail_trap_col_being_dealloced_not_returned_by_alloc)
        /*002c*/ 	.word	0x00000000


	//----- nvinfo : EIATTR_FRAME_SIZE
	.align		4
.L_25:
        /*0030*/ 	.byte	0x04, 0x11
        /*0032*/ 	.short	(.L_27 - .L_26)
	.align		4
.L_26:
        /*0034*/ 	.word	index@(_ZN7cutlass13device_kernelINS_4gemm6kernel13GemmUniversalIN4cute5tupleIJiiiiEEENS1_10collective13CollectiveMmaINS1_46MainloopSm100TmaUmmaWarpSpecializedBlockScaledILi7ELi2ELi1ENS5_IJNS4_1CILi4EEESB_NSA_ILi1EEEEEEEENS5_IJNSA_ILi128EEENSA_ILi256EEESF_EEENS5_IJNS_12float_e2m1_tENS_13float_ue8m0_tEEEENS5_IJNS5_IJlSC_lEEENS4_6LayoutINS5_IJNS5_IJNS5_IJNSA_ILi32EEESB_EEEiEEESP_NS5_IJSC_iEEEEEENS5_IJNS5_IJNS5_IJNSA_ILi16EEESB_EEEiEEENS5_IJNS5_IJNSA_ILi0EEESC_EEENSA_ILi512EEEEEENS5_IJSV_iEEEEEEEEEEESK_S12_NS4_8TiledMMAINS4_8MMA_AtomIJNS4_17SM100_MMA_MXF4_SSISI_SI_fSJ_Li128ELi256ELi32ELNS4_4UMMA5MajorE0ELS17_0ELNS16_7ScaleInE0ELS18_0EEEEEENSM_INS5_IJSC_SC_SC_EEENS5_IJSV_SV_SV_EEEEENS5_IJNS4_10UnderscoreES1E_S1E_EEEEENS5_IJNS4_23SM90_TMA_LOAD_MULTICASTES1H_EEENS5_IJNS4_14ComposedLayoutINS4_7SwizzleILi2ELi4ELi3EEENS4_18smem_ptr_flag_bitsILi4EEENSM_INS5_IJNSA_ILi8EEESF_EEENS5_IJSF_SC_EEEEEEENSM_INS5_IJNS5_IJNS5_IJSO_SC_EEENS5_IJSN_NSA_ILi2EEEEEEEEESC_NS5_IJS1U_SC_EEEEEENS5_IJNS5_IJNS5_IJST_SX_EEESW_EEESV_NS5_IJS1U_SX_EEEEEEEEEEEvNS4_8identityES1I_NS5_IJS1S_NSM_INS5_IJNS5_IJNS5_IJSO_S1U_EEES1V_EEESC_S1X_EEENS5_IJS20_SV_NS5_IJS1U_NSA_ILi1024EEEEEEEEEEEEEEvS25_EENS_8epilogue10collective18CollectiveEpilogueINS2F_23Sm100TmaWarpSpecializedILi4ELi2ELi32ELb1ELb0EEEJNS5_IJNSA_ILi64EEESG_SF_EEENS5_IJNSM_IS2K_SC_EENSM_IS1V_NS5_IJSC_SF_EEEEEEEENS_10bfloat16_tESL_S2Q_SL_NS2F_6fusion15FusionCallbacksIS2J_NS2R_17LinearCombinationIS2Q_fS2Q_fLNS_15FloatRoundStyleE2EEES2L_S2P_JEEENS4_5SM1004TMEM4LOAD26SM100_TMEM_LOAD_32dp32b32xENS4_13SM90_TMA_LOADENS1J_IS1L_NS1M_ILi16EEENSM_INS5_IJS1O_SN_EEENS5_IJSN_SC_EEEEEEENS4_39AutoVectorizingCopyWithAssumedAlignmentILi128EEENS4_14SM90_TMA_STOREES36_S38_S38_EEEvvEEEEvNT_6ParamsE)
        /*0038*/ 	.word	0x00000000


	//----- nvinfo : EIATTR_MIN_STACK_SIZE
	.align		4
.L_27:
        /*003c*/ 	.byte	0x04, 0x12
        /*003e*/ 	.short	(.L_29 - .L_28)
	.align		4
.L_28:
        /*0040*/ 	.word	index@(_ZN7cutlass13device_kernelINS_4gemm6kernel13GemmUniversalIN4cute5tupleIJiiiiEEENS1_10collective13CollectiveMmaINS1_46MainloopSm100TmaUmmaWarpSpecializedBlockScaledILi7ELi2ELi1ENS5_IJNS4_1CILi4EEESB_NSA_ILi1EEEEEEEENS5_IJNSA_ILi128EEENSA_ILi256EEESF_EEENS5_IJNS_12float_e2m1_tENS_13float_ue8m0_tEEEENS5_IJNS5_IJlSC_lEEENS4_6LayoutINS5_IJNS5_IJNS5_IJNSA_ILi32EEESB_EEEiEEESP_NS5_IJSC_iEEEEEENS5_IJNS5_IJNS5_IJNSA_ILi16EEESB_EEEiEEENS5_IJNS5_IJNSA_ILi0EEESC_EEENSA_ILi512EEEEEENS5_IJSV_iEEEEEEEEEEESK_S12_NS4_8TiledMMAINS4_8MMA_AtomIJNS4_17SM100_MMA_MXF4_SSISI_SI_fSJ_Li128ELi256ELi32ELNS4_4UMMA5MajorE0ELS17_0ELNS16_7ScaleInE0ELS18_0EEEEEENSM_INS5_IJSC_SC_SC_EEENS5_IJSV_SV_SV_EEEEENS5_IJNS4_10UnderscoreES1E_S1E_EEEEENS5_IJNS4_23SM90_TMA_LOAD_MULTICASTES1H_EEENS5_IJNS4_14ComposedLayoutINS4_7SwizzleILi2ELi4ELi3EEENS4_18smem_ptr_flag_bitsILi4EEENSM_INS5_IJNSA_ILi8EEESF_EEENS5_IJSF_SC_EEEEEEENSM_INS5_IJNS5_IJNS5_IJSO_SC_EEENS5_IJSN_NSA_ILi2EEEEEEEEESC_NS5_IJS1U_SC_EEEEEENS5_IJNS5_IJNS5_IJST_SX_EEESW_EEESV_NS5_IJS1U_SX_EEEEEEEEEEEvNS4_8identityES1I_NS5_IJS1S_NSM_INS5_IJNS5_IJNS5_IJSO_S1U_EEES1V_EEESC_S1X_EEENS5_IJS20_SV_NS5_IJS1U_NSA_ILi1024EEEEEEEEEEEEEEvS25_EENS_8epilogue10collective18CollectiveEpilogueINS2F_23Sm100TmaWarpSpecializedILi4ELi2ELi32ELb1ELb0EEEJNS5_IJNSA_ILi64EEESG_SF_EEENS5_IJNSM_IS2K_SC_EENSM_IS1V_NS5_IJSC_SF_EEEEEEEENS_10bfloat16_tESL_S2Q_SL_NS2F_6fusion15FusionCallbacksIS2J_NS2R_17LinearCombinationIS2Q_fS2Q_fLNS_15FloatRoundStyleE2EEES2L_S2P_JEEENS4_5SM1004TMEM4LOAD26SM100_TMEM_LOAD_32dp32b32xENS4_13SM90_TMA_LOADENS1J_IS1L_NS1M_ILi16EEENSM_INS5_IJS1O_SN_EEENS5_IJSN_SC_EEEEEEENS4_39AutoVectorizingCopyWithAssumedAlignmentILi128EEENS4_14SM90_TMA_STOREES36_S38_S38_EEEvvEEEEvNT_6ParamsE)
        /*0044*/ 	.word	0x00000000
.L_29:


//--------------------- .nv.compat                --------------------------
	.section	.nv.compat,"",@"SHT_CUDA_COMPAT_INFO"
	.align	4
        /*0000*/ 	.byte	0x02, 0x09, 0x01, 0x00, 0x02, 0x02, 0x02, 0x00, 0x02, 0x05, 0x05, 0x00, 0x03, 0x07, 0x01, 0x01
        /*0010*/ 	.byte	0x02, 0x03, 0x01, 0x00, 0x02, 0x06, 0x01, 0x00, 0x04, 0x0b, 0x08, 0x00, 0x09, 0x00, 0x00, 0x00
        /*0020*/ 	.byte	0x00, 0x00, 0x00, 0x00


//--------------------- .nv.info._ZN7cutlass13device_kernelINS_4gemm6kernel13GemmUniversalIN4cute5tupleIJiiiiEEENS1_10collective13CollectiveMmaINS1_46MainloopSm100TmaUmmaWarpSpecializedBlockScaledILi7ELi2ELi1ENS5_IJNS4_1CILi4EEESB_NSA_ILi1EEEEEEEENS5_IJNSA_ILi128EEENSA_ILi256EEESF_EEENS5_IJNS_12float_e2m1_tENS_13float_ue8m0_tEEEENS5_IJNS5_IJlSC_lEEENS4_6LayoutINS5_IJNS5_IJNS5_IJNSA_ILi32EEESB_EEEiEEESP_NS5_IJSC_iEEEEEENS5_IJNS5_IJNS5_IJNSA_ILi16EEESB_EEEiEEENS5_IJNS5_IJNSA_ILi0EEESC_EEENSA_ILi512EEEEEENS5_IJSV_iEEEEEEEEEEESK_S12_NS4_8TiledMMAINS4_8MMA_AtomIJNS4_17SM100_MMA_MXF4_SSISI_SI_fSJ_Li128ELi256ELi32ELNS4_4UMMA5MajorE0ELS17_0ELNS16_7ScaleInE0ELS18_0EEEEEENSM_INS5_IJSC_SC_SC_EEENS5_IJSV_SV_SV_EEEEENS5_IJNS4_10UnderscoreES1E_S1E_EEEEENS5_IJNS4_23SM90_TMA_LOAD_MULTICASTES1H_EEENS5_IJNS4_14ComposedLayoutINS4_7SwizzleILi2ELi4ELi3EEENS4_18smem_ptr_flag_bitsILi4EEENSM_INS5_IJNSA_ILi8EEESF_EEENS5_IJSF_SC_EEEEEEENSM_INS5_IJNS5_IJNS5_IJSO_SC_EEENS5_IJSN_NSA_ILi2EEEEEEEEESC_NS5_IJS1U_SC_EEEEEENS5_IJNS5_IJNS5_IJST_SX_EEESW_EEESV_NS5_IJS1U_SX_EEEEEEEEEEEvNS4_8identityES1I_NS5_IJS1S_NSM_INS5_IJNS5_IJNS5_IJSO_S1U_EEES1V_EEESC_S1X_EEENS5_IJS20_SV_NS5_IJS1U_NSA_ILi1024EEEEEEEEEEEEEEvS25_EENS_8epilogue10collective18CollectiveEpilogueINS2F_23Sm100TmaWarpSpecializedILi4ELi2ELi32ELb1ELb0EEEJNS5_IJNSA_ILi64EEESG_SF_EEENS5_IJNSM_IS2K_SC_EENSM_IS1V_NS5_IJSC_SF_EEEEEEEENS_10bfloat16_tESL_S2Q_SL_NS2F_6fusion15FusionCallbacksIS2J_NS2R_17LinearCombinationIS2Q_fS2Q_fLNS_15FloatRoundStyleE2EEES2L_S2P_JEEENS4_5SM1004TMEM4LOAD26SM100_TMEM_LOAD_32dp32b32xENS4_13SM90_TMA_LOADENS1J_IS1L_NS1M_ILi16EEENSM_INS5_IJS1O_SN_EEENS5_IJSN_SC_EEEEEEENS4_39AutoVectorizingCopyWithAssumedAlignmentILi128EEENS4_14SM90_TMA_STOREES36_S38_S38_EEEvvEEEEvNT_6ParamsE --------------------------
	.section	.nv.info._ZN7cutlass13device_kernelINS_4gemm6kernel13GemmUniversalIN4cute5tupleIJiiiiEEENS1_10collective13CollectiveMmaINS1_46MainloopSm100TmaUmmaWarpSpecializedBlockScaledILi7ELi2ELi1ENS5_IJNS4_1CILi4EEESB_NSA_ILi1EEEEEEEENS5_IJNSA_ILi128EEENSA_ILi256EEESF_EEENS5_IJNS_12float_e2m1_tENS_13float_ue8m0_tEEEENS5_IJNS5_IJlSC_lEEENS4_6LayoutINS5_IJNS5_IJNS5_IJNSA_ILi32EEESB_EEEiEEESP_NS5_IJSC_iEEEEEENS5_IJNS5_IJNS5_IJNSA_ILi16EEESB_EEEiEEENS5_IJNS5_IJNSA_ILi0EEESC_EEENSA_ILi512EEEEEENS5_IJSV_iEEEEEEEEEEESK_S12_NS4_8TiledMMAINS4_8MMA_AtomIJNS4_17SM100_MMA_MXF4_SSISI_SI_fSJ_Li128ELi256ELi32ELNS4_4UMMA5MajorE0ELS17_0ELNS16_7ScaleInE0ELS18_0EEEEEENSM_INS5_IJSC_SC_SC_EEENS5_IJSV_SV_SV_EEEEENS5_IJNS4_10UnderscoreES1E_S1E_EEEEENS5_IJNS4_23SM90_TMA_LOAD_MULTICASTES1H_EEENS5_IJNS4_14ComposedLayoutINS4_7SwizzleILi2ELi4ELi3EEENS4_18smem_ptr_flag_bitsILi4EEENSM_INS5_IJNSA_ILi8EEESF_EEENS5_IJSF_SC_EEEEEEENSM_INS5_IJNS5_IJNS5_IJSO_SC_EEENS5_IJSN_NSA_ILi2EEEEEEEEESC_NS5_IJS1U_SC_EEEEEENS5_IJNS5_IJNS5_IJST_SX_EEESW_EEESV_NS5_IJS1U_SX_EEEEEEEEEEEvNS4_8identityES1I_NS5_IJS1S_NSM_INS5_IJNS5_IJNS5_IJSO_S1U_EEES1V_EEESC_S1X_EEENS5_IJS20_SV_NS5_IJS1U_NSA_ILi1024EEEEEEEEEEEEEEvS25_EENS_8epilogue10collective18CollectiveEpilogueINS2F_23Sm100TmaWarpSpecializedILi4ELi2ELi32ELb1ELb0EEEJNS5_IJNSA_ILi64EEESG_SF_EEENS5_IJNSM_IS2K_SC_EENSM_IS1V_NS5_IJSC_SF_EEEEEEEENS_10bfloat16_tESL_S2Q_SL_NS2F_6fusion15FusionCallbacksIS2J_NS2R_17LinearCombinationIS2Q_fS2Q_fLNS_15FloatRoundStyleE2EEES2L_S2P_JEEENS4_5SM1004TMEM4LOAD26SM100_TMEM_LOAD_32dp32b32xENS4_13SM90_TMA_LOADENS1J_IS1L_NS1M_ILi16EEENSM_INS5_IJS1O_SN_EEENS5_IJSN_SC_EEEEEEENS4_39AutoVectorizingCopyWithAssumedAlignmentILi128EEENS4_14SM90_TMA_STOREES36_S38_S38_EEEvvEEEEvNT_6ParamsE,"",@"SHT_CUDA_INFO"
	.sectionflags	@""
	.align	4


	//----- nvinfo : EIATTR_CUDA_API_VERSION
	.align		4
        /*0000*/ 	.byte	0x04, 0x37
        /*0002*/ 	.short	(.L_31 - .L_30)
.L_30:
        /*0004*/ 	.word	0x00000082


	//----- nvinfo : EIATTR_KPARAM_INFO
	.align		4
.L_31:
        /*0008*/ 	.byte	0x04, 0x17
        /*000a*/ 	.short	(.L_33 - .L_32)
.L_32:
        /*000c*/ 	.word	0x00000000
        /*0010*/ 	.short	0x0000
        /*0012*/ 	.short	0x0000
        /*0014*/ 	.byte	0x00, 0xf0, 0x01, 0x30


	//----- nvinfo : EIATTR_AT_ENTRY_FRAGMENTS
	.align		4
.L_33:
        /*0018*/ 	.byte	0x04, 0x4f
        /*001a*/ 	.short	(.L_35 - .L_34)


	//   ....[0]....
.L_34:
        /*001c*/ 	.word	0x00000006


	//----- nvinfo : EIATTR_RESERVED_SMEM_USED
	.align		4
.L_35:
        /*0020*/ 	.byte	0x01, 0x41
	.zero		2


	//----- nvinfo : EIATTR_SPARSE_MMA_MASK
	.align		4
        /*0024*/ 	.byte	0x03, 0x50
        /*0026*/ 	.short	0x0000


	//----- nvinfo : EIATTR_TCGEN05_1CTA_USED
	.align		4
        /*0028*/ 	.byte	0x01, 0x51
	.zero		2


	//----- nvinfo : EIATTR_MAXREG_COUNT
	.align		4
        /*002c*/ 	.byte	0x03, 0x1b
        /*002e*/ 	.short	0x00ff


	//----- nvinfo : EIATTR_NUM_BARRIERS
	.align		4
        /*0030*/ 	.byte	0x02, 0x4c
        /*0032*/ 	.byte	0x07
	.zero		1


	//----- nvinfo : EIATTR_EXTERNS
	.align		4
        /*0034*/ 	.byte	0x04, 0x0f
        /*0036*/ 	.short	(.L_37 - .L_36)


	//   ....[0]....
	.align		4
.L_36:
        /*0038*/ 	.word	index@(__assertfail)


	//----- nvinfo : EIATTR_MERCURY_ISA_VERSION
	.align		4
.L_37:
        /*003c*/ 	.byte	0x03, 0x5f
        /*003e*/ 	.short	0x0101


	//----- nvinfo : EIATTR_INT_WARP_WIDE_INSTR_OFFSETS
	.align		4
        /*0040*/ 	.byte	0x04, 0x31
        /*0042*/ 	.short	(.L_39 - .L_38)


	//   ....[0]....
.L_38:
        /*0044*/ 	.word	0x00000de0


	//   ....[1]....
        /*0048*/ 	.word	0x00000eb0


	//   ....[2]....
        /*004c*/ 	.word	0x00004ca0


	//   ....[3]....
        /*0050*/ 	.word	0x00004cc0


	//   ....[4]....
        /*0054*/ 	.word	0x00004cf0


	//   ....[5]....
        /*0058*/ 	.word	0x000058a0


	//   ....[6]....
        /*005c*/ 	.word	0x00005940


	//   ....[7]....
        /*0060*/ 	.word	0x000059e0


	//   ....[8]....
        /*0064*/ 	.word	0x00005a60


	//   ....[9]....
        /*0068*/ 	.word	0x00005b20


	//   ....[10]....
        /*006c*/ 	.word	0x00005bc0


	//   ....[11]....
        /*0070*/ 	.word	0x00005c60


	//   ....[12]....
        /*0074*/ 	.word	0x00005d80


	//   ....[13]....
        /*0078*/ 	.word	0x00005da0


	//   ....[14]....
        /*007c*/ 	.word	0x00005e20


	//   ....[15]....
        /*0080*/ 	.word	0x00005ee0


	//   ....[16]....
        /*0084*/ 	.word	0x00005f90


	//   ....[17]....
        /*0088*/ 	.word	0x00006010


	//   ....[18]....
        /*008c*/ 	.word	0x000060a0


	//   ....[19]....
        /*0090*/ 	.word	0x00006180


	//   ....[20]....
        /*0094*/ 	.word	0x000061f0


	//   ....[21]....
        /*0098*/ 	.word	0x000062b0


	//   ....[22]....
        /*009c*/ 	.word	0x00006350


	//   ....[23]....
        /*00a0*/ 	.word	0x000063e0


	//   ....[24]....
        /*00a4*/ 	.word	0x00006480


	//   ....[25]....
        /*00a8*/ 	.word	0x00006540


	//   ....[26]....
        /*00ac*/ 	.word	0x000065e0


	//   ....[27]....
        /*00b0*/ 	.word	0x000066a0


	//   ....[28]....
        /*00b4*/ 	.word	0x00006790


	//----- nvinfo : EIATTR_COOP_GROUP_MASK_REGIDS
	.align		4
.L_39:
        /*00b8*/ 	.byte	0x04, 0x29
        /*00ba*/ 	.short	(.L_41 - .L_40)


	//   ....[0]....
.L_40:
        /*00bc*/ 	.word	0xffffffff


	//   ....[1]....
        /*00c0*/ 	.word	0xffffffff


	//   ....[2]....
        /*00c4*/ 	.word	0xffffffff


	//   ....[3]....
        /*00c8*/ 	.word	0xffffffff


	//   ....[4]....
        /*00cc*/ 	.word	0xffffffff


	//   ....[5]....
        /*00d0*/ 	.word	0xffffffff


	//   ....[6]....
        /*00d4*/ 	.word	0xffffffff


	//   ....[7]....
        /*00d8*/ 	.word	0xffffffff


	//   ....[8]....
        /*00dc*/ 	.word	0xffffffff


	//   ....[9]....
        /*00e0*/ 	.word	0xffffffff


	//   ....[10]....
        /*00e4*/ 	.word	0xffffffff


	//   ....[11]....
        /*00e8*/ 	.word	0xffffffff


	//   ....[12]....
        /*00ec*/ 	.word	0xffffffff


	//   ....[13]....
        /*00f0*/ 	.word	0xffffffff


	//----- nvinfo : EIATTR_COOP_GROUP_INSTR_OFFSETS
	.align		4
.L_41:
        /*00f4*/ 	.byte	0x04, 0x28
        /*00f6*/ 	.short	(.L_43 - .L_42)


	//   ....[0]....
.L_42:
        /*00f8*/ 	.word	0x00000080


	//   ....[1]....
        /*00fc*/ 	.word	0x00000540


	//   ....[2]....
        /*0100*/ 	.word	0x00000750


	//   ....[3]....
        /*0104*/ 	.word	0x000008f0


	//   ....[4]....
        /*0108*/ 	.word	0x000009f0


	//   ....[5]....
        /*010c*/ 	.word	0x00000b60


	//   ....[6]....
        /*0110*/ 	.word	0x00000ca0


	//   ....[7]....
        /*0114*/ 	.word	0x00000f10


	//   ....[8]....
        /*0118*/ 	.word	0x00002810


	//   ....[9]....
        /*011c*/ 	.word	0x000038b0


	//   ....[10]....
        /*0120*/ 	.word	0x00003ac0


	//   ....[11]....
        /*0124*/ 	.word	0x00003af0


	//   ....[12]....
        /*0128*/ 	.word	0x00004b80


	//   ....[13]....
        /*012c*/ 	.word	0x00004db0


	//----- nvinfo : EIATTR_VRC_CTA_INIT_COUNT
	.align		4
.L_43:
        /*0130*/ 	.byte	0x02, 0x4a
        /*0132*/ 	.byte	0x80
	.zero		1


	//----- nvinfo : EIATTR_SYSCALL_OFFSETS
	.align		4
        /*0134*/ 	.byte	0x04, 0x46
        /*0136*/ 	.short	(.L_45 - .L_44)


	//   ....[0]....
.L_44:
        /*0138*/ 	.word	0x00007380


	//   ....[1]....
        /*013c*/ 	.word	0x00007470


	//   ....[2]....
        /*0140*/ 	.word	0x00007fd0


	//   ....[3]....
        /*0144*/ 	.word	0x00008140


	//   ....[4]....
        /*0148*/ 	.word	0x00009600


	//   ....[5]....
        /*014c*/ 	.word	0x00009770


	//   ....[6]....
        /*0150*/ 	.word	0x0000ac90


	//   ....[7]....
        /*0154*/ 	.word	0x0000ae00


	//   ....[8]....
        /*0158*/ 	.word	0x0000c2b0


	//   ....[9]....
        /*015c*/ 	.word	0x0000c420


	//   ....[10]....
        /*0160*/ 	.word	0x0000d930


	//   ....[11]....
        /*0164*/ 	.word	0x0000daa0


	//   ....[12]....
        /*0168*/ 	.word	0x0000ef70


	//   ....[13]....
        /*016c*/ 	.word	0x0000f0e0


	//   ....[14]....
        /*0170*/ 	.word	0x000105e0


	//   ....[15]....
        /*0174*/ 	.word	0x00010750


	//   ....[16]....
        /*0178*/ 	.word	0x00011bb0


	//   ....[17]....
        /*017c*/ 	.word	0x00011d20


	//----- nvinfo : EIATTR_MBARRIER_INSTR_OFFSETS
	.align		4
.L_45:
        /*0180*/ 	.byte	0x04, 0x39
        /*0182*/ 	.short	(.L_47 - .L_46)


	//   ....[0]....
.L_46:
        /*0184*/ 	.word	0x00000660
        /*0188*/ 	.word	0x000000ff
        /*018c*/ 	.word	0x00000000
        /*0190*/ 	.short	0x0100
        /*0192*/ 	.byte	0x04
	.zero		1


	//   ....[1]....
        /*0194*/ 	.word	0x00000670
        /*0198*/ 	.word	0x000000ff
        /*019c*/ 	.word	0x00000038
        /*01a0*/ 	.short	0x0100
        /*01a2*/ 	.byte	0x04
	.zero		1


	//   ....[2]....
        /*01a4*/ 	.word	0x00000680
        /*01a8*/ 	.word	0x000000ff
        /*01ac*/ 	.word	0x00000008
        /*01b0*/ 	.short	0x0100
        /*01b2*/ 	.byte	0x04
	.zero		1


	//   ....[3]....
        /*01b4*/ 	.word	0x00000690
        /*01b8*/ 	.word	0x000000ff
        /*01bc*/ 	.word	0x00000040
        /*01c0*/ 	.short	0x0100
        /*01c2*/ 	.byte	0x04
	.zero		1


	//   ....[4]....
        /*01c4*/ 	.word	0x000006a0
        /*01c8*/ 	.word	0x000000ff
        /*01cc*/ 	.word	0x00000010
        /*01d0*/ 	.short	0x0100
        /*01d2*/ 	.byte	0x04
	.zero		1


	//   ....[5]....
        /*01d4*/ 	.word	0x000006b0
        /*01d8*/ 	.word	0x000000ff
        /*01dc*/ 	.word	0x00000048
        /*01e0*/ 	.short	0x0100
        /*01e2*/ 	.byte	0x04
	.zero		1


	//   ....[6]....
        /*01e4*/ 	.word	0x000006c0
        /*01e8*/ 	.word	0x000000ff
        /*01ec*/ 	.word	0x00000018
        /*01f0*/ 	.short	0x0100
        /*01f2*/ 	.byte	0x04
	.zero		1


	//   ....[7]....
        /*01f4*/ 	.word	0x000006d0
        /*01f8*/ 	.word	0x000000ff
        /*01fc*/ 	.word	0x00000050
        /*0200*/ 	.short	0x0100
        /*0202*/ 	.byte	0x04
	.zero		1


	//   ....[8]....
        /*0204*/ 	.word	0x000006e0
        /*0208*/ 	.word	0x000000ff
        /*020c*/ 	.word	0x00000020
        /*0210*/ 	.short	0x0100
        /*0212*/ 	.byte	0x04
	.zero		1


	//   ....[9]....
        /*0214*/ 	.word	0x000006f0
        /*0218*/ 	.word	0x000000ff
        /*021c*/ 	.word	0x00000058
        /*0220*/ 	.short	0x0100
        /*0222*/ 	.byte	0x04
	.zero		1


	//   ....[10]....
        /*0224*/ 	.word	0x00000700
        /*0228*/ 	.word	0x000000ff
        /*022c*/ 	.word	0x00000028
        /*0230*/ 	.short	0x0100
        /*0232*/ 	.byte	0x04
	.zero		1


	//   ....[11]....
        /*0234*/ 	.word	0x00000710
        /*0238*/ 	.word	0x000000ff
        /*023c*/ 	.word	0x00000060
        /*0240*/ 	.short	0x0100
        /*0242*/ 	.byte	0x04
	.zero		1


	//   ....[12]....
        /*0244*/ 	.word	0x00000720
        /*0248*/ 	.word	0x000000ff
        /*024c*/ 	.word	0x00000030
        /*0250*/ 	.short	0x0100
        /*0252*/ 	.byte	0x04
	.zero		1


	//   ....[13]....
        /*0254*/ 	.word	0x00000730
        /*0258*/ 	.word	0x000000ff
        /*025c*/ 	.word	0x00000068
        /*0260*/ 	.short	0x0100
        /*0262*/ 	.byte	0x04
	.zero		1


	//   ....[14]....
        /*0264*/ 	.word	0x00000860
        /*0268*/ 	.word	0x000000ff
        /*026c*/ 	.word	0x00000070
        /*0270*/ 	.short	0x0100
        /*0272*/ 	.byte	0x04
	.zero		1


	//   ....[15]....
        /*0274*/ 	.word	0x00000870
        /*0278*/ 	.word	0x000000ff
        /*027c*/ 	.word	0x00000090
        /*0280*/ 	.short	0x0100
        /*0282*/ 	.byte	0x04
	.zero		1


	//   ....[16]....
        /*0284*/ 	.word	0x00000880
        /*0288*/ 	.word	0x000000ff
        /*028c*/ 	.word	0x00000078
        /*0290*/ 	.short	0x0100
        /*0292*/ 	.byte	0x04
	.zero		1


	//   ....[17]....
        /*0294*/ 	.word	0x00000890
        /*0298*/ 	.word	0x000000ff
        /*029c*/ 	.word	0x00000098
        /*02a0*/ 	.short	0x0100
        /*02a2*/ 	.byte	0x04
	.zero		1


	//   ....[18]....
        /*02a4*/ 	.word	0x000008a0
        /*02a8*/ 	.word	0x000000ff
        /*02ac*/ 	.word	0x00000080
        /*02b0*/ 	.short	0x0100
        /*02b2*/ 	.byte	0x04
	.zero		1


	//   ....[19]....
        /*02b4*/ 	.word	0x000008b0
        /*02b8*/ 	.word	0x000000ff
        /*02bc*/ 	.word	0x000000a0
        /*02c0*/ 	.short	0x0100
        /*02c2*/ 	.byte	0x04
	.zero		1


	//   ....[20]....
        /*02c4*/ 	.word	0x000008c0
        /*02c8*/ 	.word	0x000000ff
        /*02cc*/ 	.word	0x00000088
        /*02d0*/ 	.short	0x0100
        /*02d2*/ 	.byte	0x04
	.zero		1


	//   ....[21]....
        /*02d4*/ 	.word	0x000008d0
        /*02d8*/ 	.word	0x000000ff
        /*02dc*/ 	.word	0x000000a8
        /*02e0*/ 	.short	0x0100
        /*02e2*/ 	.byte	0x04
	.zero		1


	//   ....[22]....
        /*02e4*/ 	.word	0x000009c0
        /*02e8*/ 	.word	0x000000ff
        /*02ec*/ 	.word	0x000000b0
        /*02f0*/ 	.short	0x0100
        /*02f2*/ 	.byte	0x06
	.zero		1


	//   ....[23]....
        /*02f4*/ 	.word	0x000009d0
        /*02f8*/ 	.word	0x000000ff
        /*02fc*/ 	.word	0x000000b8
        /*0300*/ 	.short	0x0100
        /*0302*/ 	.byte	0x06
	.zero		1


	//   ....[24]....
        /*0304*/ 	.word	0x00000b10
        /*0308*/ 	.word	0x000000ff
        /*030c*/ 	.word	0x000000c0
        /*0310*/ 	.short	0x0100
        /*0312*/ 	.byte	0x06
	.zero		1


	//   ....[25]....
        /*0314*/ 	.word	0x00000b20
        /*0318*/ 	.word	0x000000ff
        /*031c*/ 	.word	0x000000d0
        /*0320*/ 	.short	0x0100
        /*0322*/ 	.byte	0x06
	.zero		1


	//   ....[26]....
        /*0324*/ 	.word	0x00000b30
        /*0328*/ 	.word	0x000000ff
        /*032c*/ 	.word	0x000000c8
        /*0330*/ 	.short	0x0100
        /*0332*/ 	.byte	0x06
	.zero		1


	//   ....[27]....
        /*0334*/ 	.word	0x00000b40
        /*0338*/ 	.word	0x000000ff
        /*033c*/ 	.word	0x000000d8
        /*0340*/ 	.short	0x0100
        /*0342*/ 	.byte	0x06
	.zero		1


	//   ....[28]....
        /*0344*/ 	.word	0x00000c70
        /*0348*/ 	.word	0x000000ff
        /*034c*/ 	.word	0x000000e0
        /*0350*/ 	.short	0x0100
        /*0352*/ 	.byte	0x04
	.zero		1


	//   ....[29]....
        /*0354*/ 	.word	0x00000c80
        /*0358*/ 	.word	0x000000ff
        /*035c*/ 	.word	0x000000e8
        /*0360*/ 	.short	0x0100
        /*0362*/ 	.byte	0x04
	.zero		1


	//   ....[30]....
        /*0364*/ 	.word	0x00000d80
        /*0368*/ 	.word	0x000000ff
        /*036c*/ 	.word	0x000000f0
        /*0370*/ 	.short	0x0100
        /*0372*/ 	.byte	0x04
	.zero		1


	//   ....[31]....
        /*0374*/ 	.word	0x00000d90
        /*0378*/ 	.word	0x000000ff
        /*037c*/ 	.word	0x00000100
        /*0380*/ 	.short	0x0100
        /*0382*/ 	.byte	0x04
	.zero		1


	//   ....[32]....
        /*0384*/ 	.word	0x00000da0
        /*0388*/ 	.word	0x000000ff
        /*038c*/ 	.word	0x000000f8
        /*0390*/ 	.short	0x0100
        /*0392*/ 	.byte	0x04
	.zero		1


	//   ....[33]....
        /*0394*/ 	.word	0x00000db0
        /*0398*/ 	.word	0x000000ff
        /*039c*/ 	.word	0x00000108
        /*03a0*/ 	.short	0x0100
        /*03a2*/ 	.byte	0x04
	.zero		1


	//   ....[34]....
        /*03a4*/ 	.word	0x00000ed0
        /*03a8*/ 	.word	0x000000ff
        /*03ac*/ 	.word	0x00000110
        /*03b0*/ 	.short	0x0100
        /*03b2*/ 	.byte	0x06
	.zero		1


	//   ....[35]....
        /*03b4*/ 	.word	0x00001e10
        /*03b8*/ 	.word	0x00000000
        /*03bc*/ 	.word	0x00000100
        /*03c0*/ 	.short	0x010a
        /*03c2*/ 	.byte	0xff
	.zero		1


	//   ....[36]....
        /*03c4*/ 	.word	0x00001e30
        /*03c8*/ 	.word	0x00000000
        /*03cc*/ 	.word	0x000000f0
        /*03d0*/ 	.short	0x0101
        /*03d2*/ 	.byte	0xff
	.zero		1


	//   ....[37]....
        /*03d4*/ 	.word	0x00001ef0
        /*03d8*/ 	.word	0x000000ff
        /*03dc*/ 	.word	0x00000038
        /*03e0*/ 	.short	0x010a
        /*03e2*/ 	.byte	0x04
	.zero		1


	//   ....[38]....
        /*03e4*/ 	.word	0x00001f90
        /*03e8*/ 	.word	0x000000ff
        /*03ec*/ 	.word	0x00000038
        /*03f0*/ 	.short	0x010a
        /*03f2*/ 	.byte	0x29
	.zero		1


	//   ....[39]....
        /*03f4*/ 	.word	0x000020d0
        /*03f8*/ 	.word	0x000000ff
        /*03fc*/ 	.word	0x00000038
        /*0400*/ 	.short	0x010a
        /*0402*/ 	.byte	0x05
	.zero		1


	//   ....[40]....
        /*0404*/ 	.word	0x00002390
        /*0408*/ 	.word	0x000000ff
        /*040c*/ 	.word	0x000000b8
        /*0410*/ 	.short	0x0101
        /*0412*/ 	.byte	0x06
	.zero		1


	//   ....[41]....
        /*0414*/ 	.word	0x000023b0
        /*0418*/ 	.word	0x000000ff
        /*041c*/ 	.word	0x00000038
        /*0420*/ 	.short	0x010a
        /*0422*/ 	.byte	0x04
	.zero		1


	//   ....[42]....
        /*0424*/ 	.word	0x00002430
        /*0428*/ 	.word	0x000000ff
        /*042c*/ 	.word	0x00000038
        /*0430*/ 	.short	0x010a
        /*0432*/ 	.byte	0x29
	.zero		1


	//   ....[43]....
        /*0434*/ 	.word	0x00002570
        /*0438*/ 	.word	0x000000ff
        /*043c*/ 	.word	0x00000038
        /*0440*/ 	.short	0x010a
        /*0442*/ 	.byte	0x05
	.zero		1


	//   ....[44]....
        /*0444*/ 	.word	0x00002840
        /*0448*/ 	.word	0x00000003
        /*044c*/ 	.word	0x000000c0
        /*0450*/ 	.short	0x010a
        /*0452*/ 	.byte	0xff
	.zero		1


	//   ....[45]....
        /*0454*/ 	.word	0x00002990
        /*0458*/ 	.word	0x00000000
        /*045c*/ 	.word	0x00000000
        /*0460*/ 	.short	0x0101
        /*0462*/ 	.byte	0xff
	.zero		1


	//   ....[46]....
        /*0464*/ 	.word	0x00002f50
        /*0468*/ 	.word	0x000000ff
        /*046c*/ 	.word	0x00000000
        /*0470*/ 	.short	0x010a
        /*0472*/ 	.byte	0x04
	.zero		1


	//   ....[47]....
        /*0474*/ 	.word	0x00002fe0
        /*0478*/ 	.word	0x000000ff
        /*047c*/ 	.word	0x00000000
        /*0480*/ 	.short	0x010a
        /*0482*/ 	.byte	0x05
	.zero		1


	//   ....[48]....
        /*0484*/ 	.word	0x00003070
        /*0488*/ 	.word	0x000000ff
        /*048c*/ 	.word	0x00000000
        /*0490*/ 	.short	0x010a
        /*0492*/ 	.byte	0x05
	.zero		1


	//   ....[49]....
        /*0494*/ 	.word	0x00003100
        /*0498*/ 	.word	0x000000ff
        /*049c*/ 	.word	0x00000000
        /*04a0*/ 	.short	0x010a
        /*04a2*/ 	.byte	0x05
	.zero		1


	//   ....[50]....
        /*04a4*/ 	.word	0x00003190
        /*04a8*/ 	.word	0x000000ff
        /*04ac*/ 	.word	0x00000000
        /*04b0*/ 	.short	0x010a
        /*04b2*/ 	.byte	0x05
	.zero		1


	//   ....[51]....
        /*04b4*/ 	.word	0x00003220
        /*04b8*/ 	.word	0x000000ff
        /*04bc*/ 	.word	0x00000000
        /*04c0*/ 	.short	0x010a
        /*04c2*/ 	.byte	0x05
	.zero		1


	//   ....[52]....
        /*04c4*/ 	.word	0x000032c0
        /*04c8*/ 	.word	0x00000000
        /*04cc*/ 	.word	0x00000000
        /*04d0*/ 	.short	0x010a
        /*04d2*/ 	.byte	0xff
	.zero		1


	//   ....[53]....
        /*04d4*/ 	.word	0x00003400
        /*04d8*/ 	.word	0x00000000
        /*04dc*/ 	.word	0x000000f0
        /*04e0*/ 	.short	0x010a
        /*04e2*/ 	.byte	0xff
	.zero		1


	//   ....[54]....
        /*04e4*/ 	.word	0x00003460
        /*04e8*/ 	.word	0x00000004
        /*04ec*/ 	.word	0x00000000
        /*04f0*/ 	.short	0x0101
        /*04f2*/ 	.byte	0xff
	.zero		1


	//   ....[55]....
        /*04f4*/ 	.word	0x00003480
        /*04f8*/ 	.word	0x000000ff
        /*04fc*/ 	.word	0x000000d0
        /*0500*/ 	.short	0x010a
        /*0502*/ 	.byte	0x04
	.zero		1


	//   ....[56]....
        /*0504*/ 	.word	0x000035a0
        /*0508*/ 	.word	0x00000000
        /*050c*/ 	.word	0x000000c0
        /*0510*/ 	.short	0x010a
        /*0512*/ 	.byte	0xff
	.zero		1


	//   ....[57]....
        /*0514*/ 	.word	0x000036b0
        /*0518*/ 	.word	0x00000000
        /*051c*/ 	.word	0x00000000
        /*0520*/ 	.short	0x0101
        /*0522*/ 	.byte	0xff
	.zero		1


	//   ....[58]....
        /*0524*/ 	.word	0x00003740
        /*0528*/ 	.word	0x000000ff
        /*052c*/ 	.word	0x000000d0
        /*0530*/ 	.short	0x0106
        /*0532*/ 	.byte	0x04
	.zero		1


	//   ....[59]....
        /*0534*/ 	.word	0x00003760
        /*0538*/ 	.word	0x000000ff
        /*053c*/ 	.word	0x000000d0
        /*0540*/ 	.short	0x010a
        /*0542*/ 	.byte	0x04
	.zero		1


	//   ....[60]....
        /*0544*/ 	.word	0x000037f0
        /*0548*/ 	.word	0x000000ff
        /*054c*/ 	.word	0x000000d0
        /*0550*/ 	.short	0x0106
        /*0552*/ 	.byte	0x07
	.zero		1


	//   ....[61]....
        /*0554*/ 	.word	0x00003830
        /*0558*/ 	.word	0x00000000
        /*055c*/ 	.word	0x000000d0
        /*0560*/ 	.short	0x010a
        /*0562*/ 	.byte	0xff
	.zero		1


	//   ....[62]....
        /*0564*/ 	.word	0x00003e90
        /*0568*/ 	.word	0x00000010
        /*056c*/ 	.word	0x000000c0
        /*0570*/ 	.short	0x010a
        /*0572*/ 	.byte	0xff
	.zero		1


	//   ....[63]....
        /*0574*/ 	.word	0x00003f90
        /*0578*/ 	.word	0x00000010
        /*057c*/ 	.word	0x00000000
        /*0580*/ 	.short	0x0101
        /*0582*/ 	.byte	0xff
	.zero		1


	//   ....[64]....
        /*0584*/ 	.word	0x00004010
        /*0588*/ 	.word	0x00000004
        /*058c*/ 	.word	0x00000000
        /*0590*/ 	.short	0x010a
        /*0592*/ 	.byte	0xff
	.zero		1


	//   ....[65]....
        /*0594*/ 	.word	0x00004030
        /*0598*/ 	.word	0x00000004
        /*059c*/ 	.word	0x00000000
        /*05a0*/ 	.short	0x010a
        /*05a2*/ 	.byte	0xff
	.zero		1


	//   ....[66]....
        /*05a4*/ 	.word	0x00004230
        /*05a8*/ 	.word	0x00000012
        /*05ac*/ 	.word	0x00000000
        /*05b0*/ 	.short	0x010a
        /*05b2*/ 	.byte	0xff
	.zero		1


	//   ....[67]....
        /*05b4*/ 	.word	0x00004280
        /*05b8*/ 	.word	0x00000003
        /*05bc*/ 	.word	0x000000e8
        /*05c0*/ 	.short	0x010a
        /*05c2*/ 	.byte	0xff
	.zero		1


	//   ....[68]....
        /*05c4*/ 	.word	0x000045d0
        /*05c8*/ 	.word	0x00000007
        /*05cc*/ 	.word	0x00000000
        /*05d0*/ 	.short	0x010a
        /*05d2*/ 	.byte	0xff
	.zero		1


	//   ....[69]....
        /*05d4*/ 	.word	0x00004680
        /*05d8*/ 	.word	0x00000014
        /*05dc*/ 	.word	0x00000000
        /*05e0*/ 	.short	0x010a
        /*05e2*/ 	.byte	0xff
	.zero		1


	//   ....[70]....
        /*05e4*/ 	.word	0x00004b60
        /*05e8*/ 	.word	0x00000003
        /*05ec*/ 	.word	0x00000110
        /*05f0*/ 	.short	0x010a
        /*05f2*/ 	.byte	0xff
	.zero		1


	//   ....[71]....
        /*05f4*/ 	.word	0x00005070
        /*05f8*/ 	.word	0x0000000c
        /*05fc*/ 	.word	0x000000c0
        /*0600*/ 	.short	0x010a
        /*0602*/ 	.byte	0xff
	.zero		1


	//   ....[72]....
        /*0604*/ 	.word	0x000051e0
        /*0608*/ 	.word	0x00000000
        /*060c*/ 	.word	0x00000000
        /*0610*/ 	.short	0x0101
        /*0612*/ 	.byte	0xff
	.zero		1


	//   ....[73]....
        /*0614*/ 	.word	0x00005670
        /*0618*/ 	.word	0x000000ff
        /*061c*/ 	.word	0x000000b8
        /*0620*/ 	.short	0x010a
        /*0622*/ 	.byte	0x15
	.zero		1


	//   ....[74]....
        /*0624*/ 	.word	0x000057f0
        /*0628*/ 	.word	0x000000ff
        /*062c*/ 	.word	0x00000090
        /*0630*/ 	.short	0x010a
        /*0632*/ 	.byte	0x15
	.zero		1


	//   ....[75]....
        /*0634*/ 	.word	0x00005a00
        /*0638*/ 	.word	0x000000ff
        /*063c*/ 	.word	0x00000070
        /*0640*/ 	.short	0x010b
        /*0642*/ 	.byte	0x15
	.zero		1


	//   ....[76]....
        /*0644*/ 	.word	0x00005a10
        /*0648*/ 	.word	0x000000ff
        /*064c*/ 	.word	0x00000000
        /*0650*/ 	.short	0x0101
        /*0652*/ 	.byte	0x2e
	.zero		1


	//   ....[77]....
        /*0654*/ 	.word	0x00005a30
        /*0658*/ 	.word	0x000000ff
        /*065c*/ 	.word	0x00000098
        /*0660*/ 	.short	0x010a
        /*0662*/ 	.byte	0x15
	.zero		1


	//   ....[78]....
        /*0664*/ 	.word	0x00005be0
        /*0668*/ 	.word	0x000000ff
        /*066c*/ 	.word	0x00000078
        /*0670*/ 	.short	0x010b
        /*0672*/ 	.byte	0x15
	.zero		1


	//   ....[79]....
        /*0674*/ 	.word	0x00005bf0
        /*0678*/ 	.word	0x000000ff
        /*067c*/ 	.word	0x00000000
        /*0680*/ 	.short	0x0101
        /*0682*/ 	.byte	0x2d
	.zero		1


	//   ....[80]....
        /*0684*/ 	.word	0x00005c10
        /*0688*/ 	.word	0x000000ff
        /*068c*/ 	.word	0x000000a0
        /*0690*/ 	.short	0x010a
        /*0692*/ 	.byte	0x15
	.zero		1


	//   ....[81]....
        /*0694*/ 	.word	0x00005dc0
        /*0698*/ 	.word	0x000000ff
        /*069c*/ 	.word	0x00000080
        /*06a0*/ 	.short	0x010b
        /*06a2*/ 	.byte	0x15
	.zero		1


	//   ....[82]....
        /*06a4*/ 	.word	0x00005dd0
        /*06a8*/ 	.word	0x000000ff
        /*06ac*/ 	.word	0x00000000
        /*06b0*/ 	.short	0x0101
        /*06b2*/ 	.byte	0x26
	.zero		1


	//   ....[83]....
        /*06b4*/ 	.word	0x00005df0
        /*06b8*/ 	.word	0x000000ff
        /*06bc*/ 	.word	0x000000a8
        /*06c0*/ 	.short	0x010a
        /*06c2*/ 	.byte	0x15
	.zero		1


	//   ....[84]....
        /*06c4*/ 	.word	0x00005fb0
        /*06c8*/ 	.word	0x000000ff
        /*06cc*/ 	.word	0x00000088
        /*06d0*/ 	.short	0x010b
        /*06d2*/ 	.byte	0x15
	.zero		1


	//   ....[85]....
        /*06d4*/ 	.word	0x00005fc0
        /*06d8*/ 	.word	0x000000ff
        /*06dc*/ 	.word	0x00000000
        /*06e0*/ 	.short	0x0101
        /*06e2*/ 	.byte	0x25
	.zero		1


	//   ....[86]....
        /*06e4*/ 	.word	0x00005fd0
        /*06e8*/ 	.word	0x000000ff
        /*06ec*/ 	.word	0x00000090
        /*06f0*/ 	.short	0x010a
        /*06f2*/ 	.byte	0x15
	.zero		1


	//   ....[87]....
        /*06f4*/ 	.word	0x000061a0
        /*06f8*/ 	.word	0x000000ff
        /*06fc*/ 	.word	0x00000070
        /*0700*/ 	.short	0x010b
        /*0702*/ 	.byte	0x15
	.zero		1


	//   ....[88]....
        /*0704*/ 	.word	0x000061b0
        /*0708*/ 	.word	0x000000ff
        /*070c*/ 	.word	0x00000000
        /*0710*/ 	.short	0x0101
        /*0712*/ 	.byte	0x2e
	.zero		1


	//   ....[89]....
        /*0714*/ 	.word	0x000061c0
        /*0718*/ 	.word	0x000000ff
        /*071c*/ 	.word	0x00000098
        /*0720*/ 	.short	0x010a
        /*0722*/ 	.byte	0x15
	.zero		1


	//   ....[90]....
        /*0724*/ 	.word	0x00006370
        /*0728*/ 	.word	0x000000ff
        /*072c*/ 	.word	0x00000078
        /*0730*/ 	.short	0x010b
        /*0732*/ 	.byte	0x15
	.zero		1


	//   ....[91]....
        /*0734*/ 	.word	0x000063a0
        /*0738*/ 	.word	0x000000ff
        /*073c*/ 	.word	0x00000000
        /*0740*/ 	.short	0x0101
        /*0742*/ 	.byte	0x2d
	.zero		1


	//   ....[92]....
        /*0744*/ 	.word	0x000063b0
        /*0748*/ 	.word	0x000000ff
        /*074c*/ 	.word	0x000000a0
        /*0750*/ 	.short	0x010a
        /*0752*/ 	.byte	0x15
	.zero		1


	//   ....[93]....
        /*0754*/ 	.word	0x00006560
        /*0758*/ 	.word	0x000000ff
        /*075c*/ 	.word	0x00000080
        /*0760*/ 	.short	0x010b
        /*0762*/ 	.byte	0x15
	.zero		1


	//   ....[94]....
        /*0764*/ 	.word	0x00006570
        /*0768*/ 	.word	0x000000ff
        /*076c*/ 	.word	0x00000000
        /*0770*/ 	.short	0x0101
        /*0772*/ 	.byte	0x26
	.zero		1


	//   ....[95]....
        /*0774*/ 	.word	0x00006580
        /*0778*/ 	.word	0x000000ff
        /*077c*/ 	.word	0x000000a8
        /*0780*/ 	.short	0x010a
        /*0782*/ 	.byte	0x15
	.zero		1


	//   ....[96]....
        /*0784*/ 	.word	0x000067b0
        /*0788*/ 	.word	0x000000ff
        /*078c*/ 	.word	0x00000088
        /*0790*/ 	.short	0x010b
        /*0792*/ 	.byte	0x15
	.zero		1


	//   ....[97]....
        /*0794*/ 	.word	0x000067c0
        /*0798*/ 	.word	0x000000ff
        /*079c*/ 	.word	0x00000000
        /*07a0*/ 	.short	0x0101
        /*07a2*/ 	.byte	0x25
	.zero		1


	//   ....[98]....
        /*07a4*/ 	.word	0x00006800
        /*07a8*/ 	.word	0x000000ff
        /*07ac*/ 	.word	0x00000090
        /*07b0*/ 	.short	0x010a
        /*07b2*/ 	.byte	0x15
	.zero		1


	//   ....[99]....
        /*07b4*/ 	.word	0x00006820
        /*07b8*/ 	.word	0x000000ff
        /*07bc*/ 	.word	0x00000098
        /*07c0*/ 	.short	0x010a
        /*07c2*/ 	.byte	0x15
	.zero		1


	//   ....[100]....
        /*07c4*/ 	.word	0x00006840
        /*07c8*/ 	.word	0x000000ff
        /*07cc*/ 	.word	0x000000a0
        /*07d0*/ 	.short	0x010a
        /*07d2*/ 	.byte	0x15
	.zero		1


	//   ....[101]....
        /*07d4*/ 	.word	0x00006890
        /*07d8*/ 	.word	0x00000002
        /*07dc*/ 	.word	0x000000a8
        /*07e0*/ 	.short	0x010a
        /*07e2*/ 	.byte	0xff
	.zero		1


	//   ....[102]....
        /*07e4*/ 	.word	0x00006bf0
        /*07e8*/ 	.word	0x00000000
        /*07ec*/ 	.word	0x000000c0
        /*07f0*/ 	.short	0x010a
        /*07f2*/ 	.byte	0xff
	.zero		1


	//   ....[103]....
        /*07f4*/ 	.word	0x00006cc0
        /*07f8*/ 	.word	0x00000000
        /*07fc*/ 	.word	0x00000000
        /*0800*/ 	.short	0x0101
        /*0802*/ 	.byte	0xff
	.zero		1


	//   ....[104]....
        /*0804*/ 	.word	0x00007910
        /*0808*/ 	.word	0x000000ff
        /*080c*/ 	.word	0x00000070
        /*0810*/ 	.short	0x010a
        /*0812*/ 	.byte	0x2d
	.zero		1


	//   ....[105]....
        /*0814*/ 	.word	0x000079f0
        /*0818*/ 	.word	0x000000ff
        /*081c*/ 	.word	0x000000e0
        /*0820*/ 	.short	0x010a
        /*0822*/ 	.byte	0x2d
	.zero		1


	//   ....[106]....
        /*0824*/ 	.word	0x00007b60
        /*0828*/ 	.word	0x000000ff
        /*082c*/ 	.word	0x00000070
        /*0830*/ 	.short	0x010a
        /*0832*/ 	.byte	0x2d
	.zero		1


	//   ....[107]....
        /*0834*/ 	.word	0x00007c80
        /*0838*/ 	.word	0x000000ff
        /*083c*/ 	.word	0x000000e0
        /*0840*/ 	.short	0x010a
        /*0842*/ 	.byte	0x2d
	.zero		1


	//   ....[108]....
        /*0844*/ 	.word	0x000092c0
        /*0848*/ 	.word	0x00000000
        /*084c*/ 	.word	0x00000000
        /*0850*/ 	.short	0x0101
        /*0852*/ 	.byte	0xff
	.zero		1


	//   ....[109]....
        /*0854*/ 	.word	0x000092d0
        /*0858*/ 	.word	0x00000003
        /*085c*/ 	.word	0x00000070
        /*0860*/ 	.short	0x010a
        /*0862*/ 	.byte	0xff
	.zero		1


	//   ....[110]....
        /*0864*/ 	.word	0x000093a0
        /*0868*/ 	.word	0x00000003
        /*086c*/ 	.word	0x00000070
        /*0870*/ 	.short	0x010a
        /*0872*/ 	.byte	0xff
	.zero		1


	//   ....[111]....
        /*0874*/ 	.word	0x00009ad0
        /*0878*/ 	.word	0x000000ff
        /*087c*/ 	.word	0x00000000
        /*0880*/ 	.short	0x0101
        /*0882*/ 	.byte	0x04
	.zero		1


	//   ....[112]....
        /*0884*/ 	.word	0x0000a900
        /*0888*/ 	.word	0x0000000c
        /*088c*/ 	.word	0x00000000
        /*0890*/ 	.short	0x0101
        /*0892*/ 	.byte	0xff
	.zero		1


	//   ....[113]....
        /*0894*/ 	.word	0x0000a960
        /*0898*/ 	.word	0x0000000b
        /*089c*/ 	.word	0x00000070
        /*08a0*/ 	.short	0x010a
        /*08a2*/ 	.byte	0xff
	.zero		1


	//   ....[114]....
        /*08a4*/ 	.word	0x0000aa60
        /*08a8*/ 	.word	0x0000000b
        /*08ac*/ 	.word	0x00000070
        /*08b0*/ 	.short	0x010a
        /*08b2*/ 	.byte	0xff
	.zero		1


	//   ....[115]....
        /*08b4*/ 	.word	0x0000bf30
        /*08b8*/ 	.word	0x00000004
        /*08bc*/ 	.word	0x00000000
        /*08c0*/ 	.short	0x0101
        /*08c2*/ 	.byte	0xff
	.zero		1


	//   ....[116]....
        /*08c4*/ 	.word	0x0000bf50
        /*08c8*/ 	.word	0x00000000
        /*08cc*/ 	.word	0x00000070
        /*08d0*/ 	.short	0x010a
        /*08d2*/ 	.byte	0xff
	.zero		1


	//   ....[117]....
        /*08d4*/ 	.word	0x0000c010
        /*08d8*/ 	.word	0x00000000
        /*08dc*/ 	.word	0x00000070
        /*08e0*/ 	.short	0x010a
        /*08e2*/ 	.byte	0xff
	.zero		1


	//   ....[118]....
        /*08e4*/ 	.word	0x0000d550
        /*08e8*/ 	.word	0x00000000
        /*08ec*/ 	.word	0x00000000
        /*08f0*/ 	.short	0x0101
        /*08f2*/ 	.byte	0xff
	.zero		1


	//   ....[119]....
        /*08f4*/ 	.word	0x0000d5b0
        /*08f8*/ 	.word	0x00000009
        /*08fc*/ 	.word	0x00000070
        /*0900*/ 	.short	0x010a
        /*0902*/ 	.byte	0xff
	.zero		1


	//   ....[120]....
        /*0904*/ 	.word	0x0000d6b0
        /*0908*/ 	.word	0x00000009
        /*090c*/ 	.word	0x00000070
        /*0910*/ 	.short	0x010a
        /*0912*/ 	.byte	0xff
	.zero		1


	//   ....[121]....
        /*0914*/ 	.word	0x0000ebe0
        /*0918*/ 	.word	0x00000000
        /*091c*/ 	.word	0x00000000
        /*0920*/ 	.short	0x0101
        /*0922*/ 	.byte	0xff
	.zero		1


	//   ....[122]....
        /*0924*/ 	.word	0x0000ec00
        /*0928*/ 	.word	0x00000009
        /*092c*/ 	.word	0x00000070
        /*0930*/ 	.short	0x010a
        /*0932*/ 	.byte	0xff
	.zero		1


	//   ....[123]....
        /*0934*/ 	.word	0x0000ecc0
        /*0938*/ 	.word	0x00000009
        /*093c*/ 	.word	0x00000070
        /*0940*/ 	.short	0x010a
        /*0942*/ 	.byte	0xff
	.zero		1


	//   ....[124]....
        /*0944*/ 	.word	0x00010280
        /*0948*/ 	.word	0x00000004
        /*094c*/ 	.word	0x00000000
        /*0950*/ 	.short	0x0101
        /*0952*/ 	.byte	0xff
	.zero		1


	//   ....[125]....
        /*0954*/ 	.word	0x000102a0
        /*0958*/ 	.word	0x00000000
        /*095c*/ 	.word	0x00000070
        /*0960*/ 	.short	0x010a
        /*0962*/ 	.byte	0xff
	.zero		1


	//   ....[126]....
        /*0964*/ 	.word	0x00010360
        /*0968*/ 	.word	0x00000000
        /*096c*/ 	.word	0x00000070
        /*0970*/ 	.short	0x010a
        /*0972*/ 	.byte	0xff
	.zero		1


	//   ....[127]....
        /*0974*/ 	.word	0x00011870
        /*0978*/ 	.word	0x00000000
        /*097c*/ 	.word	0x00000000
        /*0980*/ 	.short	0x0101
        /*0982*/ 	.byte	0xff
	.zero		1


	//   ....[128]....
        /*0984*/ 	.word	0x00011890
        /*0988*/ 	.word	0x00000003
        /*098c*/ 	.word	0x00000070
        /*0990*/ 	.short	0x010a
        /*0992*/ 	.byte	0xff
	.zero		1


	//   ....[129]....
        /*0994*/ 	.word	0x00011940
        /*0998*/ 	.word	0x00000003
        /*099c*/ 	.word	0x00000070
        /*09a0*/ 	.short	0x010a
        /*09a2*/ 	.byte	0xff
	.zero		1


	//   ....[130]....
        /*09a4*/ 	.word	0x00012e60
        /*09a8*/ 	.word	0x00000000
        /*09ac*/ 	.word	0x00000000
        /*09b0*/ 	.short	0x0101
        /*09b2*/ 	.byte	0xff
	.zero		1


	//   ....[131]....
        /*09b4*/ 	.word	0x00012f60
        /*09b8*/ 	.word	0x000000ff
        /*09bc*/ 	.word	0x00000110
        /*09c0*/ 	.short	0x0101
        /*09c2*/ 	.byte	0x2d
	.zero		1


	//   ....[132]....
        /*09c4*/ 	.word	0x00013110
        /*09c8*/ 	.word	0x000000ff
        /*09cc*/ 	.word	0x00000000
        /*09d0*/ 	.short	0x0101
        /*09d2*/ 	.byte	0x06
	.zero		1


	//   ....[133]....
        /*09d4*/ 	.word	0x00013130
        /*09d8*/ 	.word	0x00000000
        /*09dc*/ 	.word	0x00000100
        /*09e0*/ 	.short	0x010a
        /*09e2*/ 	.byte	0xff
	.zero		1


	//   ....[134]....
        /*09e4*/ 	.word	0x00013190
        /*09e8*/ 	.word	0x00000000
        /*09ec*/ 	.word	0x00000038
        /*09f0*/ 	.short	0x010a
        /*09f2*/ 	.byte	0xff
	.zero		1


	//   ....[135]....
        /*09f4*/ 	.word	0x000131f0
        /*09f8*/ 	.word	0x00000000
        /*09fc*/ 	.word	0x00000038
        /*0a00*/ 	.short	0x010a
        /*0a02*/ 	.byte	0xff
	.zero		1


	//   ....[136]....
        /*0a04*/ 	.word	0x00013240
        /*0a08*/ 	.word	0x00000003
        /*0a0c*/ 	.word	0x000000c0
        /*0a10*/ 	.short	0x010a
        /*0a12*/ 	.byte	0xff
	.zero		1


	//   ....[137]....
        /*0a14*/ 	.word	0x000132a0
        /*0a18*/ 	.word	0x00000000
        /*0a1c*/ 	.word	0x00000000
        /*0a20*/ 	.short	0x010a
        /*0a22*/ 	.byte	0xff
	.zero		1


	//   ....[138]....
        /*0a24*/ 	.word	0x00013300
        /*0a28*/ 	.word	0x00000000
        /*0a2c*/ 	.word	0x00000000
        /*0a30*/ 	.short	0x010a
        /*0a32*/ 	.byte	0xff
	.zero		1


	//   ....[139]....
        /*0a34*/ 	.word	0x00013360
        /*0a38*/ 	.word	0x00000000
        /*0a3c*/ 	.word	0x00000000
        /*0a40*/ 	.short	0x010a
        /*0a42*/ 	.byte	0xff
	.zero		1


	//   ....[140]....
        /*0a44*/ 	.word	0x000133c0
        /*0a48*/ 	.word	0x00000000
        /*0a4c*/ 	.word	0x00000000
        /*0a50*/ 	.short	0x010a
        /*0a52*/ 	.byte	0xff
	.zero		1


	//   ....[141]....
        /*0a54*/ 	.word	0x00013420
        /*0a58*/ 	.word	0x00000000
        /*0a5c*/ 	.word	0x00000000
        /*0a60*/ 	.short	0x010a
        /*0a62*/ 	.byte	0xff
	.zero		1


	//   ....[142]....
        /*0a64*/ 	.word	0x00013480
        /*0a68*/ 	.word	0x00000000
        /*0a6c*/ 	.word	0x00000000
        /*0a70*/ 	.short	0x010a
        /*0a72*/ 	.byte	0xff
	.zero		1


	//   ....[143]....
        /*0a74*/ 	.word	0x000134d0
        /*0a78*/ 	.word	0x00000000
        /*0a7c*/ 	.word	0x000000f0
        /*0a80*/ 	.short	0x010a
        /*0a82*/ 	.byte	0xff
	.zero		1


	//   ....[144]....
        /*0a84*/ 	.word	0x00013530
        /*0a88*/ 	.word	0x00000000
        /*0a8c*/ 	.word	0x000000d0
        /*0a90*/ 	.short	0x010a
        /*0a92*/ 	.byte	0xff
	.zero		1


	//   ....[145]....
        /*0a94*/ 	.word	0x00013580
        /*0a98*/ 	.word	0x00000000
        /*0a9c*/ 	.word	0x000000c0
        /*0aa0*/ 	.short	0x010a
        /*0aa2*/ 	.byte	0xff
	.zero		1


	//   ....[146]....
        /*0aa4*/ 	.word	0x000135e0
        /*0aa8*/ 	.word	0x00000000
        /*0aac*/ 	.word	0x000000d0
        /*0ab0*/ 	.short	0x010a
        /*0ab2*/ 	.byte	0xff
	.zero		1


	//   ....[147]....
        /*0ab4*/ 	.word	0x00013630
        /*0ab8*/ 	.word	0x00000010
        /*0abc*/ 	.word	0x000000c0
        /*0ac0*/ 	.short	0x010a
        /*0ac2*/ 	.byte	0xff
	.zero		1


	//   ....[148]....
        /*0ac4*/ 	.word	0x00013680
        /*0ac8*/ 	.word	0x00000004
        /*0acc*/ 	.word	0x00000000
        /*0ad0*/ 	.short	0x010a
        /*0ad2*/ 	.byte	0xff
	.zero		1


	//   ....[149]....
        /*0ad4*/ 	.word	0x000136d0
        /*0ad8*/ 	.word	0x00000003
        /*0adc*/ 	.word	0x000000e8
        /*0ae0*/ 	.short	0x010a
        /*0ae2*/ 	.byte	0xff
	.zero		1


	//   ....[150]....
        /*0ae4*/ 	.word	0x00013720
        /*0ae8*/ 	.word	0x00000007
        /*0aec*/ 	.word	0x00000000
        /*0af0*/ 	.short	0x010a
        /*0af2*/ 	.byte	0xff
	.zero		1


	//   ....[151]....
        /*0af4*/ 	.word	0x00013770
        /*0af8*/ 	.word	0x00000003
        /*0afc*/ 	.word	0x00000110
        /*0b00*/ 	.short	0x010a
        /*0b02*/ 	.byte	0xff
	.zero		1


	//   ....[152]....
        /*0b04*/ 	.word	0x000137c0
        /*0b08*/ 	.word	0x0000000c
        /*0b0c*/ 	.word	0x000000c0
        /*0b10*/ 	.short	0x010a
        /*0b12*/ 	.byte	0xff
	.zero		1


	//   ....[153]....
        /*0b14*/ 	.word	0x00013820
        /*0b18*/ 	.word	0x00000000
        /*0b1c*/ 	.word	0x000000b8
        /*0b20*/ 	.short	0x010a
        /*0b22*/ 	.byte	0xff
	.zero		1


	//   ....[154]....
        /*0b24*/ 	.word	0x00013880
        /*0b28*/ 	.word	0x00000009
        /*0b2c*/ 	.word	0x00000090
        /*0b30*/ 	.short	0x010a
        /*0b32*/ 	.byte	0xff
	.zero		1


	//   ....[155]....
        /*0b34*/ 	.word	0x000138e0
        /*0b38*/ 	.word	0x00000009
        /*0b3c*/ 	.word	0x00000098
        /*0b40*/ 	.short	0x010a
        /*0b42*/ 	.byte	0xff
	.zero		1


	//   ....[156]....
        /*0b44*/ 	.word	0x00013940
        /*0b48*/ 	.word	0x00000009
        /*0b4c*/ 	.word	0x000000a0
        /*0b50*/ 	.short	0x010a
        /*0b52*/ 	.byte	0xff
	.zero		1


	//   ....[157]....
        /*0b54*/ 	.word	0x000139a0
        /*0b58*/ 	.word	0x00000009
        /*0b5c*/ 	.word	0x000000a8
        /*0b60*/ 	.short	0x010a
        /*0b62*/ 	.byte	0xff
	.zero		1


	//   ....[158]....
        /*0b64*/ 	.word	0x00013a00
        /*0b68*/ 	.word	0x00000000
        /*0b6c*/ 	.word	0x00000090
        /*0b70*/ 	.short	0x010a
        /*0b72*/ 	.byte	0xff
	.zero		1


	//   ....[159]....
        /*0b74*/ 	.word	0x00013a60
        /*0b78*/ 	.word	0x00000000
        /*0b7c*/ 	.word	0x00000098
        /*0b80*/ 	.short	0x010a
        /*0b82*/ 	.byte	0xff
	.zero		1


	//   ....[160]....
        /*0b84*/ 	.word	0x00013ac0
        /*0b88*/ 	.word	0x00000000
        /*0b8c*/ 	.word	0x000000a0
        /*0b90*/ 	.short	0x010a
        /*0b92*/ 	.byte	0xff
	.zero		1


	//   ....[161]....
        /*0b94*/ 	.word	0x00013b20
        /*0b98*/ 	.word	0x00000000
        /*0b9c*/ 	.word	0x000000a8
        /*0ba0*/ 	.short	0x010a
        /*0ba2*/ 	.byte	0xff
	.zero		1


	//   ....[162]....
        /*0ba4*/ 	.word	0x00013b80
        /*0ba8*/ 	.word	0x00000003
        /*0bac*/ 	.word	0x00000090
        /*0bb0*/ 	.short	0x010a
        /*0bb2*/ 	.byte	0xff
	.zero		1


	//   ....[163]....
        /*0bb4*/ 	.word	0x00013be0
        /*0bb8*/ 	.word	0x00000003
        /*0bbc*/ 	.word	0x00000098
        /*0bc0*/ 	.short	0x010a
        /*0bc2*/ 	.byte	0xff
	.zero		1


	//   ....[164]....
        /*0bc4*/ 	.word	0x00013c40
        /*0bc8*/ 	.word	0x00000003
        /*0bcc*/ 	.word	0x000000a0
        /*0bd0*/ 	.short	0x010a
        /*0bd2*/ 	.byte	0xff
	.zero		1


	//   ....[165]....
        /*0bd4*/ 	.word	0x00013c90
        /*0bd8*/ 	.word	0x00000000
        /*0bdc*/ 	.word	0x000000c0
        /*0be0*/ 	.short	0x010a
        /*0be2*/ 	.byte	0xff
	.zero		1


	//   ....[166]....
        /*0be4*/ 	.word	0x00013cf0
        /*0be8*/ 	.word	0x00000003
        /*0bec*/ 	.word	0x00000070
        /*0bf0*/ 	.short	0x010a
        /*0bf2*/ 	.byte	0xff
	.zero		1


	//   ....[167]....
        /*0bf4*/ 	.word	0x00013d50
        /*0bf8*/ 	.word	0x00000003
        /*0bfc*/ 	.word	0x000000e0
        /*0c00*/ 	.short	0x010a
        /*0c02*/ 	.byte	0xff
	.zero		1


	//   ....[168]....
        /*0c04*/ 	.word	0x00013da0
        /*0c08*/ 	.word	0x00000003
        /*0c0c*/ 	.word	0x00000070
        /*0c10*/ 	.short	0x010a
        /*0c12*/ 	.byte	0xff
	.zero		1


	//   ....[169]....
        /*0c14*/ 	.word	0x00013df0
        /*0c18*/ 	.word	0x0000000b
        /*0c1c*/ 	.word	0x00000070
        /*0c20*/ 	.short	0x010a
        /*0c22*/ 	.byte	0xff
	.zero		1


	//   ....[170]....
        /*0c24*/ 	.word	0x00013e40
        /*0c28*/ 	.word	0x00000000
        /*0c2c*/ 	.word	0x00000070
        /*0c30*/ 	.short	0x010a
        /*0c32*/ 	.byte	0xff
	.zero		1


	//   ....[171]....
        /*0c34*/ 	.word	0x00013e90
        /*0c38*/ 	.word	0x00000009
        /*0c3c*/ 	.word	0x00000070
        /*0c40*/ 	.short	0x010a
        /*0c42*/ 	.byte	0xff
	.zero		1


	//   ....[172]....
        /*0c44*/ 	.word	0x00013ee0
        /*0c48*/ 	.word	0x00000009
        /*0c4c*/ 	.word	0x00000070
        /*0c50*/ 	.short	0x010a
        /*0c52*/ 	.byte	0xff
	.zero		1


	//   ....[173]....
        /*0c54*/ 	.word	0x00013f30
        /*0c58*/ 	.word	0x00000000
        /*0c5c*/ 	.word	0x00000070
        /*0c60*/ 	.short	0x010a
        /*0c62*/ 	.byte	0xff
	.zero		1


	//   ....[174]....
        /*0c64*/ 	.word	0x00013f80
        /*0c68*/ 	.word	0x00000003
        /*0c6c*/ 	.word	0x00000070
        /*0c70*/ 	.short	0x010a
        /*0c72*/ 	.byte	0xff
	.zero		1


	//----- nvinfo : EIATTR_NUM_MBARRIERS
	.align		4
.L_47:
        /*0c74*/ 	.byte	0x03, 0x38
        /*0c76*/ 	.short	0x0023


	//----- nvinfo : EIATTR_EXIT_INSTR_OFFSETS
	.align		4
        /*0c78*/ 	.byte	0x04, 0x1c
        /*0c7a*/ 	.short	(.L_49 - .L_48)


	//   ....[0]....
.L_48:
        /*0c7c*/ 	.word	0x000032f0


	//   ....[1]....
        /*0c80*/ 	.word	0x00003800


	//   ....[2]....
        /*0c84*/ 	.word	0x00003860


	//   ....[3]....
        /*0c88*/ 	.word	0x00004dc0


	//   ....[4]....
        /*0c8c*/ 	.word	0x000068c0


	//   ....[5]....
        /*0c90*/ 	.word	0x00006900


	//   ....[6]....
        /*0c94*/ 	.word	0x00013000


	//   ....[7]....
        /*0c98*/ 	.word	0x00013070


	//   ....[8]....
        /*0c9c*/ 	.word	0x000130a0


	//   ....[9]....
        /*0ca0*/ 	.word	0x00013120


	//----- nvinfo : EIATTR_MAX_THREADS
	.align		4
.L_49:
        /*0ca4*/ 	.byte	0x04, 0x05
        /*0ca6*/ 	.short	(.L_51 - .L_50)
.L_50:
        /*0ca8*/ 	.word	0x00000100
        /*0cac*/ 	.word	0x00000001
        /*0cb0*/ 	.word	0x00000001


	//----- nvinfo : EIATTR_CRS_STACK_SIZE
	.align		4
.L_51:
        /*0cb4*/ 	.byte	0x04, 0x1e
        /*0cb6*/ 	.short	(.L_53 - .L_52)
.L_52:
        /*0cb8*/ 	.word	0x00000000


	//----- nvinfo : EIATTR_CBANK_PARAM_SIZE
	.align		4
.L_53:
        /*0cbc*/ 	.byte	0x03, 0x19
        /*0cbe*/ 	.short	0x0c00


	//----- nvinfo : EIATTR_PARAM_CBANK
	.align		4
        /*0cc0*/ 	.byte	0x04, 0x0a
        /*0cc2*/ 	.short	(.L_55 - .L_54)
	.align		4
.L_54:
        /*0cc4*/ 	.word	index@(.nv.constant0._ZN7cutlass13device_kernelINS_4gemm6kernel13GemmUniversalIN4cute5tupleIJiiiiEEENS1_10collective13CollectiveMmaINS1_46MainloopSm100TmaUmmaWarpSpecializedBlockScaledILi7ELi2ELi1ENS5_IJNS4_1CILi4EEESB_NSA_ILi1EEEEEEEENS5_IJNSA_ILi128EEENSA_ILi256EEESF_EEENS5_IJNS_12float_e2m1_tENS_13float_ue8m0_tEEEENS5_IJNS5_IJlSC_lEEENS4_6LayoutINS5_IJNS5_IJNS5_IJNSA_ILi32EEESB_EEEiEEESP_NS5_IJSC_iEEEEEENS5_IJNS5_IJNS5_IJNSA_ILi16EEESB_EEEiEEENS5_IJNS5_IJNSA_ILi0EEESC_EEENSA_ILi512EEEEEENS5_IJSV_iEEEEEEEEEEESK_S12_NS4_8TiledMMAINS4_8MMA_AtomIJNS4_17SM100_MMA_MXF4_SSISI_SI_fSJ_Li128ELi256ELi32ELNS4_4UMMA5MajorE0ELS17_0ELNS16_7ScaleInE0ELS18_0EEEEEENSM_INS5_IJSC_SC_SC_EEENS5_IJSV_SV_SV_EEEEENS5_IJNS4_10UnderscoreES1E_S1E_EEEEENS5_IJNS4_23SM90_TMA_LOAD_MULTICASTES1H_EEENS5_IJNS4_14ComposedLayoutINS4_7SwizzleILi2ELi4ELi3EEENS4_18smem_ptr_flag_bitsILi4EEENSM_INS5_IJNSA_ILi8EEESF_EEENS5_IJSF_SC_EEEEEEENSM_INS5_IJNS5_IJNS5_IJSO_SC_EEENS5_IJSN_NSA_ILi2EEEEEEEEESC_NS5_IJS1U_SC_EEEEEENS5_IJNS5_IJNS5_IJST_SX_EEESW_EEESV_NS5_IJS1U_SX_EEEEEEEEEEEvNS4_8identityES1I_NS5_IJS1S_NSM_INS5_IJNS5_IJNS5_IJSO_S1U_EEES1V_EEESC_S1X_EEENS5_IJS20_SV_NS5_IJS1U_NSA_ILi1024EEEEEEEEEEEEEEvS25_EENS_8epilogue10collective18CollectiveEpilogueINS2F_23Sm100TmaWarpSpecializedILi4ELi2ELi32ELb1ELb0EEEJNS5_IJNSA_ILi64EEESG_SF_EEENS5_IJNSM_IS2K_SC_EENSM_IS1V_NS5_IJSC_SF_EEEEEEEENS_10bfloat16_tESL_S2Q_SL_NS2F_6fusion15FusionCallbacksIS2J_NS2R_17LinearCombinationIS2Q_fS2Q_fLNS_15FloatRoundStyleE2EEES2L_S2P_JEEENS4_5SM1004TMEM4LOAD26SM100_TMEM_LOAD_32dp32b32xENS4_13SM90_TMA_LOADENS1J_IS1L_NS1M_ILi16EEENSM_INS5_IJS1O_SN_EEENS5_IJSN_SC_EEEEEEENS4_39AutoVectorizingCopyWithAssumedAlignmentILi128EEENS4_14SM90_TMA_STOREES36_S38_S38_EEEvvEEEEvNT_6ParamsE)
        /*0cc8*/ 	.short	0x0380
        /*0cca*/ 	.short	0x0c00


	//----- nvinfo : EIATTR_SW_WAR
	.align		4
.L_55:
        /*0ccc*/ 	.byte	0x04, 0x36
        /*0cce*/ 	.short	(.L_57 - .L_56)
.L_56:
        /*0cd0*/ 	.word	0x00000008
.L_57:


//--------------------- .nv.callgraph             --------------------------
	.section	.nv.callgraph,"",@"SHT_CUDA_CALLGRAPH"
	.align	4
	.sectionentsize	8
	.align		4
        /*0000*/ 	.word	0x00000000
	.align		4
        /*0004*/ 	.word	0xffffffff
	.align		4
        /*0008*/ 	.word	index@(_ZN7cutlass13device_kernelINS_4gemm6kernel13GemmUniversalIN4cute5tupleIJiiiiEEENS1_10collective13CollectiveMmaINS1_46MainloopSm100TmaUmmaWarpSpecializedBlockScaledILi7ELi2ELi1ENS5_IJNS4_1CILi4EEESB_NSA_ILi1EEEEEEEENS5_IJNSA_ILi128EEENSA_ILi256EEESF_EEENS5_IJNS_12float_e2m1_tENS_13float_ue8m0_tEEEENS5_IJNS5_IJlSC_lEEENS4_6LayoutINS5_IJNS5_IJNS5_IJNSA_ILi32EEESB_EEEiEEESP_NS5_IJSC_iEEEEEENS5_IJNS5_IJNS5_IJNSA_ILi16EEESB_EEEiEEENS5_IJNS5_IJNSA_ILi0EEESC_EEENSA_ILi512EEEEEENS5_IJSV_iEEEEEEEEEEESK_S12_NS4_8TiledMMAINS4_8MMA_AtomIJNS4_17SM100_MMA_MXF4_SSISI_SI_fSJ_Li128ELi256ELi32ELNS4_4UMMA5MajorE0ELS17_0ELNS16_7ScaleInE0ELS18_0EEEEEENSM_INS5_IJSC_SC_SC_EEENS5_IJSV_SV_SV_EEEEENS5_IJNS4_10UnderscoreES1E_S1E_EEEEENS5_IJNS4_23SM90_TMA_LOAD_MULTICASTES1H_EEENS5_IJNS4_14ComposedLayoutINS4_7SwizzleILi2ELi4ELi3EEENS4_18smem_ptr_flag_bitsILi4EEENSM_INS5_IJNSA_ILi8EEESF_EEENS5_IJSF_SC_EEEEEEENSM_INS5_IJNS5_IJNS5_IJSO_SC_EEENS5_IJSN_NSA_ILi2EEEEEEEEESC_NS5_IJS1U_SC_EEEEEENS5_IJNS5_IJNS5_IJST_SX_EEESW_EEESV_NS5_IJS1U_SX_EEEEEEEEEEEvNS4_8identityES1I_NS5_IJS1S_NSM_INS5_IJNS5_IJNS5_IJSO_S1U_EEES1V_EEESC_S1X_EEENS5_IJS20_SV_NS5_IJS1U_NSA_ILi1024EEEEEEEEEEEEEEvS25_EENS_8epilogue10collective18CollectiveEpilogueINS2F_23Sm100TmaWarpSpecializedILi4ELi2ELi32ELb1ELb0EEEJNS5_IJNSA_ILi64EEESG_SF_EEENS5_IJNSM_IS2K_SC_EENSM_IS1V_NS5_IJSC_SF_EEEEEEEENS_10bfloat16_tESL_S2Q_SL_NS2F_6fusion15FusionCallbacksIS2J_NS2R_17LinearCombinationIS2Q_fS2Q_fLNS_15FloatRoundStyleE2EEES2L_S2P_JEEENS4_5SM1004TMEM4LOAD26SM100_TMEM_LOAD_32dp32b32xENS4_13SM90_TMA_LOADENS1J_IS1L_NS1M_ILi16EEENSM_INS5_IJS1O_SN_EEENS5_IJSN_SC_EEEEEEENS4_39AutoVectorizingCopyWithAssumedAlignmentILi128EEENS4_14SM90_TMA_STOREES36_S38_S38_EEEvvEEEEvNT_6ParamsE)
	.align		4
        /*000c*/ 	.word	index@(__assertfail)
	.align		4
        /*0010*/ 	.word	0x00000000
	.align		4
        /*0014*/ 	.word	0xfffffffe
	.align		4
        /*0018*/ 	.word	0x00000000
	.align		4
        /*001c*/ 	.word	0xfffffffd
	.align		4
        /*0020*/ 	.word	0x00000000
	.align		4
        /*0024*/ 	.word	0xfffffffc


//--------------------- .nv.constant4             --------------------------
	.section	.nv.constant4,"a",@progbits
	.align	8
	.align		8
.nv.constant4:
        /*0000*/ 	.dword	__assertfail
	.align		8
        /*0008*/ 	.dword	__unnamed_1
	.align		8
        /*0010*/ 	.dword	__unnamed_2
	.align		8
        /*0018*/ 	.dword	_ZN40_INTERNAL_55e9fc8f_4_k_cu_a86570a8_291454cuda3std3__45__cpo5beginE
	.align		8
        /*0020*/ 	.dword	_ZN40_INTERNAL_55e9fc8f_4_k_cu_a86570a8_291454cuda3std3__45__cpo3endE
	.align		8
        /*0028*/ 	.dword	_ZN40_INTERNAL_55e9fc8f_4_k_cu_a86570a8_291454cuda3std3__45__cpo6cbeginE
	.align		8
        /*0030*/ 	.dword	_ZN40_INTERNAL_55e9fc8f_4_k_cu_a86570a8_291454cuda3std3__45__cpo4cendE
	.align		8
        /*0038*/ 	.dword	_ZN40_INTERNAL_55e9fc8f_4_k_cu_a86570a8_291454cuda3std3__442_GLOBAL__N__55e9fc8f_4_k_cu_a86570a8_291456ignoreE
	.align		8
        /*0040*/ 	.dword	_ZN40_INTERNAL_55e9fc8f_4_k_cu_a86570a8_291454cuda3std3__419piecewise_constructE
	.align		8
        /*0048*/ 	.dword	_ZN40_INTERNAL_55e9fc8f_4_k_cu_a86570a8_291454cuda3std3__48in_placeE
	.align		8
        /*0050*/ 	.dword	_ZN40_INTERNAL_55e9fc8f_4_k_cu_a86570a8_291454cuda3std6ranges3__45__cpo4swapE
	.align		8
        /*0058*/ 	.dword	_ZN40_INTERNAL_55e9fc8f_4_k_cu_a86570a8_291454cuda3std6ranges3__45__cpo9iter_moveE
	.align		8
        /*0060*/ 	.dword	_ZN40_INTERNAL_55e9fc8f_4_k_cu_a86570a8_291454cute7productE
	.align		8
        /*0068*/ 	.dword	_ZN40_INTERNAL_55e9fc8f_4_k_cu_a86570a8_291454cute1_E
	.align		8
        /*0070*/ 	.dword	$str$25
	.align		8
        /*0078*/ 	.dword	$str$26
	.align		8
        /*0080*/ 	.dword	$str$29
	.align		8
        /*0088*/ 	.dword	$str$30


//--------------------- .text._ZN7cutlass13device_kernelINS_4gemm6kernel13GemmUniversalIN4cute5tupleIJiiiiEEENS1_10collective13CollectiveMmaINS1_46MainloopSm100TmaUmmaWarpSpecializedBlockScaledILi7ELi2ELi1ENS5_IJNS4_1CILi4EEESB_NSA_ILi1EEEEEEEENS5_IJNSA_ILi128EEENSA_ILi256EEESF_EEENS5_IJNS_12float_e2m1_tENS_13float_ue8m0_tEEEENS5_IJNS5_IJlSC_lEEENS4_6LayoutINS5_IJNS5_IJNS5_IJNSA_ILi32EEESB_EEEiEEESP_NS5_IJSC_iEEEEEENS5_IJNS5_IJNS5_IJNSA_ILi16EEESB_EEEiEEENS5_IJNS5_IJNSA_ILi0EEESC_EEENSA_ILi512EEEEEENS5_IJSV_iEEEEEEEEEEESK_S12_NS4_8TiledMMAINS4_8MMA_AtomIJNS4_17SM100_MMA_MXF4_SSISI_SI_fSJ_Li128ELi256ELi32ELNS4_4UMMA5MajorE0ELS17_0ELNS16_7ScaleInE0ELS18_0EEEEEENSM_INS5_IJSC_SC_SC_EEENS5_IJSV_SV_SV_EEEEENS5_IJNS4_10UnderscoreES1E_S1E_EEEEENS5_IJNS4_23SM90_TMA_LOAD_MULTICASTES1H_EEENS5_IJNS4_14ComposedLayoutINS4_7SwizzleILi2ELi4ELi3EEENS4_18smem_ptr_flag_bitsILi4EEENSM_INS5_IJNSA_ILi8EEESF_EEENS5_IJSF_SC_EEEEEEENSM_INS5_IJNS5_IJNS5_IJSO_SC_EEENS5_IJSN_NSA_ILi2EEEEEEEEESC_NS5_IJS1U_SC_EEEEEENS5_IJNS5_IJNS5_IJST_SX_EEESW_EEESV_NS5_IJS1U_SX_EEEEEEEEEEEvNS4_8identityES1I_NS5_IJS1S_NSM_INS5_IJNS5_IJNS5_IJSO_S1U_EEES1V_EEESC_S1X_EEENS5_IJS20_SV_NS5_IJS1U_NSA_ILi1024EEEEEEEEEEEEEEvS25_EENS_8epilogue10collective18CollectiveEpilogueINS2F_23Sm100TmaWarpSpecializedILi4ELi2ELi32ELb1ELb0EEEJNS5_IJNSA_ILi64EEESG_SF_EEENS5_IJNSM_IS2K_SC_EENSM_IS1V_NS5_IJSC_SF_EEEEEEEENS_10bfloat16_tESL_S2Q_SL_NS2F_6fusion15FusionCallbacksIS2J_NS2R_17LinearCombinationIS2Q_fS2Q_fLNS_15FloatRoundStyleE2EEES2L_S2P_JEEENS4_5SM1004TMEM4LOAD26SM100_TMEM_LOAD_32dp32b32xENS4_13SM90_TMA_LOADENS1J_IS1L_NS1M_ILi16EEENSM_INS5_IJS1O_SN_EEENS5_IJSN_SC_EEEEEEENS4_39AutoVectorizingCopyWithAssumedAlignmentILi128EEENS4_14SM90_TMA_STOREES36_S38_S38_EEEvvEEEEvNT_6ParamsE --------------------------
	.section	.text._ZN7cutlass13device_kernelINS_4gemm6kernel13GemmUniversalIN4cute5tupleIJiiiiEEENS1_10collective13CollectiveMmaINS1_46MainloopSm100TmaUmmaWarpSpecializedBlockScaledILi7ELi2ELi1ENS5_IJNS4_1CILi4EEESB_NSA_ILi1EEEEEEEENS5_IJNSA_ILi128EEENSA_ILi256EEESF_EEENS5_IJNS_12float_e2m1_tENS_13float_ue8m0_tEEEENS5_IJNS5_IJlSC_lEEENS4_6LayoutINS5_IJNS5_IJNS5_IJNSA_ILi32EEESB_EEEiEEESP_NS5_IJSC_iEEEEEENS5_IJNS5_IJNS5_IJNSA_ILi16EEESB_EEEiEEENS5_IJNS5_IJNSA_ILi0EEESC_EEENSA_ILi512EEEEEENS5_IJSV_iEEEEEEEEEEESK_S12_NS4_8TiledMMAINS4_8MMA_AtomIJNS4_17SM100_MMA_MXF4_SSISI_SI_fSJ_Li128ELi256ELi32ELNS4_4UMMA5MajorE0ELS17_0ELNS16_7ScaleInE0ELS18_0EEEEEENSM_INS5_IJSC_SC_SC_EEENS5_IJSV_SV_SV_EEEEENS5_IJNS4_10UnderscoreES1E_S1E_EEEEENS5_IJNS4_23SM90_TMA_LOAD_MULTICASTES1H_EEENS5_IJNS4_14ComposedLayoutINS4_7SwizzleILi2ELi4ELi3EEENS4_18smem_ptr_flag_bitsILi4EEENSM_INS5_IJNSA_ILi8EEESF_EEENS5_IJSF_SC_EEEEEEENSM_INS5_IJNS5_IJNS5_IJSO_SC_EEENS5_IJSN_NSA_ILi2EEEEEEEEESC_NS5_IJS1U_SC_EEEEEENS5_IJNS5_IJNS5_IJST_SX_EEESW_EEESV_NS5_IJS1U_SX_EEEEEEEEEEEvNS4_8identityES1I_NS5_IJS1S_NSM_INS5_IJNS5_IJNS5_IJSO_S1U_EEES1V_EEESC_S1X_EEENS5_IJS20_SV_NS5_IJS1U_NSA_ILi1024EEEEEEEEEEEEEEvS25_EENS_8epilogue10collective18CollectiveEpilogueINS2F_23Sm100TmaWarpSpecializedILi4ELi2ELi32ELb1ELb0EEEJNS5_IJNSA_ILi64EEESG_SF_EEENS5_IJNSM_IS2K_SC_EENSM_IS1V_NS5_IJSC_SF_EEEEEEEENS_10bfloat16_tESL_S2Q_SL_NS2F_6fusion15FusionCallbacksIS2J_NS2R_17LinearCombinationIS2Q_fS2Q_fLNS_15FloatRoundStyleE2EEES2L_S2P_JEEENS4_5SM1004TMEM4LOAD26SM100_TMEM_LOAD_32dp32b32xENS4_13SM90_TMA_LOADENS1J_IS1L_NS1M_ILi16EEENSM_INS5_IJS1O_SN_EEENS5_IJSN_SC_EEEEEEENS4_39AutoVectorizingCopyWithAssumedAlignmentILi128EEENS4_14SM90_TMA_STOREES36_S38_S38_EEEvvEEEEvNT_6ParamsE,"ax",@progbits
	.align	128
.text._ZN7cutlass13device_kernelINS_4gemm6kernel13GemmUniversalIN4cute5tupleIJiiiiEEENS1_10collective13CollectiveMmaINS1_46MainloopSm100TmaUmmaWarpSpecializedBlockScaledILi7ELi2ELi1ENS5_IJNS4_1CILi4EEESB_NSA_ILi1EEEEEEEENS5_IJNSA_ILi128EEENSA_ILi256EEESF_EEENS5_IJNS_12float_e2m1_tENS_13float_ue8m0_tEEEENS5_IJNS5_IJlSC_lEEENS4_6LayoutINS5_IJNS5_IJNS5_IJNSA_ILi32EEESB_EEEiEEESP_NS5_IJSC_iEEEEEENS5_IJNS5_IJNS5_IJNSA_ILi16EEESB_EEEiEEENS5_IJNS5_IJNSA_ILi0EEESC_EEENSA_ILi512EEEEEENS5_IJSV_iEEEEEEEEEEESK_S12_NS4_8TiledMMAINS4_8MMA_AtomIJNS4_17SM100_MMA_MXF4_SSISI_SI_fSJ_Li128ELi256ELi32ELNS4_4UMMA5MajorE0ELS17_0ELNS16_7ScaleInE0ELS18_0EEEEEENSM_INS5_IJSC_SC_SC_EEENS5_IJSV_SV_SV_EEEEENS5_IJNS4_10UnderscoreES1E_S1E_EEEEENS5_IJNS4_23SM90_TMA_LOAD_MULTICASTES1H_EEENS5_IJNS4_14ComposedLayoutINS4_7SwizzleILi2ELi4ELi3EEENS4_18smem_ptr_flag_bitsILi4EEENSM_INS5_IJNSA_ILi8EEESF_EEENS5_IJSF_SC_EEEEEEENSM_INS5_IJNS5_IJNS5_IJSO_SC_EEENS5_IJSN_NSA_ILi2EEEEEEEEESC_NS5_IJS1U_SC_EEEEEENS5_IJNS5_IJNS5_IJST_SX_EEESW_EEESV_NS5_IJS1U_SX_EEEEEEEEEEEvNS4_8identityES1I_NS5_IJS1S_NSM_INS5_IJNS5_IJNS5_IJSO_S1U_EEES1V_EEESC_S1X_EEENS5_IJS20_SV_NS5_IJS1U_NSA_ILi1024EEEEEEEEEEEEEEvS25_EENS_8epilogue10collective18CollectiveEpilogueINS2F_23Sm100TmaWarpSpecializedILi4ELi2ELi32ELb1ELb0EEEJNS5_IJNSA_ILi64EEESG_SF_EEENS5_IJNSM_IS2K_SC_EENSM_IS1V_NS5_IJSC_SF_EEEEEEEENS_10bfloat16_tESL_S2Q_SL_NS2F_6fusion15FusionCallbacksIS2J_NS2R_17LinearCombinationIS2Q_fS2Q_fLNS_15FloatRoundStyleE2EEES2L_S2P_JEEENS4_5SM1004TMEM4LOAD26SM100_TMEM_LOAD_32dp32b32xENS4_13SM90_TMA_LOADENS1J_IS1L_NS1M_ILi16EEENSM_INS5_IJS1O_SN_EEENS5_IJSN_SC_EEEEEEENS4_39AutoVectorizingCopyWithAssumedAlignmentILi128EEENS4_14SM90_TMA_STOREES36_S38_S38_EEEvvEEEEvNT_6ParamsE:
        .type           _ZN7cutlass13device_kernelINS_4gemm6kernel13GemmUniversalIN4cute5tupleIJiiiiEEENS1_10collective13CollectiveMmaINS1_46MainloopSm100TmaUmmaWarpSpecializedBlockScaledILi7ELi2ELi1ENS5_IJNS4_1CILi4EEESB_NSA_ILi1EEEEEEEENS5_IJNSA_ILi128EEENSA_ILi256EEESF_EEENS5_IJNS_12float_e2m1_tENS_13float_ue8m0_tEEEENS5_IJNS5_IJlSC_lEEENS4_6LayoutINS5_IJNS5_IJNS5_IJNSA_ILi32EEESB_EEEiEEESP_NS5_IJSC_iEEEEEENS5_IJNS5_IJNS5_IJNSA_ILi16EEESB_EEEiEEENS5_IJNS5_IJNSA_ILi0EEESC_EEENSA_ILi512EEEEEENS5_IJSV_iEEEEEEEEEEESK_S12_NS4_8TiledMMAINS4_8MMA_AtomIJNS4_17SM100_MMA_MXF4_SSISI_SI_fSJ_Li128ELi256ELi32ELNS4_4UMMA5MajorE0ELS17_0ELNS16_7ScaleInE0ELS18_0EEEEEENSM_INS5_IJSC_SC_SC_EEENS5_IJSV_SV_SV_EEEEENS5_IJNS4_10UnderscoreES1E_S1E_EEEEENS5_IJNS4_23SM90_TMA_LOAD_MULTICASTES1H_EEENS5_IJNS4_14ComposedLayoutINS4_7SwizzleILi2ELi4ELi3EEENS4_18smem_ptr_flag_bitsILi4EEENSM_INS5_IJNSA_ILi8EEESF_EEENS5_IJSF_SC_EEEEEEENSM_INS5_IJNS5_IJNS5_IJSO_SC_EEENS5_IJSN_NSA_ILi2EEEEEEEEESC_NS5_IJS1U_SC_EEEEEENS5_IJNS5_IJNS5_IJST_SX_EEESW_EEESV_NS5_IJS1U_SX_EEEEEEEEEEEvNS4_8identityES1I_NS5_IJS1S_NSM_INS5_IJNS5_IJNS5_IJSO_S1U_EEES1V_EEESC_S1X_EEENS5_IJS20_SV_NS5_IJS1U_NSA_ILi1024EEEEEEEEEEEEEEvS25_EENS_8epilogue10collective18CollectiveEpilogueINS2F_23Sm100TmaWarpSpecializedILi4ELi2ELi32ELb1ELb0EEEJNS5_IJNSA_ILi64EEESG_SF_EEENS5_IJNSM_IS2K_SC_EENSM_IS1V_NS5_IJSC_SF_EEEEEEEENS_10bfloat16_tESL_S2Q_SL_NS2F_6fusion15FusionCallbacksIS2J_NS2R_17LinearCombinationIS2Q_fS2Q_fLNS_15FloatRoundStyleE2EEES2L_S2P_JEEENS4_5SM1004TMEM4LOAD26SM100_TMEM_LOAD_32dp32b32xENS4_13SM90_TMA_LOADENS1J_IS1L_NS1M_ILi16EEENSM_INS5_IJS1O_SN_EEENS5_IJSN_SC_EEEEEEENS4_39AutoVectorizingCopyWithAssumedAlignmentILi128EEENS4_14SM90_TMA_STOREES36_S38_S38_EEEvvEEEEvNT_6ParamsE,@function
        .size           _ZN7cutlass13device_kernelINS_4gemm6kernel13GemmUniversalIN4cute5tupleIJiiiiEEENS1_10collective13CollectiveMmaINS1_46MainloopSm100TmaUmmaWarpSpecializedBlockScaledILi7ELi2ELi1ENS5_IJNS4_1CILi4EEESB_NSA_ILi1EEEEEEEENS5_IJNSA_ILi128EEENSA_ILi256EEESF_EEENS5_IJNS_12float_e2m1_tENS_13float_ue8m0_tEEEENS5_IJNS5_IJlSC_lEEENS4_6LayoutINS5_IJNS5_IJNS5_IJNSA_ILi32EEESB_EEEiEEESP_NS5_IJSC_iEEEEEENS5_IJNS5_IJNS5_IJNSA_ILi16EEESB_EEEiEEENS5_IJNS5_IJNSA_ILi0EEESC_EEENSA_ILi512EEEEEENS5_IJSV_iEEEEEEEEEEESK_S12_NS4_8TiledMMAINS4_8MMA_AtomIJNS4_17SM100_MMA_MXF4_SSISI_SI_fSJ_Li128ELi256ELi32ELNS4_4UMMA5MajorE0ELS17_0ELNS16_7ScaleInE0ELS18_0EEEEEENSM_INS5_IJSC_SC_SC_EEENS5_IJSV_SV_SV_EEEEENS5_IJNS4_10UnderscoreES1E_S1E_EEEEENS5_IJNS4_23SM90_TMA_LOAD_MULTICASTES1H_EEENS5_IJNS4_14ComposedLayoutINS4_7SwizzleILi2ELi4ELi3EEENS4_18smem_ptr_flag_bitsILi4EEENSM_INS5_IJNSA_ILi8EEESF_EEENS5_IJSF_SC_EEEEEEENSM_INS5_IJNS5_IJNS5_IJSO_SC_EEENS5_IJSN_NSA_ILi2EEEEEEEEESC_NS5_IJS1U_SC_EEEEEENS5_IJNS5_IJNS5_IJST_SX_EEESW_EEESV_NS5_IJS1U_SX_EEEEEEEEEEEvNS4_8identityES1I_NS5_IJS1S_NSM_INS5_IJNS5_IJNS5_IJSO_S1U_EEES1V_EEESC_S1X_EEENS5_IJS20_SV_NS5_IJS1U_NSA_ILi1024EEEEEEEEEEEEEEvS25_EENS_8epilogue10collective18CollectiveEpilogueINS2F_23Sm100TmaWarpSpecializedILi4ELi2ELi32ELb1ELb0EEEJNS5_IJNSA_ILi64EEESG_SF_EEENS5_IJNSM_IS2K_SC_EENSM_IS1V_NS5_IJSC_SF_EEEEEEEENS_10bfloat16_tESL_S2Q_SL_NS2F_6fusion15FusionCallbacksIS2J_NS2R_17LinearCombinationIS2Q_fS2Q_fLNS_15FloatRoundStyleE2EEES2L_S2P_JEEENS4_5SM1004TMEM4LOAD26SM100_TMEM_LOAD_32dp32b32xENS4_13SM90_TMA_LOADENS1J_IS1L_NS1M_ILi16EEENSM_INS5_IJS1O_SN_EEENS5_IJSN_SC_EEEEEEENS4_39AutoVectorizingCopyWithAssumedAlignmentILi128EEENS4_14SM90_TMA_STOREES36_S38_S38_EEEvvEEEEvNT_6ParamsE,(.L_x_247 - _ZN7cutlass13device_kernelINS_4gemm6kernel13GemmUniversalIN4cute5tupleIJiiiiEEENS1_10collective13CollectiveMmaINS1_46MainloopSm100TmaUmmaWarpSpecializedBlockScaledILi7ELi2ELi1ENS5_IJNS4_1CILi4EEESB_NSA_ILi1EEEEEEEENS5_IJNSA_ILi128EEENSA_ILi256EEESF_EEENS5_IJNS_12float_e2m1_tENS_13float_ue8m0_tEEEENS5_IJNS5_IJlSC_lEEENS4_6LayoutINS5_IJNS5_IJNS5_IJNSA_ILi32EEESB_EEEiEEESP_NS5_IJSC_iEEEEEENS5_IJNS5_IJNS5_IJNSA_ILi16EEESB_EEEiEEENS5_IJNS5_IJNSA_ILi0EEESC_EEENSA_ILi512EEEEEENS5_IJSV_iEEEEEEEEEEESK_S12_NS4_8TiledMMAINS4_8MMA_AtomIJNS4_17SM100_MMA_MXF4_SSISI_SI_fSJ_Li128ELi256ELi32ELNS4_4UMMA5MajorE0ELS17_0ELNS16_7ScaleInE0ELS18_0EEEEEENSM_INS5_IJSC_SC_SC_EEENS5_IJSV_SV_SV_EEEEENS5_IJNS4_10UnderscoreES1E_S1E_EEEEENS5_IJNS4_23SM90_TMA_LOAD_MULTICASTES1H_EEENS5_IJNS4_14ComposedLayoutINS4_7SwizzleILi2ELi4ELi3EEENS4_18smem_ptr_flag_bitsILi4EEENSM_INS5_IJNSA_ILi8EEESF_EEENS5_IJSF_SC_EEEEEEENSM_INS5_IJNS5_IJNS5_IJSO_SC_EEENS5_IJSN_NSA_ILi2EEEEEEEEESC_NS5_IJS1U_SC_EEEEEENS5_IJNS5_IJNS5_IJST_SX_EEESW_EEESV_NS5_IJS1U_SX_EEEEEEEEEEEvNS4_8identityES1I_NS5_IJS1S_NSM_INS5_IJNS5_IJNS5_IJSO_S1U_EEES1V_EEESC_S1X_EEENS5_IJS20_SV_NS5_IJS1U_NSA_ILi1024EEEEEEEEEEEEEEvS25_EENS_8epilogue10collective18CollectiveEpilogueINS2F_23Sm100TmaWarpSpecializedILi4ELi2ELi32ELb1ELb0EEEJNS5_IJNSA_ILi64EEESG_SF_EEENS5_IJNSM_IS2K_SC_EENSM_IS1V_NS5_IJSC_SF_EEEEEEEENS_10bfloat16_tESL_S2Q_SL_NS2F_6fusion15FusionCallbacksIS2J_NS2R_17LinearCombinationIS2Q_fS2Q_fLNS_15FloatRoundStyleE2EEES2L_S2P_JEEENS4_5SM1004TMEM4LOAD26SM100_TMEM_LOAD_32dp32b32xENS4_13SM90_TMA_LOADENS1J_IS1L_NS1M_ILi16EEENSM_INS5_IJS1O_SN_EEENS5_IJSN_SC_EEEEEEENS4_39AutoVectorizingCopyWithAssumedAlignmentILi128EEENS4_14SM90_TMA_STOREES36_S38_S38_EEEvvEEEEvNT_6ParamsE)
        .other          _ZN7cutlass13device_kernelINS_4gemm6kernel13GemmUniversalIN4cute5tupleIJiiiiEEENS1_10collective13CollectiveMmaINS1_46MainloopSm100TmaUmmaWarpSpecializedBlockScaledILi7ELi2ELi1ENS5_IJNS4_1CILi4EEESB_NSA_ILi1EEEEEEEENS5_IJNSA_ILi128EEENSA_ILi256EEESF_EEENS5_IJNS_12float_e2m1_tENS_13float_ue8m0_tEEEENS5_IJNS5_IJlSC_lEEENS4_6LayoutINS5_IJNS5_IJNS5_IJNSA_ILi32EEESB_EEEiEEESP_NS5_IJSC_iEEEEEENS5_IJNS5_IJNS5_IJNSA_ILi16EEESB_EEEiEEENS5_IJNS5_IJNSA_ILi0EEESC_EEENSA_ILi512EEEEEENS5_IJSV_iEEEEEEEEEEESK_S12_NS4_8TiledMMAINS4_8MMA_AtomIJNS4_17SM100_MMA_MXF4_SSISI_SI_fSJ_Li128ELi256ELi32ELNS4_4UMMA5MajorE0ELS17_0ELNS16_7ScaleInE0ELS18_0EEEEEENSM_INS5_IJSC_SC_SC_EEENS5_IJSV_SV_SV_EEEEENS5_IJNS4_10UnderscoreES1E_S1E_EEEEENS5_IJNS4_23SM90_TMA_LOAD_MULTICASTES1H_EEENS5_IJNS4_14ComposedLayoutINS4_7SwizzleILi2ELi4ELi3EEENS4_18smem_ptr_flag_bitsILi4EEENSM_INS5_IJNSA_ILi8EEESF_EEENS5_IJSF_SC_EEEEEEENSM_INS5_IJNS5_IJNS5_IJSO_SC_EEENS5_IJSN_NSA_ILi2EEEEEEEEESC_NS5_IJS1U_SC_EEEEEENS5_IJNS5_IJNS5_IJST_SX_EEESW_EEESV_NS5_IJS1U_SX_EEEEEEEEEEEvNS4_8identityES1I_NS5_IJS1S_NSM_INS5_IJNS5_IJNS5_IJSO_S1U_EEES1V_EEESC_S1X_EEENS5_IJS20_SV_NS5_IJS1U_NSA_ILi1024EEEEEEEEEEEEEEvS25_EENS_8epilogue10collective18CollectiveEpilogueINS2F_23Sm100TmaWarpSpecializedILi4ELi2ELi32ELb1ELb0EEEJNS5_IJNSA_ILi64EEESG_SF_EEENS5_IJNSM_IS2K_SC_EENSM_IS1V_NS5_IJSC_SF_EEEEEEEENS_10bfloat16_tESL_S2Q_SL_NS2F_6fusion15FusionCallbacksIS2J_NS2R_17LinearCombinationIS2Q_fS2Q_fLNS_15FloatRoundStyleE2EEES2L_S2P_JEEENS4_5SM1004TMEM4LOAD26SM100_TMEM_LOAD_32dp32b32xENS4_13SM90_TMA_LOADENS1J_IS1L_NS1M_ILi16EEENSM_INS5_IJS1O_SN_EEENS5_IJSN_SC_EEEEEEENS4_39AutoVectorizingCopyWithAssumedAlignmentILi128EEENS4_14SM90_TMA_STOREES36_S38_S38_EEEvvEEEEvNT_6ParamsE,@"STO_CUDA_ENTRY STV_DEFAULT"
_ZN7cutlass13device_kernelINS_4gemm6kernel13GemmUniversalIN4cute5tupleIJiiiiEEENS1_10collective13CollectiveMmaINS1_46MainloopSm100TmaUmmaWarpSpecializedBlockScaledILi7ELi2ELi1ENS5_IJNS4_1CILi4EEESB_NSA_ILi1EEEEEEEENS5_IJNSA_ILi128EEENSA_ILi256EEESF_EEENS5_IJNS_12float_e2m1_tENS_13float_ue8m0_tEEEENS5_IJNS5_IJlSC_lEEENS4_6LayoutINS5_IJNS5_IJNS5_IJNSA_ILi32EEESB_EEEiEEESP_NS5_IJSC_iEEEEEENS5_IJNS5_IJNS5_IJNSA_ILi16EEESB_EEEiEEENS5_IJNS5_IJNSA_ILi0EEESC_EEENSA_ILi512EEEEEENS5_IJSV_iEEEEEEEEEEESK_S12_NS4_8TiledMMAINS4_8MMA_AtomIJNS4_17SM100_MMA_MXF4_SSISI_SI_fSJ_Li128ELi256ELi32ELNS4_4UMMA5MajorE0ELS17_0ELNS16_7ScaleInE0ELS18_0EEEEEENSM_INS5_IJSC_SC_SC_EEENS5_IJSV_SV_SV_EEEEENS5_IJNS4_10UnderscoreES1E_S1E_EEEEENS5_IJNS4_23SM90_TMA_LOAD_MULTICASTES1H_EEENS5_IJNS4_14ComposedLayoutINS4_7SwizzleILi2ELi4ELi3EEENS4_18smem_ptr_flag_bitsILi4EEENSM_INS5_IJNSA_ILi8EEESF_EEENS5_IJSF_SC_EEEEEEENSM_INS5_IJNS5_IJNS5_IJSO_SC_EEENS5_IJSN_NSA_ILi2EEEEEEEEESC_NS5_IJS1U_SC_EEEEEENS5_IJNS5_IJNS5_IJST_SX_EEESW_EEESV_NS5_IJS1U_SX_EEEEEEEEEEEvNS4_8identityES1I_NS5_IJS1S_NSM_INS5_IJNS5_IJNS5_IJSO_S1U_EEES1V_EEESC_S1X_EEENS5_IJS20_SV_NS5_IJS1U_NSA_ILi1024EEEEEEEEEEEEEEvS25_EENS_8epilogue10collective18CollectiveEpilogueINS2F_23Sm100TmaWarpSpecializedILi4ELi2ELi32ELb1ELb0EEEJNS5_IJNSA_ILi64EEESG_SF_EEENS5_IJNSM_IS2K_SC_EENSM_IS1V_NS5_IJSC_SF_EEEEEEEENS_10bfloat16_tESL_S2Q_SL_NS2F_6fusion15FusionCallbacksIS2J_NS2R_17LinearCombinationIS2Q_fS2Q_fLNS_15FloatRoundStyleE2EEES2L_S2P_JEEENS4_5SM1004TMEM4LOAD26SM100_TMEM_LOAD_32dp32b32xENS4_13SM90_TMA_LOADENS1J_IS1L_NS1M_ILi16EEENSM_INS5_IJS1O_SN_EEENS5_IJSN_SC_EEEEEEENS4_39AutoVectorizingCopyWithAssumedAlignmentILi128EEENS4_14SM90_TMA_STOREES36_S38_S38_EEEvvEEEEvNT_6ParamsE:
[----:B------:R-:W1:Y:S01]  /*0000*/  LDC R1, c[0x0][0x37c] ;  /* 0x0000df00ff017b82 */ /* 0x000e620000000800 */
[----:B------:R-:W2:Y:S01]  /*0010*/  S2R R187, SR_TID.X ;  /* 0x0000000000bb7919 */ /* 0x000ea20000002100 */
[----:B------:R-:W3:Y:S01]  /*0020*/  LDCU.64 UR12, c[0x0][0xc90] ;  /* 0x00019200ff0c77ac */ /* 0x000ee20008000a00 */
[----:B------:R-:W-:Y:S02]  /*0030*/  PRMT R180, RZ, 0x7610, R180 ;  /* 0x00007610ffb47816 */ /* 0x000fe400000000b4 */
[----:B------:R-:W-:Y:S02]  /*0040*/  ELECT P4, URZ, PT ;  /* 0x0000000000ff782f */ /* 0x000fe40003880000 */
[----:B---3--:R-:W-:-:S04]  /*0050*/  ISETP.NE.U32.AND P0, PT, RZ, UR12, PT ;  /* 0x0000000cff007c0c */ /* 0x008fc8000bf05070 */
[----:B------:R-:W-:Y:S02]  /*0060*/  ISETP.NE.AND.EX P1, PT, RZ, UR13, PT, P0 ;  /* 0x0000000dff007c0c */ /* 0x000fe4000bf25300 */
[----:B--2---:R-:W-:-:S05]  /*0070*/  SHF.R.U32.HI R181, RZ, 0x5, R187 ;  /* 0x00000005ffb57819 */ /* 0x004fca00000116bb */
[----:B------:R-:W2:Y:S02]  /*0080*/  SHFL.IDX PT, R0, R181, RZ, 0x1f ;  /* 0x00001fffb5007589 */ /* 0x000ea400000e0000 */
[----:B--2---:R-:W-:-:S04]  /*0090*/  R2UR UR21, R0 ;  /* 0x00000000001572ca */ /* 0x004fc800000e0000 */
[----:B-1----:R-:W-:Y:S05]  /*00a0*/  @P1 BRA `(.L_x_0) ;  /* 0x0000000000301947 */ /* 0x002fea0003800000 */
[----:B------:R-:W1:Y:S02]  /*00b0*/  LDCU.64 UR4, c[0x0][0xc88] ;  /* 0x00019100ff0477ac */ /* 0x000e640008000a00 */
[----:B-1----:R-:W-:-:S04]  /*00c0*/  UISETP.NE.U32.AND UP0, UPT, UR4, URZ, UPT ;  /* 0x000000ff0400728c */ /* 0x002fc8000bf05070 */
[----:B------:R-:W-:-:S09]  /*00d0*/  UISETP.NE.AND.EX UP0, UPT, UR5, URZ, UPT, UP0 ;  /* 0x000000ff0500728c */ /* 0x000fd2000bf05300 */
[----:B------:R-:W-:Y:S05]  /*00e0*/  BRA.U !UP0, `(.L_x_1) ;  /* 0x0000000108147547 */ /* 0x000fea000b800000 */
[----:B------:R-:W1:Y:S01]  /*00f0*/  LDC.64 R2, c[0x0][0xc88] ;  /* 0x00032200ff027b82 */ /* 0x000e620000000a00 */
[----:B------:R-:W1:Y:S02]  /*0100*/  LDCU.64 UR4, c[0x0][0x358] ;  /* 0x00006b00ff0477ac */ /* 0x000e640008000a00 */
[----:B-1----:R1:W5:Y:S01]  /*0110*/  LDG.E R133, desc[UR4][R2.64] ;  /* 0x0000000402857981 */ /* 0x002362000c1e1900 */
[----:B------:R-:W-:Y:S01]  /*0120*/  HFMA2 R180, -RZ, RZ, 0, 5.9604644775390625e-08 ;  /* 0x00000001ffb47431 */ /* 0x000fe200000001ff */
[----:B------:R-:W-:Y:S05]  /*0130*/  BRA `(.L_x_0) ;  /* 0x00000000000c7947 */ /* 0x000fea0003800000 */
.L_x_1:
[----:B------:R-:W1:Y:S01]  /*0140*/  LDCU UR4, c[0x0][0xc80] ;  /* 0x00019000ff0477ac */ /* 0x000e620008000800 */
[----:B------:R-:W-:Y:S01]  /*0150*/  HFMA2 R180, -RZ, RZ, 0, 5.9604644775390625e-08 ;  /* 0x00000001ffb47431 */ /* 0x000fe200000001ff */
[----:B-1----:R-:W-:-:S07]  /*0160*/  MOV R133, UR4 ;  /* 0x0000000400857c02 */ /* 0x002fce0008000f00 */
.L_x_0:
[----:B------:R-:W2:Y:S02]  /*0170*/  LDCU.64 UR4, c[0x0][0xcb0] ;  /* 0x00019600ff0477ac */ /* 0x000ea40008000a00 */
[----:B--2---:R-:W-:-:S04]  /*0180*/  UISETP.NE.U32.AND UP0, UPT, UR4, URZ, UPT ;  /* 0x000000ff0400728c */ /* 0x004fc8000bf05070 */
[----:B------:R-:W-:-:S09]  /*0190*/  UISETP.NE.AND.EX UP0, UPT, UR5, URZ, UPT, UP0 ;  /* 0x000000ff0500728c */ /* 0x000fd2000bf05300 */
[----:B------:R-:W-:Y:S05]  /*01a0*/  BRA.U UP0, `(.L_x_2) ;  /* 0x0000000100287547 */ /* 0x000fea000b800000 */
[----:B------:R-:W2:Y:S02]  /*01b0*/  LDCU.64 UR4, c[0x0][0xca8] ;  /* 0x00019500ff0477ac */ /* 0x000ea40008000a00 */
[----:B--2---:R-:W-:-:S04]  /*01c0*/  UISETP.NE.U32.AND UP0, UPT, UR4, URZ, UPT ;  /* 0x000000ff0400728c */ /* 0x004fc8000bf05070 */
[----:B------:R-:W-:-:S09]  /*01d0*/  UISETP.NE.AND.EX UP0, UPT, UR5, URZ, UPT, UP0 ;  /* 0x000000ff0500728c */ /* 0x000fd2000bf05300 */
[----:B------:R-:W-:Y:S05]  /*01e0*/  BRA.U !UP0, `(.L_x_3) ;  /* 0x0000000108107547 */ /* 0x000fea000b800000 */
[----:B------:R-:W2:Y:S01]  /*01f0*/  LDC.64 R130, c[0x0][0xca8] ;  /* 0x00032a00ff827b82 */ /* 0x000ea20000000a00 */
[----:B------:R-:W2:Y:S02]  /*0200*/  LDCU.64 UR4, c[0x0][0x358] ;  /* 0x00006b00ff0477ac */ /* 0x000ea40008000a00 */
[----:B--2---:R2:W5:Y:S01]  /*0210*/  LDG.E R130, desc[UR4][R130.64] ;  /* 0x0000000482827981 */ /* 0x004562000c1e1900 */
[----:B------:R-:W-:Y:S05]  /*0220*/  BRA `(.L_x_2) ;  /* 0x0000000000087947 */ /* 0x000fea0003800000 */
.L_x_3:
[----:B------:R-:W2:Y:S02]  /*0230*/  LDCU UR4, c[0x0][0xca0] ;  /* 0x00019400ff0477ac */ /* 0x000ea40008000800 */
[----:B--2---:R-:W-:Y:S02]  /*0240*/  MOV R130, UR4 ;  /* 0x0000000400827c02 */ /* 0x004fe40008000f00 */
.L_x_2:
[----:B------:R-:W-:Y:S01]  /*0250*/  IMAD.U32 R0, RZ, RZ, UR21 ;  /* 0x00000015ff007e24 */ /* 0x000fe2000f8e00ff */
[----:B------:R-:W-:Y:S04]  /*0260*/  BSSY.RECONVERGENT B0, `(.L_x_4) ;  /* 0x0000012000007945 */ /* 0x000fe80003800200 */
[C---:B------:R-:W-:Y:S02]  /*0270*/  ISETP.NE.OR P2, PT, R0.reuse, 0x1, !P4 ;  /* 0x000000010000780c */ /* 0x040fe40006745670 */
[----:B------:R-:W-:-:S11]  /*0280*/  ISETP.NE.OR P1, PT, R0, 0x3, !P4 ;  /* 0x000000030000780c */ /* 0x000fd60006725670 */
[----:B------:R-:W-:Y:S05]  /*0290*/  @P2 BRA `(.L_x_5) ;  /* 0x0000000000382947 */ /* 0x000fea0003800000 */
[----:B------:R-:W3:Y:S02]  /*02a0*/  LDCU.64 UR4, c[0x0][0x348] ;  /* 0x00006900ff0477ac */ /* 0x000ee40008000a00 */
[----:B---3--:R-:W-:Y:S02]  /*02b0*/  UIADD3 UR10, UP3, UPT, UR4, 0x80, URZ ;  /* 0x00000080040a7890 */ /* 0x008fe4000ff7e0ff */
[----:B------:R-:W-:Y:S02]  /*02c0*/  UIADD3 UR8, UP2, UPT, UR4, 0x180, URZ ;  /* 0x0000018004087890 */ /* 0x000fe4000ff5e0ff */
[----:B------:R-:W-:Y:S02]  /*02d0*/  UIADD3 UR6, UP1, UPT, UR4, 0x280, URZ ;  /* 0x0000028004067890 */ /* 0x000fe4000ff3e0ff */
[----:B------:R-:W-:Y:S02]  /*02e0*/  UIADD3 UR4, UP0, UPT, UR4, 0x380, URZ ;  /* 0x0000038004047890 */ /* 0x000fe4000ff1e0ff */
[----:B------:R-:W-:-:S02]  /*02f0*/  UIADD3.X UR11, UPT, UPT, URZ, UR5, URZ, UP3, !UPT ;  /* 0x00000005ff0b7290 */ /* 0x000fc40009ffe4ff */
[----:B------:R-:W-:Y:S02]  /*0300*/  UIADD3.X UR9, UPT, UPT, URZ, UR5, URZ, UP2, !UPT ;  /* 0x00000005ff097290 */ /* 0x000fe400097fe4ff */
[----:B------:R-:W-:Y:S02]  /*0310*/  UIADD3.X UR7, UPT, UPT, URZ, UR5, URZ, UP1, !UPT ;  /* 0x00000005ff077290 */ /* 0x000fe40008ffe4ff */
[----:B------:R-:W-:-:S03]  /*0320*/  UIADD3.X UR5, UPT, UPT, URZ, UR5, URZ, UP0, !UPT ;  /* 0x00000005ff057290 */ /* 0x000fc600087fe4ff */
[----:B------:R3:W-:Y:S02]  /*0330*/  UTMACCTL.PF [UR10] ;  /* 0x000000000a0079b9 */ /* 0x0007e40008040000 */
[----:B------:R3:W-:Y:S02]  /*0340*/  UTMACCTL.PF [UR8] ;  /* 0x00000000080079b9 */ /* 0x0007e40008040000 */
[----:B------:R3:W-:Y:S02]  /*0350*/  UTMACCTL.PF [UR6] ;  /* 0x00000000060079b9 */ /* 0x0007e40008040000 */
[----:B------:R3:W-:Y:S02]  /*0360*/  UTMACCTL.PF [UR4] ;  /* 0x00000000040079b9 */ /* 0x0007e40008040000 */
[----:B---3--:R-:W-:Y:S01]  /*0370*/  NOP ;  /* 0x0000000000007918 */ /* 0x008fe20000000000 */
.L_x_5:
[----:B------:R-:W-:Y:S05]  /*0380*/  BSYNC.RECONVERGENT B0 ;  /* 0x0000000000007941 */ /* 0x000fea0003800200 */
.L_x_4:
[----:B------:R-:W-:Y:S04]  /*0390*/  BSSY.RECONVERGENT B0, `(.L_x_6) ;  /* 0x000000a000007945 */ /* 0x000fe80003800200 */
[----:B------:R-:W-:Y:S05]  /*03a0*/  @P1 BRA `(.L_x_7) ;  /* 0x0000000000201947 */ /* 0x000fea0003800000 */
[----:B------:R-:W3:Y:S02]  /*03b0*/  LDCU.64 UR4, c[0x0][0x348] ;  /* 0x00006900ff0477ac */ /* 0x000ee40008000a00 */
[----:B---3--:R-:W-:Y:S02]  /*03c0*/  UIADD3 UR6, UP1, UPT, UR4, 0x980, URZ ;  /* 0x0000098004067890 */ /* 0x008fe4000ff3e0ff */
[----:B------:R-:W-:Y:S02]  /*03d0*/  UIADD3 UR4, UP0, UPT, UR4, 0xa80, URZ ;  /* 0x00000a8004047890 */ /* 0x000fe4000ff1e0ff */
[----:B------:R-:W-:Y:S02]  /*03e0*/  UIADD3.X UR7, UPT, UPT, URZ, UR5, URZ, UP1, !UPT ;  /* 0x00000005ff077290 */ /* 0x000fe40008ffe4ff */
[----:B------:R-:W-:-:S07]  /*03f0*/  UIADD3.X UR5, UPT, UPT, URZ, UR5, URZ, UP0, !UPT ;  /* 0x00000005ff057290 */ /* 0x000fce00087fe4ff */
[----:B------:R3:W-:Y:S02]  /*0400*/  UTMACCTL.PF [UR6] ;  /* 0x00000000060079b9 */ /* 0x0007e40008040000 */
[----:B------:R3:W-:Y:S02]  /*0410*/  UTMACCTL.PF [UR4] ;  /* 0x00000000040079b9 */ /* 0x0007e40008040000 */
[----:B---3--:R-:W-:Y:S01]  /*0420*/  NOP ;  /* 0x0000000000007918 */ /* 0x008fe20000000000 */
.L_x_7:
[----:B------:R-:W-:Y:S05]  /*0430*/  BSYNC.RECONVERGENT B0 ;  /* 0x0000000000007941 */ /* 0x000fea0003800200 */
.L_x_6:
[----:B------:R-:W3:Y:S01]  /*0440*/  LDCU.64 UR4, c[0x0][0xc88] ;  /* 0x00019100ff0477ac */ /* 0x000ee20008000a00 */
[----:B------:R-:W-:Y:S01]  /*0450*/  ISETP.NE.AND.EX P0, PT, RZ, UR13, PT, P0 ;  /* 0x0000000dff007c0c */ /* 0x000fe2000bf05300 */
[----:B------:R-:W-:Y:S01]  /*0460*/  UPLOP3.LUT UP3, UPT, UPT, UPT, UPT, 0x80, 0x8 ;  /* 0x000000000008789c */ /* 0x000fe20003f6f070 */
[----:B---3--:R-:W-:-:S04]  /*0470*/  ISETP.NE.U32.AND P1, PT, RZ, UR4, PT ;  /* 0x00000004ff007c0c */ /* 0x008fc8000bf25070 */
[----:B------:R-:W-:-:S13]  /*0480*/  ISETP.NE.AND.EX P1, PT, RZ, UR5, PT, P1 ;  /* 0x00000005ff007c0c */ /* 0x000fda000bf25310 */
[----:B------:R-:W-:Y:S05]  /*0490*/  @P1 BRA P0, `(.L_x_8) ;  /* 0x0000000000281947 */ /* 0x000fea0000000000 */
[----:B------:R-:W-:Y:S01]  /*04a0*/  UISETP.NE.U32.AND UP0, UPT, UR12, URZ, UPT ;  /* 0x000000ff0c00728c */ /* 0x000fe2000bf05070 */
[----:B-----5:R-:W-:Y:S01]  /*04b0*/  FSETP.NEU.AND P0, PT, R133, RZ, PT ;  /* 0x000000ff8500720b */ /* 0x020fe20003f0d000 */
[----:B------:R-:W-:Y:S02]  /*04c0*/  UISETP.NE.U32.AND UP2, UPT, UR4, URZ, UPT ;  /* 0x000000ff0400728c */ /* 0x000fe4000bf45070 */
[----:B------:R-:W-:Y:S02]  /*04d0*/  UISETP.NE.AND.EX UP1, UPT, UR13, URZ, UPT, UP0 ;  /* 0x000000ff0d00728c */ /* 0x000fe4000bf25300 */
[----:B------:R-:W-:-:S04]  /*04e0*/  UISETP.NE.AND.EX UP0, UPT, UR5, URZ, UPT, UP2 ;  /* 0x000000ff0500728c */ /* 0x000fc8000bf05320 */
[----:B------:R-:W-:-:S04]  /*04f0*/  USEL UR4, URZ, 0xffffffff, UP0 ;  /* 0xffffffffff047887 */ /* 0x000fc80008000000 */
[----:B------:R-:W-:Y:S01]  /*0500*/  VOTEU.ANY UP0, P0 ;  /* 0x0000000000ff7886 */ /* 0x000fe20000000100 */
[----:B------:R-:W-:-:S04]  /*0510*/  @!UP1 USEL UR4, URZ, 0xffffffff, UP0 ;  /* 0xffffffffff049887 */ /* 0x000fc80008000000 */
[----:B------:R-:W-:-:S04]  /*0520*/  ULOP3.LUT UR4, UR4, 0x1, URZ, 0xc0, !UPT ;  /* 0x0000000104047892 */ /* 0x000fc8000f8ec0ff */
[----:B------:R-:W-:-:S11]  /*0530*/  UISETP.NE.U32.AND UP3, UPT, UR4, 0x1, UPT ;  /* 0x000000010400788c */ /* 0x000fd6000bf65070 */
.L_x_8:
[----:B-1----:R-:W1:Y:S01]  /*0540*/  SHFL.IDX PT, R2, R181, RZ, 0x1f ;  /* 0x00001fffb5027589 */ /* 0x002e6200000e0000 */
[----:B------:R-:W-:-:S04]  /*0550*/  UISETP.NE.AND UP0, UPT, UR21, 0x2, UPT ;  /* 0x000000021500788c */ /* 0x000fc8000bf05270 */
[----:B------:R-:W-:Y:S01]  /*0560*/  USEL UR62, URZ, 0x1, UP0 ;  /* 0x00000001ff3e7887 */ /* 0x000fe20008000000 */
[----:B-1----:R-:W-:-:S13]  /*0570*/  ISETP.NE.AND P0, PT, R2, RZ, PT ;  /* 0x000000ff0200720c */ /* 0x002fda0003f05270 */
[----:B------:R-:W-:Y:S05]  /*0580*/  @P0 BRA `(.L_x_9) ;  /* 0x0000000000700947 */ /* 0x000fea0003800000 */
[----:B------:R-:W1:Y:S01]  /*0590*/  S2UR UR4, SR_CgaCtaId ;  /* 0x00000000000479c3 */ /* 0x000e620000008800 */
[----:B------:R-:W-:Y:S01]  /*05a0*/  UMOV UR5, 0x400 ;  /* 0x0000040000057882 */ /* 0x000fe20000000000 */
[----:B------:R-:W-:Y:S01]  /*05b0*/  UMOV UR8, 0x1 ;  /* 0x0000000100087882 */ /* 0x000fe20000000000 */
[----:B------:R-:W-:Y:S01]  /*05c0*/  UMOV UR6, 0x7 ;  /* 0x0000000700067882 */ /* 0x000fe20000000000 */
[----:B------:R-:W-:-:S04]  /*05d0*/  UIADD3 UR8, UPT, UPT, -UR8, 0x100000, URZ ;  /* 0x0010000008087890 */ /* 0x000fc8000fffe1ff */
[----:B------:R-:W-:Y:S02]  /*05e0*/  USHF.L.U32 UR9, UR8, 0xb, URZ ;  /* 0x0000000b08097899 */ /* 0x000fe400080006ff */
[----:B------:R-:W-:Y:S02]  /*05f0*/  USHF.L.U32 UR8, UR8, 0x1, URZ ;  /* 0x0000000108087899 */ /* 0x000fe400080006ff */
[----:B------:R-:W-:-:S04]  /*0600*/  UIADD3 UR6, UPT, UPT, -UR6, 0x100000, URZ ;  /* 0x0010000006067890 */ /* 0x000fc8000fffe1ff */
[----:B------:R-:W-:Y:S02]  /*0610*/  USHF.L.U32 UR7, UR6, 0xb, URZ ;  /* 0x0000000b06077899 */ /* 0x000fe400080006ff */
[----:B------:R-:W-:Y:S01]  /*0620*/  USHF.L.U32 UR6, UR6, 0x1, URZ ;  /* 0x0000000106067899 */ /* 0x000fe200080006ff */
[----:B------:R-:W-:Y:S01]  /*0630*/  ELECT P0, URZ, PT ;  /* 0x0000000000ff782f */ /* 0x000fe20003800000 */
[----:B-1----:R-:W-:Y:S01]  /*0640*/  ULEA UR4, UR4, UR5, 0x18 ;  /* 0x0000000504047291 */ /* 0x002fe2000f8ec0ff */
[----:B------:R-:W1:Y:S11]  /*0650*/  FENCE.VIEW.ASYNC.S ;  /* 0x00000000000073c6 */ /* 0x000e760000000000 */
[----:B-1----:R1:W3:Y:S01]  /*0660*/  SYNCS.EXCH.64 URZ, [UR4], UR8 ;  /* 0x0000000804ff75b2 */ /* 0x0022e20008000100 */
[----:B------:R1:W4:Y:S01]  /*0670*/  SYNCS.EXCH.64 URZ, [UR4+0x38], UR6 ;  /* 0x0000380604ff75b2 */ /* 0x0003220008000100 */
[----:B------:R1:W1:Y:S01]  /*0680*/  SYNCS.EXCH.64 URZ, [UR4+0x8], UR8 ;  /* 0x0000080804ff75b2 */ /* 0x0002620008000100 */
        /* <DEDUP_REMOVED lines=11> */
[----:B------:R-:W-:Y:S01]  /*0740*/  NOP ;  /* 0x0000000000007918 */ /* 0x000fe20000000000 */
.L_x_9:
[----:B------:R-:W2:Y:S01]  /*0750*/  SHFL.IDX PT, R2, R181, RZ, 0x1f ;  /* 0x00001fffb5027589 */ /* 0x000ea200000e0000 */
[----:B------:R-:W-:Y:S01]  /*0760*/  NOP ;  /* 0x0000000000007918 */ /* 0x000fe20000000000 */
[----:B--2---:R-:W-:-:S13]  /*0770*/  ISETP.NE.AND P0, PT, R2, 0x1, PT ;  /* 0x000000010200780c */ /* 0x004fda0003f05270 */
[----:B------:R-:W-:Y:S05]  /*0780*/  @P0 BRA `(.L_x_10) ;  /* 0x0000000000580947 */ /* 0x000fea0003800000 */
[----:B-1----:R-:W1:Y:S01]  /*0790*/  S2UR UR4, SR_CgaCtaId ;  /* 0x00000000000479c3 */ /* 0x002e620000008800 */
        /* <DEDUP_REMOVED lines=12> */
[----:B-1----:R2:W1:Y:S01]  /*0860*/  SYNCS.EXCH.64 URZ, [UR4+0x70], UR8 ;  /* 0x0000700804ff75b2 */ /* 0x0024620008000100 */
[----:B------:R2:W1:Y:S01]  /*0870*/  SYNCS.EXCH.64 URZ, [UR4+0x90], UR6 ;  /* 0x0000900604ff75b2 */ /* 0x0004620008000100 */
[----:B------:R2:W1:Y:S01]  /*0880*/  SYNCS.EXCH.64 URZ, [UR4+0x78], UR8 ;  /* 0x0000780804ff75b2 */ /* 0x0004620008000100 */
[----:B------:R2:W1:Y:S01]  /*0890*/  SYNCS.EXCH.64 URZ, [UR4+0x98], UR6 ;  /* 0x0000980604ff75b2 */ /* 0x0004620008000100 */
[----:B------:R2:W1:Y:S01]  /*08a0*/  SYNCS.EXCH.64 URZ, [UR4+0x80], UR8 ;  /* 0x0000800804ff75b2 */ /* 0x0004620008000100 */
[----:B------:R2:W1:Y:S01]  /*08b0*/  SYNCS.EXCH.64 URZ, [UR4+0xa0], UR6 ;  /* 0x0000a00604ff75b2 */ /* 0x0004620008000100 */
[----:B------:R2:W1:Y:S01]  /*08c0*/  SYNCS.EXCH.64 URZ, [UR4+0x88], UR8 ;  /* 0x0000880804ff75b2 */ /* 0x0004620008000100 */
[----:B------:R2:W1:Y:S02]  /*08d0*/  SYNCS.EXCH.64 URZ, [UR4+0xa8], UR6 ;  /* 0x0000a80604ff75b2 */ /* 0x0004640008000100 */
[----:B--2---:R-:W-:Y:S01]  /*08e0*/  NOP ;  /* 0x0000000000007918 */ /* 0x004fe20000000000 */
.L_x_10:
[----:B------:R-:W2:Y:S01]  /*08f0*/  SHFL.IDX PT, R2, R181, RZ, 0x1f ;  /* 0x00001fffb5027589 */ /* 0x000ea200000e0000 */
[----:B------:R-:W-:Y:S01]  /*0900*/  NOP ;  /* 0x0000000000007918 */ /* 0x000fe20000000000 */
[----:B--2---:R-:W-:-:S13]  /*0910*/  ISETP.NE.AND P0, PT, R2, 0x3, PT ;  /* 0x000000030200780c */ /* 0x004fda0003f05270 */
[----:B------:R-:W-:Y:S05]  /*0920*/  @P0 BRA `(.L_x_11) ;  /* 0x0000000000300947 */ /* 0x000fea0003800000 */
[----:B-1----:R-:W1:Y:S01]  /*0930*/  S2UR UR4, SR_CgaCtaId ;  /* 0x00000000000479c3 */ /* 0x002e620000008800 */
[----:B------:R-:W-:Y:S01]  /*0940*/  UMOV UR6, 0x400 ;  /* 0x0000040000067882 */ /* 0x000fe20000000000 */
[----:B------:R-:W-:Y:S01]  /*0950*/  UMOV UR5, 0x20 ;  /* 0x0000002000057882 */ /* 0x000fe20000000000 */
[----:B------:R-:W-:Y:S01]  /*0960*/  ELECT P0, URZ, PT ;  /* 0x0000000000ff782f */ /* 0x000fe20003800000 */
[----:B-1----:R-:W-:Y:S02]  /*0970*/  ULEA UR6, UR4, UR6, 0x18 ;  /* 0x0000000604067291 */ /* 0x002fe4000f8ec0ff */
[----:B------:R-:W-:-:S04]  /*0980*/  UIADD3 UR4, UPT, UPT, -UR5, 0x100000, URZ ;  /* 0x0010000005047890 */ /* 0x000fc8000fffe1ff */
[----:B------:R-:W-:Y:S02]  /*0990*/  USHF.L.U32 UR5, UR4, 0xb, URZ ;  /* 0x0000000b04057899 */ /* 0x000fe400080006ff */
[----:B------:R-:W-:Y:S01]  /*09a0*/  USHF.L.U32 UR4, UR4, 0x1, URZ ;  /* 0x0000000104047899 */ /* 0x000fe200080006ff */
[----:B------:R-:W1:Y:S11]  /*09b0*/  FENCE.VIEW.ASYNC.S ;  /* 0x00000000000073c6 */ /* 0x000e760000000000 */
[----:B-1----:R2:W1:Y:S01]  /*09c0*/  SYNCS.EXCH.64 URZ, [UR6+0xb0], UR4 ;  /* 0x0000b00406ff75b2 */ /* 0x0024620008000100 */
[----:B------:R2:W1:Y:S02]  /*09d0*/  SYNCS.EXCH.64 URZ, [UR6+0xb8], UR4 ;  /* 0x0000b80406ff75b2 */ /* 0x0004640008000100 */
[----:B--2---:R-:W-:Y:S01]  /*09e0*/  NOP ;  /* 0x0000000000007918 */ /* 0x004fe20000000000 */
.L_x_11:
[----:B------:R-:W2:Y:S01]  /*09f0*/  SHFL.IDX PT, R2, R181, RZ, 0x1f ;  /* 0x00001fffb5027589 */ /* 0x000ea200000e0000 */
[----:B------:R-:W-:Y:S01]  /*0a00*/  NOP ;  /* 0x0000000000007918 */ /* 0x000fe20000000000 */
[----:B--2---:R-:W-:-:S13]  /*0a10*/  ISETP.NE.AND P0, PT, R2, 0x4, PT ;  /* 0x000000040200780c */ /* 0x004fda0003f05270 */
[----:B------:R-:W-:Y:S05]  /*0a20*/  @P0 BRA `(.L_x_12) ;  /* 0x00000000004c0947 */ /* 0x000fea0003800000 */
[----:B-1----:R-:W1:Y:S01]  /*0a30*/  S2UR UR6, SR_CgaCtaId ;  /* 0x00000000000679c3 */ /* 0x002e620000008800 */
[----:B------:R-:W-:Y:S01]  /*0a40*/  UMOV UR4, 0xe20 ;  /* 0x00000e2000047882 */ /* 0x000fe20000000000 */
[----:B------:R-:W-:Y:S01]  /*0a50*/  UMOV UR5, 0x400 ;  /* 0x0000040000057882 */ /* 0x000fe20000000000 */
[----:B------:R-:W-:Y:S01]  /*0a60*/  USEL UR4, UR4, 0xc20, UP3 ;  /* 0x00000c2004047887 */ /* 0x000fe20009800000 */
[----:B------:R-:W-:Y:S01]  /*0a70*/  UMOV UR8, 0x1 ;  /* 0x0000000100087882 */ /* 0x000fe20000000000 */
[----:B------:R-:W-:Y:S01]  /*0a80*/  ELECT P0, URZ, PT ;  /* 0x0000000000ff782f */ /* 0x000fe20003800000 */
[----:B------:R-:W-:-:S04]  /*0a90*/  UIADD3 UR8, UPT, UPT, -UR8, 0x100000, URZ ;  /* 0x0010000008087890 */ /* 0x000fc8000fffe1ff */
[----:B------:R-:W-:Y:S02]  /*0aa0*/  USHF.L.U32 UR9, UR8, 0xb, URZ ;  /* 0x0000000b08097899 */ /* 0x000fe400080006ff */
[----:B------:R-:W-:Y:S02]  /*0ab0*/  USHF.L.U32 UR8, UR8, 0x1, URZ ;  /* 0x0000000108087899 */ /* 0x000fe400080006ff */
[----:B-1----:R-:W-:Y:S02]  /*0ac0*/  ULEA UR6, UR6, UR5, 0x18 ;  /* 0x0000000506067291 */ /* 0x002fe4000f8ec0ff */
[----:B------:R-:W-:-:S04]  /*0ad0*/  UIADD3 UR4, UPT, UPT, -UR4, 0x100000, URZ ;  /* 0x0010000004047890 */ /* 0x000fc8000fffe1ff */
[----:B------:R-:W-:Y:S02]  /*0ae0*/  USHF.L.U32 UR5, UR4, 0xb, URZ ;  /* 0x0000000b04057899 */ /* 0x000fe400080006ff */
[----:B------:R-:W-:Y:S01]  /*0af0*/  USHF.L.U32 UR4, UR4, 0x1, URZ ;  /* 0x0000000104047899 */ /* 0x000fe200080006ff */
[----:B------:R-:W1:Y:S03]  /*0b00*/  FENCE.VIEW.ASYNC.S ;  /* 0x00000000000073c6 */ /* 0x000e660000000000 */
[----:B-1----:R2:W1:Y:S08]  /*0b10*/  SYNCS.EXCH.64 URZ, [UR6+0xc0], UR8 ;  /* 0x0000c00806ff75b2 */ /* 0x0024700008000100 */
[----:B------:R2:W1:Y:S01]  /*0b20*/  SYNCS.EXCH.64 URZ, [UR6+0xd0], UR4 ;  /* 0x0000d00406ff75b2 */ /* 0x0004620008000100 */
[----:B------:R2:W1:Y:S01]  /*0b30*/  SYNCS.EXCH.64 URZ, [UR6+0xc8], UR8 ;  /* 0x0000c80806ff75b2 */ /* 0x0004620008000100 */
[----:B------:R2:W1:Y:S02]  /*0b40*/  SYNCS.EXCH.64 URZ, [UR6+0xd8], UR4 ;  /* 0x0000d80406ff75b2 */ /* 0x0004640008000100 */
[----:B--2---:R-:W-:Y:S01]  /*0b50*/  NOP ;  /* 0x0000000000007918 */ /* 0x004fe20000000000 */
.L_x_12:
        /* <DEDUP_REMOVED lines=18> */
[----:B------:R2:W1:Y:S02]  /*0c80*/  SYNCS.EXCH.64 URZ, [UR4+0xe8], UR6 ;  /* 0x0000e80604ff75b2 */ /* 0x0004640008000100 */
[----:B--2---:R-:W-:Y:S01]  /*0c90*/  NOP ;  /* 0x0000000000007918 */ /* 0x004fe20000000000 */
.L_x_13:
[----:B------:R-:W2:Y:S01]  /*0ca0*/  SHFL.IDX PT, R2, R181, RZ, 0x1f ;  /* 0x00001fffb5027589 */ /* 0x000ea200000e0000 */
[----:B------:R-:W-:Y:S01]  /*0cb0*/  ISETP.NE.OR P1, PT, RZ, UR21, !P4 ;  /* 0x00000015ff007c0c */ /* 0x000fe2000e725670 */
[----:B------:R-:W-:Y:S01]  /*0cc0*/  NOP ;  /* 0x0000000000007918 */ /* 0x000fe20000000000 */
[----:B--2---:R-:W-:-:S13]  /*0cd0*/  ISETP.NE.AND P0, PT, R2, 0x3, PT ;  /* 0x000000030200780c */ /* 0x004fda0003f05270 */
[----:B------:R-:W-:Y:S05]  /*0ce0*/  @P0 BRA `(.L_x_14) ;  /* 0x0000000000380947 */ /* 0x000fea0003800000 */
[----:B-1----:R-:W1:Y:S01]  /*0cf0*/  S2UR UR4, SR_CgaCtaId ;  /* 0x00000000000479c3 */ /* 0x002e620000008800 */
[----:B------:R-:W-:Y:S01]  /*0d00*/  UMOV UR5, 0x400 ;  /* 0x0000040000057882 */ /* 0x000fe20000000000 */
[----:B------:R-:W-:Y:S01]  /*0d10*/  UMOV UR6, 0x20 ;  /* 0x0000002000067882 */ /* 0x000fe20000000000 */
[----:B------:R-:W-:Y:S01]  /*0d20*/  ELECT P0, URZ, PT ;  /* 0x0000000000ff782f */ /* 0x000fe20003800000 */
[----:B------:R-:W-:-:S04]  /*0d30*/  UIADD3 UR6, UPT, UPT, -UR6, 0x100000, URZ ;  /* 0x0010000006067890 */ /* 0x000fc8000fffe1ff */
[----:B------:R-:W-:Y:S02]  /*0d40*/  USHF.L.U32 UR7, UR6, 0xb, URZ ;  /* 0x0000000b06077899 */ /* 0x000fe400080006ff */
[----:B------:R-:W-:Y:S02]  /*0d50*/  USHF.L.U32 UR6, UR6, 0x1, URZ ;  /* 0x0000000106067899 */ /* 0x000fe400080006ff */
[----:B-1----:R-:W-:Y:S01]  /*0d60*/  ULEA UR4, UR4, UR5, 0x18 ;  /* 0x0000000504047291 */ /* 0x002fe2000f8ec0ff */
[----:B------:R-:W1:Y:S11]  /*0d70*/  FENCE.VIEW.ASYNC.S ;  /* 0x00000000000073c6 */ /* 0x000e760000000000 */
[----:B-1----:R2:W1:Y:S01]  /*0d80*/  SYNCS.EXCH.64 URZ, [UR4+0xf0], UR6 ;  /* 0x0000f00604ff75b2 */ /* 0x0024620008000100 */
[----:B------:R2:W1:Y:S01]  /*0d90*/  SYNCS.EXCH.64 URZ, [UR4+0x100], UR6 ;  /* 0x0001000604ff75b2 */ /* 0x0004620008000100 */
[----:B------:R2:W1:Y:S01]  /*0da0*/  SYNCS.EXCH.64 URZ, [UR4+0xf8], UR6 ;  /* 0x0000f80604ff75b2 */ /* 0x0004620008000100 */
[----:B------:R2:W1:Y:S02]  /*0db0*/  SYNCS.EXCH.64 URZ, [UR4+0x108], UR6 ;  /* 0x0001080604ff75b2 */ /* 0x0004640008000100 */
[----:B--2---:R-:W-:Y:S01]  /*0dc0*/  NOP ;  /* 0x0000000000007918 */ /* 0x004fe20000000000 */
.L_x_14:
[----:B-1----:R-:W1:Y:S01]  /*0dd0*/  S2UR UR7, SR_CgaCtaId ;  /* 0x00000000000779c3 */ /* 0x002e620000008800 */
[----:B------:R-:W-:Y:S01]  /*0de0*/  VOTEU.ALL UP0, P1 ;  /* 0x0000000000ff7886 */ /* 0x000fe20000800000 */
[----:B------:R-:W-:Y:S01]  /*0df0*/  UMOV UR4, 0x80 ;  /* 0x0000008000047882 */ /* 0x000fe20000000000 */
[----:B------:R-:W2:Y:S01]  /*0e00*/  LDCU UR31, c[0x0][0x36c] ;  /* 0x00006d80ff1f77ac */ /* 0x000ea20008000800 */
[----:B------:R-:W-:Y:S01]  /*0e10*/  NOP ;  /* 0x0000000000007918 */ /* 0x000fe20000000000 */
[----:B------:R-:W-:Y:S01]  /*0e20*/  ISETP.NE.OR P4, PT, R0, 0x2, !P4 ;  /* 0x000000020000780c */ /* 0x000fe20006785670 */
[----:B------:R-:W-:Y:S01]  /*0e30*/  @!UP0 UMOV UR6, 0x400 ;  /* 0x0000040000068882 */ /* 0x000fe20000000000 */
[----:B------:R-:W-:-:S04]  /*0e40*/  @!UP0 UIADD3 UR4, UPT, UPT, -UR4, 0x100000, URZ ;  /* 0x0010000004048890 */ /* 0x000fc8000fffe1ff */
[----:B------:R-:W-:Y:S02]  /*0e50*/  @!UP0 USHF.L.U32 UR5, UR4, 0xb, URZ ;  /* 0x0000000b04058899 */ /* 0x000fe400080006ff */
[----:B------:R-:W-:Y:S01]  /*0e60*/  @!UP0 USHF.L.U32 UR4, UR4, 0x1, URZ ;  /* 0x0000000104048899 */ /* 0x000fe200080006ff */
[----:B------:R-:W-:Y:S01]  /*0e70*/  LOP3.LUT R2, R187, 0x1f, RZ, 0xc0, !PT ;  /* 0x0000001fbb027812 */ /* 0x000fe200078ec0ff */
[----:B------:R-:W-:Y:S02]  /*0e80*/  UISETP.NE.AND UP4, UPT, UR21, URZ, UPT ;  /* 0x000000ff1500728c */ /* 0x000fe4000bf85270 */
[----:B--2---:R-:W-:Y:S02]  /*0e90*/  UISETP.EQ.U32.AND UP1, UPT, UR31, 0x1, UPT ;  /* 0x000000011f00788c */ /* 0x004fe4000bf22070 */
[----:B-1----:R-:W-:Y:S01]  /*0ea0*/  @!UP0 ULEA UR6, UR7, UR6, 0x18 ;  /* 0x0000000607068291 */ /* 0x002fe2000f8ec0ff */
[----:B------:R-:W-:Y:S01]  /*0eb0*/  VOTEU.ALL UP0, P1 ;  /* 0x0000000000ff7886 */ /* 0x000fe20000800000 */
[----:B------:R-:W1:Y:S10]  /*0ec0*/  FENCE.VIEW.ASYNC.S ;  /* 0x00000000000073c6 */ /* 0x000e740000000000 */
[----:B-1----:R1:W2:Y:S01]  /*0ed0*/  @!UP0 SYNCS.EXCH.64 URZ, [UR6+0x110], UR4 ;  /* 0x0001100406ff85b2 */ /* 0x0022a20008000100 */
[----:B------:R-:W-:Y:S05]  /*0ee0*/  BRA.U !UP1, `(.L_x_15) ;  /* 0x0000000109087547 */ /* 0x000fea000b800000 */
[----:B--234-:R-:W-:Y:S01]  /*0ef0*/  UCGABAR_ARV ;  /* 0x00000000000079c7 */ /* 0x01cfe20008000000 */
[----:B------:R-:W-:Y:S05]  /*0f00*/  BRA `(.L_x_16) ;  /* 0x0000000000047947 */ /* 0x000fea0003800000 */
.L_x_15:
[----:B--234-:R-:W-:Y:S01]  /*0f10*/  NOP ;  /* 0x0000000000007918 */ /* 0x01cfe20000000000 */
.L_x_16:
[----:B------:R-:W2:Y:S01]  /*0f20*/  S2UR UR8, SR_CTAID.X ;  /* 0x00000000000879c3 */ /* 0x000ea20000002500 */
[----:B------:R-:W-:-:S05]  /*0f30*/  CS2R.32 R183, SR_CgaSize ;  /* 0x0000000000b77805 */ /* 0x000fca0000008a00 */
[----:B------:R-:W-:-:S05]  /*0f40*/  IMAD R183, R183, -0xa0, RZ ;  /* 0xffffff60b7b77824 */ /* 0x000fca00078e02ff */
[----:B-1----:R-:W-:-:S14]  /*0f50*/  R2UR UR5, R183 ;  /* 0x00000000b70572ca */ /* 0x002fdc00000e0000 */
[----:B------:R-:W1:Y:S01]  /*0f60*/  LDCU UR5, c[0x0][UR5+0x2b0] ;  /* 0x00005600050577ac */ /* 0x000e620008000800 */
[----:B------:R-:W-:-:S05]  /*0f70*/  CS2R.32 R183, SR_CgaSize ;  /* 0x0000000000b77805 */ /* 0x000fca0000008a00 */
[----:B------:R-:W-:-:S05]  /*0f80*/  IMAD R183, R183, -0xa0, RZ ;  /* 0xffffff60b7b77824 */ /* 0x000fca00078e02ff */
[----:B------:R-:W-:-:S14]  /*0f90*/  R2UR UR6, R183 ;  /* 0x00000000b70672ca */ /* 0x000fdc00000e0000 */
[----:B------:R-:W3:Y:S01]  /*0fa0*/  LDCU UR6, c[0x0][UR6+0x2b4] ;  /* 0x00005680060677ac */ /* 0x000ee20008000800 */
[----:B------:R-:W4:Y:S01]  /*0fb0*/  S2UR UR9, SR_CTAID.Y ;  /* 0x00000000000979c3 */ /* 0x000f220000002600 */
[----:B------:R-:W-:-:S05]  /*0fc0*/  CS2R.32 R183, SR_CgaSize ;  /* 0x0000000000b77805 */ /* 0x000fca0000008a00 */
[----:B------:R-:W-:-:S05]  /*0fd0*/  IMAD R183, R183, -0xa0, RZ ;  /* 0xffffff60b7b77824 */ /* 0x000fca00078e02ff */
[----:B------:R-:W-:-:S14]  /*0fe0*/  R2UR UR11, R183 ;  /* 0x00000000b70b72ca */ /* 0x000fdc00000e0000 */
[----:B------:R-:W3:Y:S01]  /*0ff0*/  LDCU UR11, c[0x0][UR11+0x2a0] ;  /* 0x000054000b0b77ac */ /* 0x000ee20008000800 */
[----:B------:R-:W-:-:S05]  /*1000*/  CS2R.32 R183, SR_CgaSize ;  /* 0x0000000000b77805 */ /* 0x000fca0000008a00 */
[----:B------:R-:W-:-:S05]  /*1010*/  IMAD R183, R183, -0xa0, RZ ;  /* 0xffffff60b7b77824 */ /* 0x000fca00078e02ff */
[----:B------:R-:W-:-:S14]  /*1020*/  R2UR UR12, R183 ;  /* 0x00000000b70c72ca */ /* 0x000fdc00000e0000 */
[----:B------:R-:W3:Y:S01]  /*1030*/  LDCU UR12, c[0x0][UR12+0x2a4] ;  /* 0x000054800c0c77ac */ /* 0x000ee20008000800 */
[----:B------:R-:W3:Y:S01]  /*1040*/  S2UR UR7, SR_CgaCtaId ;  /* 0x00000000000779c3 */ /* 0x000ee20000008800 */
[----:B------:R-:W3:Y:S01]  /*1050*/  LDCU UR28, c[0x0][0xf24] ;  /* 0x0001e480ff1c77ac */ /* 0x000ee20008000800 */
[----:B------:R-:W-:Y:S01]  /*1060*/  UMOV UR46, 0x1111 ;  /* 0x00001111002e7882 */ /* 0x000fe20000000000 */
[----:B------:R-:W-:Y:S01]  /*1070*/  UMOV UR45, 0xf ;  /* 0x0000000f002d7882 */ /* 0x000fe20000000000 */
[----:B------:R-:W3:Y:S01]  /*1080*/  LDCU UR39, c[0x0][0xf24] ;  /* 0x0001e480ff2777ac */ /* 0x000ee20008000800 */
[----:B--2---:R-:W-:-:S03]  /*1090*/  I2FP.F32.U32 R3, UR8 ;  /* 0x0000000800037c45 */ /* 0x004fc60008201000 */
[----:B------:R-:W2:Y:S01]  /*10a0*/  S2UR UR44, SR_CTAID.Z ;  /* 0x00000000002c79c3 */ /* 0x000ea20000002700 */
[----:B------:R-:W2:Y:S01]  /*10b0*/  LDCU UR30, c[0x0][0xf30] ;  /* 0x0001e600ff1e77ac */ /* 0x000ea20008000800 */
[----:B-1----:R-:W-:Y:S01]  /*10c0*/  FMUL R3, R3, UR5 ;  /* 0x0000000503037c20 */ /* 0x002fe20008400000 */
[----:B------:R-:W-:Y:S01]  /*10d0*/  UISETP.NE.AND UP5, UPT, UR21, 0x2, UPT ;  /* 0x000000021500788c */ /* 0x000fe2000bfa5270 */
[----:B----4-:R-:W-:Y:S01]  /*10e0*/  I2FP.F32.U32 R0, UR9 ;  /* 0x0000000900007c45 */ /* 0x010fe20008201000 */
[----:B------:R-:W-:Y:S01]  /*10f0*/  UMOV UR20, UR9 ;  /* 0x0000000900147c82 */ /* 0x000fe20008000000 */
[----:B------:R-:W-:Y:S02]  /*1100*/  UMOV UR19, UR8 ;  /* 0x0000000800137c82 */ /* 0x000fe40008000000 */
[----:B------:R-:W1:Y:S01]  /*1110*/  F2I.U32.TRUNC.NTZ R3, R3 ;  /* 0x0000000300037305 */ /* 0x000e62000020f000 */
[----:B---3--:R-:W-:Y:S01]  /*1120*/  UISETP.GE.AND UP6, UPT, UR28, 0x1, UPT ;  /* 0x000000011c00788c */ /* 0x008fe2000bfc6270 */
[----:B------:R-:W-:Y:S01]  /*1130*/  FMUL R0, R0, UR6 ;  /* 0x0000000600007c20 */ /* 0x000fe20008400000 */
[----:B------:R-:W-:-:S02]  /*1140*/  ULOP3.LUT UR65, UR7, 0x3, URZ, 0xc0, !UPT ;  /* 0x0000000307417892 */ /* 0x000fc4000f8ec0ff */
[----:B------:R-:W-:-:S03]  /*1150*/  ULOP3.LUT UR4, UR7, 0xc, URZ, 0xc0, !UPT ;  /* 0x0000000c07047892 */ /* 0x000fc6000f8ec0ff */
[----:B------:R-:W3:Y:S01]  /*1160*/  F2I.U32.TRUNC.NTZ R0, R0 ;  /* 0x0000000000007305 */ /* 0x000ee2000020f000 */
[----:B------:R-:W-:Y:S02]  /*1170*/  USHF.R.U32.HI UR32, URZ, 0x2, UR7 ;  /* 0x00000002ff207899 */ /* 0x000fe40008011607 */
[----:B------:R-:W-:Y:S02]  /*1180*/  USHF.L.U32 UR48, UR7, 0x9, URZ ;  /* 0x0000000907307899 */ /* 0x000fe400080006ff */
[----:B------:R-:W-:Y:S02]  /*1190*/  USHF.L.U32 UR47, UR7, 0xc, URZ ;  /* 0x0000000c072f7899 */ /* 0x000fe400080006ff */
[----:B------:R-:W-:Y:S01]  /*11a0*/  USHF.L.U32 UR52, UR7, 0x5, URZ ;  /* 0x0000000507347899 */ /* 0x000fe200080006ff */
[----:B-1----:R-:W-:Y:S01]  /*11b0*/  R2UR UR6, R3 ;  /* 0x00000000030672ca */ /* 0x002fe200000e0000 */
[----:B------:R-:W-:Y:S02]  /*11c0*/  USHF.L.U32 UR18, UR7, 0x4, URZ ;  /* 0x0000000407127899 */ /* 0x000fe400080006ff */
[----:B------:R-:W-:-:S02]  /*11d0*/  USHF.L.U32 UR49, UR7, 0x8, URZ ;  /* 0x0000000807317899 */ /* 0x000fc400080006ff */
[----:B------:R-:W-:Y:S02]  /*11e0*/  USHF.L.U32 UR10, UR7, 0x7, URZ ;  /* 0x00000007070a7899 */ /* 0x000fe400080006ff */
[----:B------:R-:W-:Y:S01]  /*11f0*/  UISETP.GT.U32.AND UP1, UPT, UR65, 0xffff, UPT ;  /* 0x0000ffff4100788c */ /* 0x000fe2000bf24070 */
[----:B---3--:R-:W-:Y:S01]  /*1200*/  R2UR UR7, R0 ;  /* 0x00000000000772ca */ /* 0x008fe200000e0000 */
[----:B------:R-:W-:Y:S01]  /*1210*/  UISETP.GT.U32.AND UP0, UPT, UR4, 0xffff, UPT ;  /* 0x0000ffff0400788c */ /* 0x000fe2000bf04070 */
[----:B------:R-:W-:Y:S01]  /*1220*/  PRMT R0, RZ, 0x7610, R0 ;  /* 0x00007610ff007816 */ /* 0x000fe20000000000 */
[----:B------:R-:W-:Y:S02]  /*1230*/  USEL UR5, UR65, 0xffff, !UP1 ;  /* 0x0000ffff41057887 */ /* 0x000fe4000c800000 */
[----:B------:R-:W-:Y:S02]  /*1240*/  USEL UR4, UR4, 0xffff, !UP0 ;  /* 0x0000ffff04047887 */ /* 0x000fe4000c000000 */
[----:B------:R-:W-:-:S02]  /*1250*/  ULOP3.LUT UR5, UR5, 0xffff, URZ, 0xc0, !UPT ;  /* 0x0000ffff05057892 */ /* 0x000fc4000f8ec0ff */
[----:B------:R-:W-:Y:S02]  /*1260*/  ULOP3.LUT UR4, UR4, 0xffff, URZ, 0xc0, !UPT ;  /* 0x0000ffff04047892 */ /* 0x000fe4000f8ec0ff */
[----:B------:R-:W-:Y:S02]  /*1270*/  USHF.L.U32 UR46, UR46, UR5, URZ ;  /* 0x000000052e2e7299 */ /* 0x000fe400080006ff */
[----:B------:R-:W-:Y:S02]  /*1280*/  USHF.L.U32 UR45, UR45, UR4, URZ ;  /* 0x000000042d2d7299 */ /* 0x000fe400080006ff */
[----:B------:R-:W-:Y:S02]  /*1290*/  UIADD3 UR5, UPT, UPT, -UR6, URZ, URZ ;  /* 0x000000ff06057290 */ /* 0x000fe4000fffe1ff */
[----:B------:R-:W-:Y:S02]  /*12a0*/  UIADD3 UR4, UPT, UPT, -UR7, URZ, URZ ;  /* 0x000000ff07047290 */ /* 0x000fe4000fffe1ff */
[----:B------:R-:W-:-:S02]  /*12b0*/  UIMAD UR5, UR11, UR5, UR8 ;  /* 0x000000050b0572a4 */ /* 0x000fc4000f8e0208 */
[----:B------:R-:W-:Y:S02]  /*12c0*/  UIMAD UR4, UR12, UR4, UR9 ;  /* 0x000000040c0472a4 */ /* 0x000fe4000f8e0209 */
[----:B------:R-:W-:Y:S02]  /*12d0*/  ULOP3.LUT UR48, UR48, 0x1800, URZ, 0xc0, !UPT ;  /* 0x0000180030307892 */ /* 0x000fe4000f8ec0ff */
[----:B------:R-:W-:Y:S01]  /*12e0*/  IMAD.U32 R183, RZ, RZ, UR5 ;  /* 0x00000005ffb77e24 */ /* 0x000fe2000f8e00ff */
[----:B------:R-:W-:Y:S01]  /*12f0*/  ULOP3.LUT UR47, UR47, 0x3000, URZ, 0xc0, !UPT ;  /* 0x000030002f2f7892 */ /* 0x000fe2000f8ec0ff */
[----:B------:R-:W-:Y:S01]  /*1300*/  IMAD.U32 R182, RZ, RZ, UR4 ;  /* 0x00000004ffb67e24 */ /* 0x000fe2000f8e00ff */
[----:B------:R-:W-:Y:S02]  /*1310*/  ULOP3.LUT UR52, UR52, 0x180, URZ, 0xc0, !UPT ;  /* 0x0000018034347892 */ /* 0x000fe4000f8ec0ff */
[----:B------:R-:W-:Y:S02]  /*1320*/  ULOP3.LUT UR49, UR49, 0x300, URZ, 0xc0, !UPT ;  /* 0x0000030031317892 */ /* 0x000fe4000f8ec0ff */
[----:B------:R-:W-:-:S02]  /*1330*/  ULOP3.LUT UR18, UR18, 0xc0, URZ, 0xc0, !UPT ;  /* 0x000000c012127892 */ /* 0x000fc4000f8ec0ff */
[----:B------:R-:W-:Y:S01]  /*1340*/  ULOP3.LUT UR10, UR10, 0x80, URZ, 0xc0, !UPT ;  /* 0x000000800a0a7892 */ /* 0x000fe2000f8ec0ff */
[----:B--2---:R-:W-:Y:S11]  /*1350*/  BRA.U UP4, `(.L_x_17) ;  /* 0x0000000104cc7547 */ /* 0x004ff6000b800000 */
[----:B------:R-:W-:Y:S02]  /*1360*/  R2UR UR4, R182 ;  /* 0x00000000b60472ca */ /* 0x000fe400000e0000 */
[----:B------:R-:W-:-:S11]  /*1370*/  R2UR UR25, R183 ;  /* 0x00000000b71972ca */ /* 0x000fd600000e0000 */
[----:B------:R-:W-:Y:S02]  /*1380*/  UISETP.NE.AND UP0, UPT, UR4, URZ, UPT ;  /* 0x000000ff0400728c */ /* 0x000fe4000bf05270 */
[----:B------:R-:W-:Y:S02]  /*1390*/  UISETP.NE.AND UP2, UPT, UR4, 0x1, UPT ;  /* 0x000000010400788c */ /* 0x000fe4000bf45270 */
[----:B------:R-:W-:Y:S02]  /*13a0*/  UISETP.NE.AND UP1, UPT, UR25, URZ, UP0 ;  /* 0x000000ff1900728c */ /* 0x000fe40008725270 */
[----:B------:R-:W-:Y:S02]  /*13b0*/  USEL UR6, URZ, 0x2, UP0 ;  /* 0x00000002ff067887 */ /* 0x000fe40008000000 */
[----:B------:R-:W-:Y:S02]  /*13c0*/  USEL UR9, URZ, 0x1, UP1 ;  /* 0x00000001ff097887 */ /* 0x000fe40008800000 */
[----:B------:R-:W-:-:S02]  /*13d0*/  UISETP.NE.AND UP1, UPT, UR4, 0x2, UPT ;  /* 0x000000020400788c */ /* 0x000fc4000bf25270 */
[----:B------:R-:W-:Y:S02]  /*13e0*/  USEL UR13, URZ, 0x4, UP0 ;  /* 0x00000004ff0d7887 */ /* 0x000fe40008000000 */
[----:B------:R-:W-:Y:S02]  /*13f0*/  USEL UR17, URZ, 0x8, UP0 ;  /* 0x00000008ff117887 */ /* 0x000fe40008000000 */
[----:B------:R-:W-:Y:S02]  /*1400*/  UISETP.NE.AND UP0, UPT, UR4, 0x3, UPT ;  /* 0x000000030400788c */ /* 0x000fe4000bf05270 */
[----:B------:R-:W-:Y:S02]  /*1410*/  USEL UR4, URZ, 0x100, UP1 ;  /* 0x00000100ff047887 */ /* 0x000fe40008800000 */
[----:B------:R-:W-:Y:S02]  /*1420*/  USEL UR11, URZ, 0x200, UP1 ;  /* 0x00000200ff0b7887 */ /* 0x000fe40008800000 */
[----:B------:R-:W-:-:S02]  /*1430*/  USEL UR15, URZ, 0x400, UP1 ;  /* 0x00000400ff0f7887 */ /* 0x000fc40008800000 */
[----:B------:R-:W-:Y:S02]  /*1440*/  USEL UR23, URZ, 0x800, UP1 ;  /* 0x00000800ff177887 */ /* 0x000fe40008800000 */
[----:B------:R-:W-:Y:S02]  /*1450*/  USEL UR5, URZ, 0x10, UP2 ;  /* 0x00000010ff057887 */ /* 0x000fe40009000000 */
[----:B------:R-:W-:Y:S02]  /*1460*/  UISETP.NE.AND UP1, UPT, UR25, URZ, UPT ;  /* 0x000000ff1900728c */ /* 0x000fe4000bf25270 */
[----:B------:R-:W-:Y:S02]  /*1470*/  USEL UR7, URZ, 0x1000, UP0 ;  /* 0x00001000ff077887 */ /* 0x000fe40008000000 */
[----:B------:R-:W-:Y:S02]  /*1480*/  USEL UR12, URZ, 0x2000, UP0 ;  /* 0x00002000ff0c7887 */ /* 0x000fe40008000000 */
[----:B------:R-:W-:-:S02]  /*1490*/  USEL UR16, URZ, 0x4000, UP0 ;  /* 0x00004000ff107887 */ /* 0x000fc40008000000 */
[----:B------:R-:W-:Y:S02]  /*14a0*/  USEL UR24, URZ, 0x8000, UP0 ;  /* 0x00008000ff187887 */ /* 0x000fe40008000000 */
[----:B------:R-:W-:Y:S02]  /*14b0*/  UISETP.NE.AND UP0, UPT, UR25, 0x1, UPT ;  /* 0x000000011900788c */ /* 0x000fe4000bf05270 */
[----:B------:R-:W-:Y:S02]  /*14c0*/  USEL UR5, UR5, 0x10, UP1 ;  /* 0x0000001005057887 */ /* 0x000fe40008800000 */
[----:B------:R-:W-:Y:S02]  /*14d0*/  USEL UR4, UR4, 0x100, UP1 ;  /* 0x0000010004047887 */ /* 0x000fe40008800000 */
[----:B------:R-:W-:Y:S02]  /*14e0*/  USEL UR8, URZ, 0x20, UP2 ;  /* 0x00000020ff087887 */ /* 0x000fe40009000000 */
[----:B------:R-:W-:-:S02]  /*14f0*/  USEL UR7, UR7, 0x1000, UP1 ;  /* 0x0000100007077887 */ /* 0x000fc40008800000 */
[----:B------:R-:W-:Y:S02]  /*1500*/  USEL UR6, UR6, 0x2, UP0 ;  /* 0x0000000206067887 */ /* 0x000fe40008000000 */
[----:B------:R-:W-:Y:S02]  /*1510*/  UIADD3 UR4, UPT, UPT, UR4, UR5, UR9 ;  /* 0x0000000504047290 */ /* 0x000fe4000fffe009 */
[----:B------:R-:W-:Y:S02]  /*1520*/  UISETP.NE.AND UP1, UPT, UR25, 0x2, UPT ;  /* 0x000000021900788c */ /* 0x000fe4000bf25270 */
[----:B------:R-:W-:Y:S02]  /*1530*/  USEL UR8, UR8, 0x20, UP0 ;  /* 0x0000002008087887 */ /* 0x000fe40008000000 */
[----:B------:R-:W-:Y:S02]  /*1540*/  USEL UR5, UR11, 0x200, UP0 ;  /* 0x000002000b057887 */ /* 0x000fe40008000000 */
[----:B------:R-:W-:-:S02]  /*1550*/  UIADD3 UR4, UPT, UPT, UR6, UR7, UR4 ;  /* 0x0000000706047290 */ /* 0x000fc4000fffe004 */
[----:B------:R-:W-:Y:S02]  /*1560*/  USEL UR14, URZ, 0x40, UP2 ;  /* 0x00000040ff0e7887 */ /* 0x000fe40009000000 */
[----:B------:R-:W-:Y:S02]  /*1570*/  USEL UR9, UR12, 0x2000, UP0 ;  /* 0x000020000c097887 */ /* 0x000fe40008000000 */
[----:B------:R-:W-:Y:S02]  /*1580*/  USEL UR7, UR13, 0x4, UP1 ;  /* 0x000000040d077887 */ /* 0x000fe40008800000 */
[----:B------:R-:W-:Y:S02]  /*1590*/  UIADD3 UR4, UPT, UPT, UR5, UR8, UR4 ;  /* 0x0000000805047290 */ /* 0x000fe4000fffe004 */
[----:B------:R-:W-:Y:S02]  /*15a0*/  UISETP.NE.AND UP0, UPT, UR25, 0x3, UPT ;  /* 0x000000031900788c */ /* 0x000fe4000bf05270 */
[----:B------:R-:W-:-:S02]  /*15b0*/  USEL UR6, UR14, 0x40, UP1 ;  /* 0x000000400e067887 */ /* 0x000fc40008800000 */
[----:B------:R-:W-:Y:S02]  /*15c0*/  USEL UR5, UR15, 0x400, UP1 ;  /* 0x000004000f057887 */ /* 0x000fe40008800000 */
[----:B------:R-:W-:Y:S02]  /*15d0*/  UIADD3 UR4, UPT, UPT, UR7, UR9, UR4 ;  /* 0x0000000907047290 */ /* 0x000fe4000fffe004 */
[----:B------:R-:W-:Y:S02]  /*15e0*/  USEL UR22, URZ, 0x80, UP2 ;  /* 0x00000080ff167887 */ /* 0x000fe40009000000 */
[----:B------:R-:W-:Y:S02]  /*15f0*/  USEL UR9, UR16, 0x4000, UP1 ;  /* 0x0000400010097887 */ /* 0x000fe40008800000 */
[----:B------:R-:W-:Y:S02]  /*1600*/  USEL UR8, UR17, 0x8, UP0 ;  /* 0x0000000811087887 */ /* 0x000fe40008000000 */
[----:B------:R-:W-:-:S02]  /*1610*/  UIADD3 UR4, UPT, UPT, UR5, UR6, UR4 ;  /* 0x0000000605047290 */ /* 0x000fc4000fffe004 */
[----:B------:R-:W-:Y:S02]  /*1620*/  USEL UR7, UR22, 0x80, UP0 ;  /* 0x0000008016077887 */ /* 0x000fe40008000000 */
[----:B------:R-:W-:Y:S02]  /*1630*/  USEL UR6, UR23, 0x800, UP0 ;  /* 0x0000080017067887 */ /* 0x000fe40008000000 */
[----:B------:R-:W-:Y:S02]  /*1640*/  UIADD3 UR4, UPT, UPT, UR8, UR9, UR4 ;  /* 0x0000000908047290 */ /* 0x000fe4000fffe004 */
[----:B------:R-:W-:Y:S02]  /*1650*/  USEL UR5, UR24, 0x8000, UP0 ;  /* 0x0000800018057887 */ /* 0x000fe40008000000 */
[----:B------:R-:W-:-:S04]  /*1660*/  UIADD3 UR4, UPT, UPT, UR6, UR7, UR4 ;  /* 0x0000000706047290 */ /* 0x000fc8000fffe004 */
[----:B------:R-:W-:-:S06]  /*1670*/  UIADD3 UR4, UPT, UPT, UR4, UR5, URZ ;  /* 0x0000000504047290 */ /* 0x000fcc000fffe0ff */
[----:B------:R-:W-:Y:S02]  /*1680*/  IMAD.U32 R0, RZ, RZ, UR4 ;  /* 0x00000004ff007e24 */ /* 0x000fe4000f8e00ff */
.L_x_17:
[----:B------:R-:W-:Y:S05]  /*1690*/  BRA.U !UP6, `(.L_x_18) ;  /* 0x000000010ed47547 */ /* 0x000fea000b800000 */
[----:B------:R-:W1:Y:S01]  /*16a0*/  LDCU.128 UR12, c[0x0][0xf10] ;  /* 0x0001e200ff0c77ac */ /* 0x000e620008000c00 */
[----:B------:R-:W2:Y:S01]  /*16b0*/  LDCU UR6, c[0x0][0x370] ;  /* 0x00006e00ff0677ac */ /* 0x000ea20008000800 */
[----:B------:R-:W3:Y:S01]  /*16c0*/  LDCU UR5, c[0x0][0x374] ;  /* 0x00006e80ff0577ac */ /* 0x000ee20008000800 */
[----:B------:R-:W4:Y:S01]  /*16d0*/  LDCU UR29, c[0x0][0xf0c] ;  /* 0x0001e180ff1d77ac */ /* 0x000f220008000800 */
[----:B------:R-:W4:Y:S01]  /*16e0*/  LDCU UR7, c[0x0][0xf20] ;  /* 0x0001e400ff0777ac */ /* 0x000f220008000800 */
[----:B------:R-:W4:Y:S01]  /*16f0*/  LDCU.64 UR8, c[0x0][0xf28] ;  /* 0x0001e500ff0877ac */ /* 0x000f220008000a00 */
[----:B-1----:R-:W-:Y:S02]  /*1700*/  UISETP.NE.AND UP0, UPT, UR14, 0x1, UPT ;  /* 0x000000010e00788c */ /* 0x002fe4000bf05270 */
[----:B---3--:R-:W-:Y:S02]  /*1710*/  UIMAD.WIDE.U32 UR16, UR5, UR15, URZ ;  /* 0x0000000f051072a5 */ /* 0x008fe4000f8e00ff */
[----:B--2---:R-:W-:-:S02]  /*1720*/  UIMAD.WIDE.U32 UR24, UR6, UR12, URZ ;  /* 0x0000000c061872a5 */ /* 0x004fc4000f8e00ff */
[----:B----4-:R-:W-:Y:S02]  /*1730*/  UISETP.NE.AND UP1, UPT, UR29, 0x1, UPT ;  /* 0x000000011d00788c */ /* 0x010fe4000bf25270 */
[----:B------:R-:W-:Y:S01]  /*1740*/  UISETP.NE.AND UP2, UPT, UR28, 0x1, UPT ;  /* 0x000000011c00788c */ /* 0x000fe2000bf45270 */
[----:B------:R-:W-:Y:S02]  /*1750*/  UMOV UR16, UR17 ;  /* 0x0000001100107c82 */ /* 0x000fe40008000000 */
[----:B------:R-:W-:Y:S01]  /*1760*/  UMOV UR24, UR25 ;  /* 0x0000001900187c82 */ /* 0x000fe20008000000 */
[----:B------:R-:W-:Y:S02]  /*1770*/  @UP0 USHF.R.U32.HI UR5, URZ, UR7, UR16 ;  /* 0x00000007ff050299 */ /* 0x000fe40008011610 */
[----:B------:R-:W-:Y:S02]  /*1780*/  UIMAD.WIDE.U32 UR26, UR20, UR15, URZ ;  /* 0x0000000f141a72a5 */ /* 0x000fe4000f8e00ff */
[----:B------:R-:W-:-:S02]  /*1790*/  UIMAD.WIDE.U32 UR16, UR5, UR8, URZ ;  /* 0x00000008051072a5 */ /* 0x000fc4000f8e00ff */
[----:B------:R-:W-:Y:S02]  /*17a0*/  @UP1 USHF.R.U32.HI UR6, URZ, UR13, UR24 ;  /* 0x0000000dff061299 */ /* 0x000fe40008011618 */
[----:B------:R-:W-:Y:S02]  /*17b0*/  UIMAD.WIDE.U32 UR22, UR19, UR12, URZ ;  /* 0x0000000c131672a5 */ /* 0x000fe4000f8e00ff */
[----:B------:R-:W-:Y:S01]  /*17c0*/  UIMAD.WIDE.U32 UR24, UR6, UR8, URZ ;  /* 0x00000008061872a5 */ /* 0x000fe2000f8e00ff */
[----:B------:R-:W-:Y:S01]  /*17d0*/  UMOV UR4, UR27 ;  /* 0x0000001b00047c82 */ /* 0x000fe20008000000 */
[----:B------:R-:W-:Y:S01]  /*17e0*/  UMOV UR16, UR17 ;  /* 0x0000001100107c82 */ /* 0x000fe20008000000 */
[----:B------:R-:W-:Y:S02]  /*17f0*/  USHF.R.U32.HI UR4, URZ, UR7, UR4 ;  /* 0x00000007ff047299 */ /* 0x000fe40008011604 */
[----:B------:R-:W-:Y:S01]  /*1800*/  @UP2 USHF.R.U32.HI UR5, URZ, UR9, UR16 ;  /* 0x00000009ff052299 */ /* 0x000fe20008011610 */
[----:B------:R-:W-:Y:S01]  /*1810*/  UMOV UR22, UR23 ;  /* 0x0000001700167c82 */ /* 0x000fe20008000000 */
[----:B------:R-:W-:Y:S01]  /*1820*/  UMOV UR24, UR25 ;  /* 0x0000001900187c82 */ /* 0x000fe20008000000 */
[----:B------:R-:W-:-:S02]  /*1830*/  USHF.R.U32.HI UR13, URZ, UR13, UR22 ;  /* 0x0000000dff0d7299 */ /* 0x000fc40008011616 */
[----:B------:R-:W-:Y:S02]  /*1840*/  USEL UR4, UR20, UR4, !UP0 ;  /* 0x0000000414047287 */ /* 0x000fe4000c000000 */
[----:B------:R-:W-:Y:S02]  /*1850*/  @UP2 USHF.R.U32.HI UR6, URZ, UR9, UR24 ;  /* 0x00000009ff062299 */ /* 0x000fe40008011618 */
[----:B------:R-:W-:Y:S02]  /*1860*/  UIMAD UR7, UR5, UR28, URZ ;  /* 0x0000001c050772a4 */ /* 0x000fe4000f8e02ff */
[----:B------:R-:W-:Y:S02]  /*1870*/  USEL UR5, UR19, UR13, !UP1 ;  /* 0x0000000d13057287 */ /* 0x000fe4000c800000 */
[----:B------:R-:W-:Y:S02]  /*1880*/  UIMAD UR11, UR6, UR28, URZ ;  /* 0x0000001c060b72a4 */ /* 0x000fe4000f8e02ff */
[----:B------:R-:W-:-:S02]  /*1890*/  UISETP.GE.AND UP0, UPT, UR4, UR7, UPT ;  /* 0x000000070400728c */ /* 0x000fc4000bf06270 */
[----:B------:R-:W-:Y:S02]  /*18a0*/  UIMAD.WIDE.U32 UR12, UR4, UR8, URZ ;  /* 0x00000008040c72a5 */ /* 0x000fe4000f8e00ff */
[----:B------:R-:W-:Y:S02]  /*18b0*/  UISETP.GE.OR UP0, UPT, UR5, UR11, UP0 ;  /* 0x0000000b0500728c */ /* 0x000fe40008706670 */
[----:B------:R-:W-:Y:S02]  /*18c0*/  UIMAD.WIDE.U32 UR16, UR5, UR8, URZ ;  /* 0x00000008051072a5 */ /* 0x000fe4000f8e00ff */
[----:B------:R-:W-:Y:S01]  /*18d0*/  UIADD3 UR11, UPT, UPT, -UR4, URZ, URZ ;  /* 0x000000ff040b7290 */ /* 0x000fe2000fffe1ff */
[----:B------:R-:W-:Y:S01]  /*18e0*/  UMOV UR8, UR13 ;  /* 0x0000000d00087c82 */ /* 0x000fe20008000000 */
[----:B------:R-:W-:Y:S02]  /*18f0*/  UIADD3 UR12, UPT, UPT, -UR5, URZ, URZ ;  /* 0x000000ff050c7290 */ /* 0x000fe4000fffe1ff */
[----:B------:R-:W-:-:S03]  /*1900*/  USHF.R.U32.HI UR8, URZ, UR9, UR8 ;  /* 0x00000009ff087299 */ /* 0x000fc60008011608 */
[----:B------:R-:W-:Y:S01]  /*1910*/  @!UP0 UMOV UR7, UR17 ;  /* 0x0000001100078c82 */ /* 0x000fe20008000000 */
[----:B------:R-:W-:Y:S02]  /*1920*/  UIMAD UR20, UR14, UR11, UR20 ;  /* 0x0000000b0e1472a4 */ /* 0x000fe4000f8e0214 */
[----:B------:R-:W-:Y:S02]  /*1930*/  USEL UR8, UR4, UR8, !UP2 ;  /* 0x0000000804087287 */ /* 0x000fe4000d000000 */
[----:B------:R-:W-:Y:S02]  /*1940*/  @!UP0 USHF.R.U32.HI UR7, URZ, UR9, UR7 ;  /* 0x00000009ff078299 */ /* 0x000fe40008011607 */
[----:B------:R-:W-:Y:S02]  /*1950*/  UIADD3 UR9, UPT, UPT, -UR8, URZ, URZ ;  /* 0x000000ff08097290 */ /* 0x000fe4000fffe1ff */
[----:B------:R-:W-:Y:S02]  /*1960*/  @!UP0 USEL UR7, UR5, UR7, !UP2 ;  /* 0x0000000705078287 */ /* 0x000fe4000d000000 */
[----:B------:R-:W-:-:S02]  /*1970*/  UIMAD UR9, UR28, UR9, UR4 ;  /* 0x000000091c0972a4 */ /* 0x000fc4000f8e0204 */
[----:B------:R-:W-:Y:S02]  /*1980*/  @!UP0 UIADD3 UR8, UPT, UPT, UR8, -UR7, URZ ;  /* 0x8000000708088290 */ /* 0x000fe4000fffe0ff */
[----:B------:R-:W-:Y:S02]  /*1990*/  @!UP0 UIMAD UR6, UR9, UR6, UR7 ;  /* 0x00000006090682a4 */ /* 0x000fe4000f8e0207 */
[----:B------:R-:W-:Y:S02]  /*19a0*/  @!UP0 UIMAD UR4, UR8, UR28, UR5 ;  /* 0x0000001c080482a4 */ /* 0x000fe4000f8e0205 */
[----:B------:R-:W-:Y:S02]  /*19b0*/  UIMAD UR19, UR29, UR12, UR19 ;  /* 0x0000000c1d1372a4 */ /* 0x000fe4000f8e0213 */
[----:B------:R-:W-:Y:S01]  /*19c0*/  UIMAD UR20, UR4, UR14, UR20 ;  /* 0x0000000e041472a4 */ /* 0x000fe2000f8e0214 */
[----:B------:R-:W-:Y:S02]  /*19d0*/  @!UP0 UMOV UR5, UR6 ;  /* 0x0000000600058c82 */ /* 0x000fe40008000000 */
[----:B------:R-:W-:-:S12]  /*19e0*/  UIMAD UR19, UR5, UR29, UR19 ;  /* 0x0000001d051372a4 */ /* 0x000fd8000f8e0213 */
.L_x_18:
[----:B------:R-:W-:-:S09]  /*19f0*/  UISETP.NE.AND UP0, UPT, UR30, 0x1, UPT ;  /* 0x000000011e00788c */ /* 0x000fd2000bf05270 */
[----:B------:R-:W-:Y:S05]  /*1a00*/  BRA.U UP0, `(.L_x_19) ;  /* 0x0000000100447547 */ /* 0x000fea000b800000 */
[----:B------:R-:W1:Y:S01]  /*1a10*/  LDCU.128 UR12, c[0x0][0xf10] ;  /* 0x0001e200ff0c77ac */ /* 0x000e620008000c00 */
[----:B------:R-:W2:Y:S01]  /*1a20*/  LDCU UR8, c[0x0][0xf0c] ;  /* 0x0001e180ff0877ac */ /* 0x000ea20008000800 */
[----:B------:R-:W3:Y:S01]  /*1a30*/  LDCU UR9, c[0x0][0xf20] ;  /* 0x0001e400ff0977ac */ /* 0x000ee20008000800 */
[----:B-1----:R-:W-:Y:S02]  /*1a40*/  UIMAD.WIDE.U32 UR6, UR19, UR12, URZ ;  /* 0x0000000c130672a5 */ /* 0x002fe4000f8e00ff */
[----:B------:R-:W-:Y:S02]  /*1a50*/  UIMAD.WIDE.U32 UR4, UR20, UR15, URZ ;  /* 0x0000000f140472a5 */ /* 0x000fe4000f8e00ff */
[----:B--2---:R-:W-:Y:S02]  /*1a60*/  UISETP.NE.AND UP1, UPT, UR8, 0x1, UPT ;  /* 0x000000010800788c */ /* 0x004fe4000bf25270 */
[----:B------:R-:W-:Y:S01]  /*1a70*/  UISETP.NE.AND UP0, UPT, UR14, 0x1, UPT ;  /* 0x000000010e00788c */ /* 0x000fe2000bf05270 */
[----:B------:R-:W-:-:S02]  /*1a80*/  UMOV UR6, UR7 ;  /* 0x0000000700067c82 */ /* 0x000fc40008000000 */
[----:B------:R-:W-:Y:S01]  /*1a90*/  UMOV UR4, UR5 ;  /* 0x0000000500047c82 */ /* 0x000fe20008000000 */
[----:B------:R-:W-:Y:S02]  /*1aa0*/  USHF.R.U32.HI UR13, URZ, UR13, UR6 ;  /* 0x0000000dff0d7299 */ /* 0x000fe40008011606 */
[----:B---3--:R-:W-:Y:S02]  /*1ab0*/  USHF.R.U32.HI UR4, URZ, UR9, UR4 ;  /* 0x00000009ff047299 */ /* 0x008fe40008011604 */
[----:B------:R-:W-:Y:S02]  /*1ac0*/  USEL UR5, UR19, UR13, !UP1 ;  /* 0x0000000d13057287 */ /* 0x000fe4000c800000 */
[----:B------:R-:W-:-:S04]  /*1ad0*/  USEL UR4, UR20, UR4, !UP0 ;  /* 0x0000000414047287 */ /* 0x000fc8000c000000 */
[----:B------:R-:W-:Y:S02]  /*1ae0*/  UIADD3 UR6, UPT, UPT, UR5, -UR4, URZ ;  /* 0x8000000405067290 */ /* 0x000fe4000fffe0ff */
[----:B------:R-:W-:Y:S02]  /*1af0*/  UIADD3 UR4, UPT, UPT, -UR5, UR4, URZ ;  /* 0x0000000405047290 */ /* 0x000fe4000fffe1ff */
[----:B------:R-:W-:Y:S02]  /*1b00*/  UIMAD UR20, UR6, UR14, UR20 ;  /* 0x0000000e061472a4 */ /* 0x000fe4000f8e0214 */
[----:B------:R-:W-:-:S12]  /*1b10*/  UIMAD UR19, UR4, UR8, UR19 ;  /* 0x00000008041372a4 */ /* 0x000fd8000f8e0213 */
.L_x_19:
[----:B------:R-:W-:-:S09]  /*1b20*/  UISETP.EQ.U32.AND UP0, UPT, UR31, 0x1, UPT ;  /* 0x000000011f00788c */ /* 0x000fd2000bf02070 */
[----:B------:R-:W-:Y:S05]  /*1b30*/  BRA.U !UP0, `(.L_x_20) ;  /* 0x00000001080c7547 */ /* 0x000fea000b800000 */
[----:B------:R-:W-:Y:S01]  /*1b40*/  UCGABAR_WAIT ;  /* 0x0000000000007dc7 */ /* 0x000fe20008000000 */
[----:B------:R-:W-:Y:S01]  /*1b50*/  CCTL.IVALL ;  /* 0x00000000ff00798f */ /* 0x000fe20002000000 */
[----:B------:R-:W-:Y:S05]  /*1b60*/  BRA `(.L_x_21) ;  /* 0x0000000000047947 */ /* 0x000fea0003800000 */
.L_x_20:
[----:B------:R-:W-:Y:S06]  /*1b70*/  BAR.SYNC.DEFER_BLOCKING 0x0 ;  /* 0x0000000000007b1d */ /* 0x000fec0000010000 */
.L_x_21:
[----:B------:R-:W-:Y:S05]  /*1b80*/  BRA.U UP5, `(.L_x_22) ;  /* 0x0000001505e07547 */ /* 0x000fea000b800000 */
[----:B------:R-:W1:Y:S01]  /*1b90*/  LDCU UR7, c[0x0][0x38c] ;  /* 0x00007180ff0777ac */ /* 0x000e620008000800 */
[----:B------:R-:W2:Y:S01]  /*1ba0*/  S2UR UR9, SR_CgaCtaId ;  /* 0x00000000000979c3 */ /* 0x000ea20000008800 */
[----:B------:R-:W-:Y:S01]  /*1bb0*/  PLOP3.LUT P2, PT, PT, PT, UP3, 0x80, 0x8 ;  /* 0x000000000008781c */ /* 0x000fe20003f4f038 */
[----:B------:R-:W-:Y:S01]  /*1bc0*/  IMAD.MOV.U32 R12, RZ, RZ, 0x1 ;  /* 0x00000001ff0c7424 */ /* 0x000fe200078e00ff */
[----:B------:R-:W-:Y:S01]  /*1bd0*/  UMOV UR8, 0x400 ;  /* 0x0000040000087882 */ /* 0x000fe20000000000 */
[----:B------:R-:W-:Y:S01]  /*1be0*/  UISETP.NE.AND UP1, UPT, UR21, URZ, UPT ;  /* 0x000000ff1500728c */ /* 0x000fe2000bf25270 */
[----:B------:R-:W-:Y:S01]  /*1bf0*/  ISETP.EQ.OR P3, PT, R2, RZ, P4 ;  /* 0x000000ff0200720c */ /* 0x000fe20002762670 */
[----:B------:R-:W-:Y:S01]  /*1c00*/  USHF.L.U32 UR5, UR32, 0x5, URZ ;  /* 0x0000000520057899 */ /* 0x000fe200080006ff */
[----:B------:R-:W-:Y:S02]  /*1c10*/  PLOP3.LUT P2, PT, P2, PT, PT, 0x8, 0x80 ;  /* 0x000000000080781c */ /* 0x000fe4000174e170 */
[----:B------:R-:W-:Y:S01]  /*1c20*/  CS2R R10, SRZ ;  /* 0x00000000000a7805 */ /* 0x000fe2000001ff00 */
[----:B------:R-:W-:Y:S01]  /*1c30*/  IMAD.MOV.U32 R9, RZ, RZ, RZ ;  /* 0x000000ffff097224 */ /* 0x000fe200078e00ff */
[----:B------:R-:W3:Y:S01]  /*1c40*/  LDCU UR58, c[0x0][0x370] ;  /* 0x00006e00ff3a77ac */ /* 0x000ee20008000800 */
[----:B------:R-:W-:Y:S01]  /*1c50*/  IMAD.MOV.U32 R8, RZ, RZ, 0x1 ;  /* 0x00000001ff087424 */ /* 0x000fe200078e00ff */
[----:B------:R-:W-:Y:S01]  /*1c60*/  USEL UR38, UR62, 0x2, UP1 ;  /* 0x000000023e267887 */ /* 0x000fe20008800000 */
[----:B------:R-:W4:Y:S01]  /*1c70*/  LDCU.64 UR30, c[0x0][0x348] ;  /* 0x00006900ff1e77ac */ /* 0x000f220008000a00 */
[----:B-1----:R-:W-:-:S02]  /*1c80*/  UIADD3 UR6, UPT, UPT, UR7, 0x7f, URZ ;  /* 0x0000007f07067890 */ /* 0x002fc4000fffe0ff */
[----:B------:R-:W-:Y:S02]  /*1c90*/  UIADD3 UR64, UPT, UPT, UR7, 0xfe, URZ ;  /* 0x000000fe07407890 */ /* 0x000fe4000fffe0ff */
[----:B------:R-:W-:Y:S02]  /*1ca0*/  USHF.R.S32.HI UR4, URZ, 0x1f, UR6 ;  /* 0x0000001fff047899 */ /* 0x000fe40008011406 */
[----:B------:R-:W-:Y:S02]  /*1cb0*/  UIADD3 UR7, UPT, UPT, UR7, -0x1, URZ ;  /* 0xffffffff07077890 */ /* 0x000fe4000fffe0ff */
[----:B------:R-:W-:Y:S02]  /*1cc0*/  ULEA.HI UR4, UR4, UR6, URZ, 0x7 ;  /* 0x0000000604047291 */ /* 0x000fe4000f8f38ff */
[----:B------:R-:W-:Y:S02]  /*1cd0*/  UISETP.GE.U32.AND UP2, UPT, UR7, -0xff, UPT ;  /* 0xffffff010700788c */ /* 0x000fe4000bf46070 */
[----:B------:R-:W-:-:S02]  /*1ce0*/  USHF.R.S32.HI UR60, URZ, 0x7, UR4 ;  /* 0x00000007ff3c7899 */ /* 0x000fc40008011404 */
[----:B--2---:R-:W-:Y:S02]  /*1cf0*/  ULEA UR6, UR9, UR8, 0x18 ;  /* 0x0000000809067291 */ /* 0x004fe4000f8ec0ff */
[----:B------:R-:W-:Y:S02]  /*1d00*/  UISETP.LT.U32.AND UP0, UPT, UR60, 0x7, UPT ;  /* 0x000000073c00788c */ /* 0x000fe4000bf01070 */
[----:B------:R-:W-:Y:S02]  /*1d10*/  USHF.R.U32.HI UR63, URZ, 0x9, UR49 ;  /* 0x00000009ff3f7899 */ /* 0x000fe40008011631 */
[----:B------:R-:W-:Y:S01]  /*1d20*/  USEL UR59, UR60, 0x7, UP0 ;  /* 0x000000073c3b7887 */ /* 0x000fe20008000000 */
[----:B------:R-:W1:Y:S03]  /*1d30*/  LDCU UR57, c[0x0][0x374] ;  /* 0x00006e80ff3977ac */ /* 0x000e660008000800 */
[----:B------:R-:W-:-:S02]  /*1d40*/  UIADD3 UR37, UPT, UPT, UR59, -0x1, URZ ;  /* 0xffffffff3b257890 */ /* 0x000fc4000fffe0ff */
[----:B------:R-:W-:Y:S02]  /*1d50*/  @UP2 UIADD3 UR37, UPT, UPT, UR59, URZ, URZ ;  /* 0x000000ff3b252290 */ /* 0x000fe4000fffe0ff */
[----:B------:R-:W-:Y:S02]  /*1d60*/  ULOP3.LUT UR61, UR5, 0x60, URZ, 0xe2, !UPT ;  /* 0x00000060053d7892 */ /* 0x000fe4000f8ee2ff */
[----:B------:R-:W-:Y:S02]  /*1d70*/  UIADD3 UR54, UPT, UPT, UR6, 0x32400, UR52 ;  /* 0x0003240006367890 */ /* 0x000fe4000fffe034 */
[----:B------:R-:W-:Y:S02]  /*1d80*/  UIADD3 UR53, UPT, UPT, UR6, 0x33200, UR49 ;  /* 0x0003320006357890 */ /* 0x000fe4000fffe031 */
[----:B------:R-:W-:Y:S02]  /*1d90*/  UIADD3 UR62, UPT, UPT, UR60, -UR59, URZ ;  /* 0x8000003b3c3e7290 */ /* 0x000fe4000fffe0ff */
[----:B------:R-:W-:Y:S01]  /*1da0*/  UIADD3 UR37, UPT, UPT, UR37, 0x1, URZ ;  /* 0x0000000125257890 */ /* 0x000fe2000fffe0ff */
[----:B---34-:R-:W-:-:S11]  /*1db0*/  UMOV UR7, URZ ;  /* 0x000000ff00077c82 */ /* 0x018fd60008000000 */
.L_x_46:
[----:B------:R-:W2:Y:S02]  /*1dc0*/  S2UR UR4, SR_CgaCtaId ;  /* 0x00000000000479c3 */ /* 0x000ea40000008800 */
[----:B--2---:R-:W-:-:S09]  /*1dd0*/  UISETP.NE.AND UP0, UPT, UR4, URZ, UPT ;  /* 0x000000ff0400728c */ /* 0x004fd2000bf05270 */
[----:B-1-3--:R-:W-:Y:S05]  /*1de0*/  BRA.U UP0, `(.L_x_23) ;  /* 0x0000000100287547 */ /* 0x00afea000b800000 */
[----:B------:R-:W-:Y:S02]  /*1df0*/  LEA R0, R9, UR6, 0x3 ;  /* 0x0000000609007c11 */ /* 0x000fe4000f8e18ff */
[----:B------:R-:W-:-:S04]  /*1e00*/  SHF.L.U32 R3, R8, 0x1f, RZ ;  /* 0x0000001f08037819 */ /* 0x000fc800000006ff */
[----:B------:R-:W2:Y:S02]  /*1e10*/  SYNCS.PHASECHK.TRANS64.TRYWAIT P0, [R0+URZ+0x100], R3 ;  /* 0x00010003000075a7 */ /* 0x000ea400080011ff */
[----:B--2---:R-:W-:Y:S05]  /*1e20*/  @!P0 BRA `(.L_x_24) ;  /* 0x0000011000c08947 */ /* 0x004fea0003800000 */
.L_x_197:
[----:B------:R3:W-:Y:S01]  /*1e30*/  SYNCS.ARRIVE.TRANS64.A1T0 RZ, [R0+URZ+0xf0], RZ ;  /* 0x0000f0ff00ff79a7 */ /* 0x0007e200081000ff */
[----:B------:R-:W-:-:S05]  /*1e40*/  VIADD R9, R9, 0x1 ;  /* 0x0000000109097836 */ /* 0x000fca0000000000 */
[----:B------:R-:W-:-:S04]  /*1e50*/  ISETP.NE.AND P0, PT, R9, 0x2, PT ;  /* 0x000000020900780c */ /* 0x000fc80003f05270 */
[----:B--2---:R-:W-:Y:S02]  /*1e60*/  SEL R3, RZ, 0x1, P0 ;  /* 0x00000001ff037807 */ /* 0x004fe40000000000 */
[----:B------:R-:W-:Y:S02]  /*1e70*/  SEL R9, R9, RZ, P0 ;  /* 0x000000ff09097207 */ /* 0x000fe40000000000 */
[----:B------:R-:W-:Y:S02]  /*1e80*/  LOP3.LUT R8, R8, R3, RZ, 0x3c, !PT ;  /* 0x0000000308087212 */ /* 0x000fe400078e3cff */
.L_x_23:
[----:B------:R-:W-:Y:S01]  /*1e90*/  ULEA UR4, UR7, UR6, 0x3 ;  /* 0x0000000607047291 */ /* 0x000fe2000f8e18ff */
[----:B---3--:R-:W-:Y:S01]  /*1ea0*/  SHF.L.U32 R0, R12, 0x1f, RZ ;  /* 0x0000001f0c007819 */ /* 0x008fe200000006ff */
[----:B------:R-:W-:Y:S02]  /*1eb0*/  UISETP.GE.U32.AND UP0, UPT, UR64, 0xff, UPT ;  /* 0x000000ff4000788c */ /* 0x000fe4000bf06070 */
[----:B------:R-:W-:Y:S02]  /*1ec0*/  ULEA UR35, UR20, UR65, 0x2 ;  /* 0x0000004114237291 */ /* 0x000fe4000f8e10ff */
[----:B------:R-:W-:Y:S02]  /*1ed0*/  ULEA UR43, UR19, UR61, 0x7 ;  /* 0x0000003d132b7291 */ /* 0x000fe4000f8e38ff */
[----:B------:R-:W-:Y:S01]  /*1ee0*/  ULEA UR11, UR20, UR63, 0x1 ;  /* 0x0000003f140b7291 */ /* 0x000fe2000f8e08ff */
[----:B------:R2:W3:Y:S01]  /*1ef0*/  SYNCS.PHASECHK.TRANS64.TRYWAIT P1, [UR4+0x38], R0 ;  /* 0x00003800ff0075a7 */ /* 0x0004e20008021104 */
[----:B------:R-:W-:Y:S01]  /*1f00*/  USHF.L.U32 UR35, UR35, 0x6, URZ ;  /* 0x0000000623237899 */ /* 0x000fe200080006ff */
[----:B------:R-:W-:Y:S01]  /*1f10*/  UMOV UR28, URZ ;  /* 0x000000ff001c7c82 */ /* 0x000fe20008000000 */
[----:B------:R-:W-:Y:S10]  /*1f20*/  BRA.U !UP0, `(.L_x_25) ;  /* 0x0000000508107547 */ /* 0x000ff4000b800000 */
[----:B------:R-:W-:Y:S01]  /*1f30*/  UMOV UR4, UR7 ;  /* 0x0000000700047c82 */ /* 0x000fe20008000000 */
[----:B------:R-:W-:-:S05]  /*1f40*/  UMOV UR20, URZ ;  /* 0x000000ff00147c82 */ /* 0x000fca0008000000 */
.L_x_33:
[----:B------:R-:W-:Y:S01]  /*1f50*/  ULEA UR41, UR4, UR6, 0x3 ;  /* 0x0000000604297291 */ /* 0x000fe2000f8e18ff */
[----:B---3--:R-:W-:Y:S01]  /*1f60*/  @!P4 MOV R2, 0x6600 ;  /* 0x000066000002c802 */ /* 0x008fe20000000f00 */
[----:B-123--:R-:W-:Y:S10]  /*1f70*/  @P1 BRA `(.L_x_26) ;  /* 0x00000000000c1947 */ /* 0x00eff40003800000 */
[----:B------:R-:W-:-:S04]  /*1f80*/  SHF.L.U32 R3, R12, 0x1f, RZ ;  /* 0x0000001f0c037819 */ /* 0x000fc800000006ff */
[----:B------:R-:W3:Y:S02]  /*1f90*/  SYNCS.PHASECHK.TRANS64.TRYWAIT P0, [UR41+0x38], R3 ;  /* 0x00003803ff0075a7 */ /* 0x000ee40008001129 */
[----:B---3--:R-:W-:Y:S05]  /*1fa0*/  @!P0 BRA `(.L_x_27) ;  /* 0x0000011000748947 */ /* 0x008fea0003800000 */
.L_x_26:
[----:B------:R3:W-:Y:S01]  /*1fb0*/  @!P4 SYNCS.ARRIVE.TRANS64 RZ, [UR41], R2 ;  /* 0x00000002ffffc9a7 */ /* 0x0007e20008000029 */
[----:B------:R-:W-:-:S04]  /*1fc0*/  ULOP3.LUT UR5, UR38, 0x2, URZ, 0xfc, !UPT ;  /* 0x0000000226057892 */ /* 0x000fc8000f8efcff */
[----:B------:R-:W-:-:S09]  /*1fd0*/  UISETP.NE.AND UP0, UPT, UR5, 0x2, UPT ;  /* 0x000000020500788c */ /* 0x000fd2000bf05270 */
[----:B------:R-:W-:Y:S05]  /*1fe0*/  BRA.U UP0, `(.L_x_28) ;  /* 0x0000000100047547 */ /* 0x000fea000b800000 */
[----:B-1----:R-:W-:Y:S05]  /*1ff0*/  BPT.TRAP 0x1 ;  /* 0x000000040000795c */ /* 0x002fea0000300000 */
.L_x_28:
[----:B------:R-:W-:Y:S04]  /*2000*/  BSSY.RECONVERGENT B0, `(.L_x_29) ;  /* 0x0000003000007945 */ /* 0x000fe80003800200 */
[----:B------:R-:W-:Y:S05]  /*2010*/  @P3 BRA `(.L_x_30) ;  /* 0x0000000000043947 */ /* 0x000fea0003800000 */
[----:B-1----:R-:W-:Y:S05]  /*2020*/  BPT.TRAP 0x1 ;  /* 0x000000040000795c */ /* 0x002fea0000300000 */
.L_x_30:
[----:B-1----:R-:W-:Y:S05]  /*2030*/  BSYNC.RECONVERGENT B0 ;  /* 0x0000000000007941 */ /* 0x002fea0003800200 */
.L_x_29:
[----:B------:R-:W-:Y:S01]  /*2040*/  UIADD3 UR5, UPT, UPT, UR4, 0x1, URZ ;  /* 0x0000000104057890 */ /* 0x000fe2000fffe0ff */
[----:B------:R-:W-:Y:S01]  /*2050*/  BSSY.RECONVERGENT B0, `(.L_x_31) ;  /* 0x000002c000007945 */ /* 0x000fe20003800200 */
[----:B------:R-:W-:Y:S02]  /*2060*/  ELECT P0, URZ, PT ;  /* 0x0000000000ff782f */ /* 0x000fe40003800000 */
[----:B------:R-:W-:-:S04]  /*2070*/  UISETP.NE.AND UP0, UPT, UR5, 0x7, UPT ;  /* 0x000000070500788c */ /* 0x000fc8000bf05270 */
[----:B------:R-:W-:Y:S02]  /*2080*/  USEL UR8, URZ, 0x1, UP0 ;  /* 0x00000001ff087887 */ /* 0x000fe40008000000 */
[----:B------:R-:W-:-:S04]  /*2090*/  USEL UR7, UR5, URZ, UP0 ;  /* 0x000000ff05077287 */ /* 0x000fc80008000000 */
[----:B------:R-:W-:Y:S01]  /*20a0*/  ULEA UR5, UR7, UR6, 0x3 ;  /* 0x0000000607057291 */ /* 0x000fe2000f8e18ff */
[----:B------:R-:W-:-:S04]  /*20b0*/  LOP3.LUT R12, R12, UR8, RZ, 0x3c, !PT ;  /* 0x000000080c0c7c12 */ /* 0x000fc8000f8e3cff */
[----:B--2---:R-:W-:-:S04]  /*20c0*/  SHF.L.U32 R0, R12, 0x1f, RZ ;  /* 0x0000001f0c007819 */ /* 0x004fc800000006ff */
[----:B------:R1:W2:Y:S01]  /*20d0*/  SYNCS.PHASECHK.TRANS64.TRYWAIT P1, [UR5+0x38], R0 ;  /* 0x00003800ff0075a7 */ /* 0x0002a20008021105 */
[----:B------:R-:W-:Y:S05]  /*20e0*/  @!P0 BRA `(.L_x_32) ;  /* 0x0000000000888947 */ /* 0x000fea0003800000 */
[----:B------:R-:W-:Y:S02]  /*20f0*/  ULEA UR40, UR4, UR48, 0xd ;  /* 0x0000003004287291 */ /* 0x000fe4000f8e68ff */
[----:B------:R-:W-:Y:S02]  /*2100*/  UIADD3 UR26, UP3, UPT, UR30, 0x80, URZ ;  /* 0x000000801e1a7890 */ /* 0x000fe4000ff7e0ff */
[----:B------:R-:W-:Y:S02]  /*2110*/  ULEA UR32, UR4, UR47, 0xe ;  /* 0x0000002f04207291 */ /* 0x000fe4000f8e70ff */
[----:B------:R-:W-:Y:S02]  /*2120*/  UIADD3 UR24, UP2, UPT, UR30, 0x180, URZ ;  /* 0x000001801e187890 */ /* 0x000fe4000ff5e0ff */
[----:B------:R-:W-:Y:S02]  /*2130*/  ULEA UR16, UR4, UR52, 0x9 ;  /* 0x0000003404107291 */ /* 0x000fe4000f8e48ff */
[----:B------:R-:W-:-:S02]  /*2140*/  UIADD3 UR22, UP1, UPT, UR30, 0x280, URZ ;  /* 0x000002801e167890 */ /* 0x000fc4000ff3e0ff */
[----:B------:R-:W-:Y:S02]  /*2150*/  ULEA UR8, UR4, UR49, 0xa ;  /* 0x0000003104087291 */ /* 0x000fe4000f8e50ff */
[----:B------:R-:W-:Y:S02]  /*2160*/  UIADD3 UR14, UP0, UPT, UR30, 0x380, URZ ;  /* 0x000003801e0e7890 */ /* 0x000fe4000ff1e0ff */
[----:B------:R-:W-:Y:S02]  /*2170*/  USHF.L.U32 UR42, UR20, 0x7, URZ ;  /* 0x00000007142a7899 */ /* 0x000fe400080006ff */
[----:B------:R-:W-:Y:S02]  /*2180*/  UIADD3.X UR27, UPT, UPT, URZ, UR31, URZ, UP3, !UPT ;  /* 0x0000001fff1b7290 */ /* 0x000fe40009ffe4ff */
[----:B------:R-:W-:Y:S02]  /*2190*/  UIADD3 UR40, UPT, UPT, UR6, 0x8400, UR40 ;  /* 0x0000840006287890 */ /* 0x000fe4000fffe028 */
[----:B------:R-:W-:-:S02]  /*21a0*/  UPRMT UR28, URZ, 0x5410, UR46 ;  /* 0x00005410ff1c7896 */ /* 0x000fc4000800002e */
[----:B------:R-:W-:Y:S02]  /*21b0*/  UIADD3.X UR25, UPT, UPT, URZ, UR31, URZ, UP2, !UPT ;  /* 0x0000001fff197290 */ /* 0x000fe400097fe4ff */
[----:B------:R-:W-:Y:S02]  /*21c0*/  UIADD3 UR32, UPT, UPT, UR6, 0x16400, UR32 ;  /* 0x0001640006207890 */ /* 0x000fe4000fffe020 */
[----:B------:R-:W-:Y:S02]  /*21d0*/  UPRMT UR5, URZ, 0x5410, UR45 ;  /* 0x00005410ff057896 */ /* 0x000fe4000800002d */
[----:B------:R-:W-:Y:S02]  /*21e0*/  UIADD3.X UR23, UPT, UPT, URZ, UR31, URZ, UP1, !UPT ;  /* 0x0000001fff177290 */ /* 0x000fe40008ffe4ff */
[----:B------:R-:W-:Y:S02]  /*21f0*/  UIADD3 UR16, UPT, UPT, UR6, 0x32400, UR16 ;  /* 0x0003240006107890 */ /* 0x000fe4000fffe010 */
[----:B------:R-:W-:-:S02]  /*2200*/  UIADD3.X UR15, UPT, UPT, URZ, UR31, URZ, UP0, !UPT ;  /* 0x0000001fff0f7290 */ /* 0x000fc400087fe4ff */
[----:B------:R-:W-:Y:S01]  /*2210*/  UIADD3 UR8, UPT, UPT, UR6, 0x33200, UR8 ;  /* 0x0003320006087890 */ /* 0x000fe2000fffe008 */
[----:B------:R-:W-:Y:S01]  /*2220*/  UMOV UR50, 0x0 ;  /* 0x0000000000327882 */ /* 0x000fe20000000000 */
[----:B------:R-:W-:Y:S01]  /*2230*/  UMOV UR51, 0x10000000 ;  /* 0x1000000000337882 */ /* 0x000fe20000000000 */
[----:B------:R-:W-:Y:S01]  /*2240*/  UMOV UR33, UR41 ;  /* 0x0000002900217c82 */ /* 0x000fe20008000000 */
[----:B------:R-:W-:Y:S01]  /*2250*/  UMOV UR36, UR44 ;  /* 0x0000002c00247c82 */ /* 0x000fe20008000000 */
[----:B------:R-:W-:Y:S01]  /*2260*/  UMOV UR34, UR42 ;  /* 0x0000002a00227c82 */ /* 0x000fe20008000000 */
[----:B------:R-:W-:Y:S01]  /*2270*/  UMOV UR17, UR41 ;  /* 0x0000002900117c82 */ /* 0x000fe20008000000 */
[----:B------:R-:W-:Y:S01]  /*2280*/  UMOV UR21, UR44 ;  /* 0x0000002c00157c82 */ /* 0x000fe20008000000 */
[----:B------:R4:W-:Y:S01]  /*2290*/  UTMALDG.3D.MULTICAST [UR40], [UR26], UR28, desc[UR50] ;  /* 0x000032281a0073b4 */ /* 0x0009e2000801181c */
[----:B------:R-:W-:Y:S01]  /*22a0*/  UMOV UR9, UR41 ;  /* 0x0000002900097c82 */ /* 0x000fe20008000000 */
[----:B------:R-:W-:Y:S01]  /*22b0*/  UMOV UR12, UR20 ;  /* 0x00000014000c7c82 */ /* 0x000fe20008000000 */
[----:B------:R-:W-:Y:S01]  /*22c0*/  UMOV UR13, UR44 ;  /* 0x0000002c000d7c82 */ /* 0x000fe20008000000 */
[----:B------:R4:W-:Y:S01]  /*22d0*/  UTMALDG.3D.MULTICAST [UR32], [UR24], UR5, desc[UR50] ;  /* 0x00003220180073b4 */ /* 0x0009e20008011805 */
[----:B------:R4:W-:Y:S01]  /*22e0*/  UTMALDG.4D.MULTICAST [UR16], [UR22], UR28, desc[UR50] ;  /* 0x00003210160073b4 */ /* 0x0009e2000801981c */
[----:B------:R4:W-:Y:S02]  /*22f0*/  UTMALDG.4D.MULTICAST [UR8], [UR14], UR5, desc[UR50] ;  /* 0x000032080e0073b4 */ /* 0x0009e40008019805 */
[----:B----4-:R-:W-:Y:S01]  /*2300*/  NOP ;  /* 0x0000000000007918 */ /* 0x010fe20000000000 */
.L_x_32:
[----:B------:R-:W-:Y:S05]  /*2310*/  BSYNC.RECONVERGENT B0 ;  /* 0x0000000000007941 */ /* 0x000fea0003800200 */
.L_x_31:
[----:B------:R-:W-:Y:S01]  /*2320*/  UIADD3 UR20, UPT, UPT, UR20, 0x1, URZ ;  /* 0x0000000114147890 */ /* 0x000fe2000fffe0ff */
[----:B------:R-:W-:Y:S01]  /*2330*/  UMOV UR4, UR7 ;  /* 0x0000000700047c82 */ /* 0x000fe20008000000 */
[----:B------:R-:W-:Y:S02]  /*2340*/  UMOV UR28, UR37 ;  /* 0x00000025001c7c82 */ /* 0x000fe40008000000 */
[----:B------:R-:W-:-:S09]  /*2350*/  UISETP.NE.AND UP0, UPT, UR20, UR37, UPT ;  /* 0x000000251400728c */ /* 0x000fd2000bf05270 */
[----:B------:R-:W-:Y:S05]  /*2360*/  BRA.U UP0, `(.L_x_33) ;  /* 0xfffffff900f87547 */ /* 0x000fea000b83ffff */
.L_x_25:
[----:B------:R-:W-:Y:S01]  /*2370*/  ULEA UR4, UR7, UR6, 0x3 ;  /* 0x0000000607047291 */ /* 0x000fe2000f8e18ff */
[----:B-12---:R-:W-:Y:S01]  /*2380*/  SHF.L.U32 R0, R12, 0x1f, RZ ;  /* 0x0000001f0c007819 */ /* 0x006fe200000006ff */
[----:B------:R-:W-:Y:S01]  /*2390*/  @!P2 SYNCS.ARRIVE.TRANS64.A1T0 RZ, [UR6+0xb8], RZ ;  /* 0x0000b8ffffffa9a7 */ /* 0x000fe20008100006 */
[----:B------:R-:W-:-:S06]  /*23a0*/  UISETP.GT.AND UP0, UPT, UR60, UR59, UPT ;  /* 0x0000003b3c00728c */ /* 0x000fcc000bf04270 */
[----:B---3--:R1:W2:Y:S03]  /*23b0*/  SYNCS.PHASECHK.TRANS64.TRYWAIT P1, [UR4+0x38], R0 ;  /* 0x00003800ff0075a7 */ /* 0x0082a60008021104 */
[----:B------:R-:W-:Y:S05]  /*23c0*/  BRA.U !UP0, `(.L_x_34) ;  /* 0x00000005080c7547 */ /* 0x000fea000b800000 */
[----:B------:R-:W-:Y:S01]  /*23d0*/  UIADD3 UR23, UPT, UPT, UR62, UR28, URZ ;  /* 0x0000001c3e177290 */ /* 0x000fe2000fffe0ff */
[----:B------:R-:W-:-:S11]  /*23e0*/  UMOV UR4, UR7 ;  /* 0x0000000700047c82 */ /* 0x000fd60008000000 */
.L_x_42:
[----:B------:R-:W-:Y:S01]  /*23f0*/  ULEA UR41, UR4, UR6, 0x3 ;  /* 0x0000000604297291 */ /* 0x000fe2000f8e18ff */
[----:B--2---:R-:W-:Y:S01]  /*2400*/  @!P4 MOV R2, 0x6600 ;  /* 0x000066000002c802 */ /* 0x004fe20000000f00 */
[----:B--23--:R-:W-:Y:S10]  /*2410*/  @P1 BRA `(.L_x_35) ;  /* 0x00000000000c1947 */ /* 0x00cff40003800000 */
[----:B------:R-:W-:-:S04]  /*2420*/  SHF.L.U32 R3, R12, 0x1f, RZ ;  /* 0x0000001f0c037819 */ /* 0x000fc800000006ff */
[----:B------:R-:W2:Y:S02]  /*2430*/  SYNCS.PHASECHK.TRANS64.TRYWAIT P0, [UR41+0x38], R3 ;  /* 0x00003803ff0075a7 */ /* 0x000ea40008001129 */
[----:B--2---:R-:W-:Y:S05]  /*2440*/  @!P0 BRA `(.L_x_36) ;  /* 0x0000010c00648947 */ /* 0x004fea0003800000 */
.L_x_35:
[----:B------:R2:W-:Y:S01]  /*2450*/  @!P4 SYNCS.ARRIVE.TRANS64 RZ, [UR41], R2 ;  /* 0x00000002ffffc9a7 */ /* 0x0005e20008000029 */
[----:B------:R-:W-:-:S04]  /*2460*/  ULOP3.LUT UR5, UR38, 0x2, URZ, 0xfc, !UPT ;  /* 0x0000000226057892 */ /* 0x000fc8000f8efcff */
[----:B------:R-:W-:-:S09]  /*2470*/  UISETP.NE.AND UP0, UPT, UR5, 0x2, UPT ;  /* 0x000000020500788c */ /* 0x000fd2000bf05270 */
[----:B------:R-:W-:Y:S05]  /*2480*/  BRA.U UP0, `(.L_x_37) ;  /* 0x0000000100047547 */ /* 0x000fea000b800000 */
[----:B------:R-:W-:Y:S05]  /*2490*/  BPT.TRAP 0x1 ;  /* 0x000000040000795c */ /* 0x000fea0000300000 */
.L_x_37:
[----:B------:R-:W-:Y:S04]  /*24a0*/  BSSY.RECONVERGENT B0, `(.L_x_38) ;  /* 0x0000003000007945 */ /* 0x000fe80003800200 */
[----:B------:R-:W-:Y:S05]  /*24b0*/  @P3 BRA `(.L_x_39) ;  /* 0x0000000000043947 */ /* 0x000fea0003800000 */
[----:B------:R-:W-:Y:S05]  /*24c0*/  BPT.TRAP 0x1 ;  /* 0x000000040000795c */ /* 0x000fea0000300000 */
.L_x_39:
[----:B------:R-:W-:Y:S05]  /*24d0*/  BSYNC.RECONVERGENT B0 ;  /* 0x0000000000007941 */ /* 0x000fea0003800200 */
.L_x_38:
        /* <DEDUP_REMOVED lines=8> */
[----:B-1----:R-:W-:-:S04]  /*2560*/  SHF.L.U32 R0, R12, 0x1f, RZ ;  /* 0x0000001f0c007819 */ /* 0x002fc800000006ff */
[----:B------:R1:W3:Y:S01]  /*2570*/  SYNCS.PHASECHK.TRANS64.TRYWAIT P1, [UR5+0x38], R0 ;  /* 0x00003800ff0075a7 */ /* 0x0002e20008021105 */
[----:B------:R-:W-:Y:S05]  /*2580*/  @!P0 BRA `(.L_x_41) ;  /* 0x0000000000888947 */ /* 0x000fea0003800000 */
[----:B------:R-:W-:Y:S02]  /*2590*/  ULEA UR40, UR4, UR48, 0xd ;  /* 0x0000003004287291 */ /* 0x000fe4000f8e68ff */
[----:B------:R-:W-:Y:S02]  /*25a0*/  UIADD3 UR14, UP3, UPT, UR30, 0x80, URZ ;  /* 0x000000801e0e7890 */ /* 0x000fe4000ff7e0ff */
[----:B------:R-:W-:Y:S02]  /*25b0*/  ULEA UR32, UR4, UR47, 0xe ;  /* 0x0000002f04207291 */ /* 0x000fe4000f8e70ff */
[----:B------:R-:W-:Y:S02]  /*25c0*/  UIADD3 UR12, UP2, UPT, UR30, 0x180, URZ ;  /* 0x000001801e0c7890 */ /* 0x000fe4000ff5e0ff */
[----:B------:R-:W-:Y:S02]  /*25d0*/  UIADD3 UR20, UP1, UPT, UR30, 0x280, URZ ;  /* 0x000002801e147890 */ /* 0x000fe4000ff3e0ff */
[----:B------:R-:W-:-:S02]  /*25e0*/  UIADD3 UR16, UP0, UPT, UR30, 0x380, URZ ;  /* 0x000003801e107890 */ /* 0x000fc4000ff1e0ff */
[----:B------:R-:W-:Y:S02]  /*25f0*/  USHF.L.U32 UR42, UR28, 0x7, URZ ;  /* 0x000000071c2a7899 */ /* 0x000fe400080006ff */
[----:B------:R-:W-:Y:S02]  /*2600*/  UIADD3.X UR15, UPT, UPT, URZ, UR31, URZ, UP3, !UPT ;  /* 0x0000001fff0f7290 */ /* 0x000fe40009ffe4ff */
[----:B------:R-:W-:Y:S02]  /*2610*/  UIADD3 UR40, UPT, UPT, UR6, 0x8400, UR40 ;  /* 0x0000840006287890 */ /* 0x000fe4000fffe028 */
[----:B------:R-:W-:Y:S02]  /*2620*/  UPRMT UR22, URZ, 0x5410, UR46 ;  /* 0x00005410ff167896 */ /* 0x000fe4000800002e */
[----:B------:R-:W-:Y:S02]  /*2630*/  UIADD3 UR32, UPT, UPT, UR6, 0x16400, UR32 ;  /* 0x0001640006207890 */ /* 0x000fe4000fffe020 */
[----:B------:R-:W-:-:S02]  /*2640*/  UIADD3.X UR13, UPT, UPT, URZ, UR31, URZ, UP2, !UPT ;  /* 0x0000001fff0d7290 */ /* 0x000fc400097fe4ff */
[----:B------:R-:W-:Y:S02]  /*2650*/  UPRMT UR5, URZ, 0x5410, UR45 ;  /* 0x00005410ff057896 */ /* 0x000fe4000800002d */
[----:B------:R-:W-:Y:S02]  /*2660*/  ULEA UR24, UR4, UR54, 0x9 ;  /* 0x0000003604187291 */ /* 0x000fe4000f8e48ff */
[----:B------:R-:W-:Y:S02]  /*2670*/  UIADD3.X UR21, UPT, UPT, URZ, UR31, URZ, UP1, !UPT ;  /* 0x0000001fff157290 */ /* 0x000fe40008ffe4ff */
[----:B------:R-:W-:Y:S02]  /*2680*/  ULEA UR8, UR4, UR53, 0xa ;  /* 0x0000003504087291 */ /* 0x000fe4000f8e50ff */
[----:B------:R-:W-:Y:S01]  /*2690*/  UIADD3.X UR17, UPT, UPT, URZ, UR31, URZ, UP0, !UPT ;  /* 0x0000001fff117290 */ /* 0x000fe200087fe4ff */
[----:B------:R-:W-:Y:S01]  /*26a0*/  UMOV UR50, 0x0 ;  /* 0x0000000000327882 */ /* 0x000fe20000000000 */
[----:B------:R-:W-:Y:S01]  /*26b0*/  UMOV UR51, 0x10000000 ;  /* 0x1000000000337882 */ /* 0x000fe20000000000 */
[----:B------:R-:W-:Y:S01]  /*26c0*/  UMOV UR33, UR41 ;  /* 0x0000002900217c82 */ /* 0x000fe20008000000 */
[----:B------:R-:W-:Y:S01]  /*26d0*/  UMOV UR36, UR44 ;  /* 0x0000002c00247c82 */ /* 0x000fe20008000000 */
[----:B------:R-:W-:Y:S01]  /*26e0*/  UMOV UR34, UR42 ;  /* 0x0000002a00227c82 */ /* 0x000fe20008000000 */
[----:B------:R-:W-:Y:S01]  /*26f0*/  UTMALDG.3D.MULTICAST [UR40], [UR14], UR22, desc[UR50] ;  /* 0x000032280e0073b4 */ /* 0x000fe20008011816 */
[----:B------:R-:W-:Y:S01]  /*2700*/  UMOV UR25, UR41 ;  /* 0x0000002900197c82 */ /* 0x000fe20008000000 */
[----:B------:R-:W-:Y:S01]  /*2710*/  UMOV UR26, UR18 ;  /* 0x00000012001a7c82 */ /* 0x000fe20008000000 */
[----:B------:R-:W-:Y:S01]  /*2720*/  UMOV UR27, UR19 ;  /* 0x00000013001b7c82 */ /* 0x000fe20008000000 */
[----:B------:R-:W-:Y:S01]  /*2730*/  UMOV UR29, UR44 ;  /* 0x0000002c001d7c82 */ /* 0x000fe20008000000 */
[----:B------:R-:W-:Y:S01]  /*2740*/  UMOV UR9, UR41 ;  /* 0x0000002900097c82 */ /* 0x000fe20008000000 */
[----:B------:R4:W-:Y:S01]  /*2750*/  UTMALDG.3D.MULTICAST [UR32], [UR12], UR5, desc[UR50] ;  /* 0x000032200c0073b4 */ /* 0x0009e20008011805 */
[----:B------:R1:W-:Y:S01]  /*2760*/  UTMALDG.4D.MULTICAST [UR24], [UR20], UR22, desc[UR50] ;  /* 0x00003218140073b4 */ /* 0x0003e20008019816 */
[----:B----4-:R-:W-:Y:S01]  /*2770*/  UMOV UR12, UR28 ;  /* 0x0000001c000c7c82 */ /* 0x010fe20008000000 */
[----:B------:R-:W-:-:S02]  /*2780*/  UMOV UR13, UR44 ;  /* 0x0000002c000d7c82 */ /* 0x000fc40008000000 */
[----:B------:R1:W-:Y:S02]  /*2790*/  UTMALDG.4D.MULTICAST [UR8], [UR16], UR5, desc[UR50] ;  /* 0x00003208100073b4 */ /* 0x0003e40008019805 */
[----:B-1----:R-:W-:Y:S01]  /*27a0*/  NOP ;  /* 0x0000000000007918 */ /* 0x002fe20000000000 */
.L_x_41:
[----:B------:R-:W-:Y:S05]  /*27b0*/  BSYNC.RECONVERGENT B0 ;  /* 0x0000000000007941 */ /* 0x000fea0003800200 */
.L_x_40:
[----:B------:R-:W-:Y:S01]  /*27c0*/  UIADD3 UR28, UPT, UPT, UR28, 0x1, URZ ;  /* 0x000000011c1c7890 */ /* 0x000fe2000fffe0ff */
[----:B------:R-:W-:-:S03]  /*27d0*/  UMOV UR4, UR7 ;  /* 0x0000000700047c82 */ /* 0x000fc60008000000 */
[----:B------:R-:W-:-:S09]  /*27e0*/  UISETP.NE.AND UP0, UPT, UR28, UR23, UPT ;  /* 0x000000171c00728c */ /* 0x000fd2000bf05270 */
[----:B------:R-:W-:Y:S05]  /*27f0*/  BRA.U UP0, `(.L_x_42) ;  /* 0xfffffff900fc7547 */ /* 0x000fea000b83ffff */
.L_x_34:
[C---:B------:R-:W-:Y:S01]  /*2800*/  LEA R3, R11.reuse, UR6, 0x3 ;  /* 0x000000060b037c11 */ /* 0x040fe2000f8e18ff */
[----:B------:R-:W-:Y:S01]  /*2810*/  NOP ;  /* 0x0000000000007918 */ /* 0x000fe20000000000 */
[----:B-1----:R-:W-:Y:S02]  /*2820*/  SHF.L.U32 R0, R10, 0x1f, RZ ;  /* 0x0000001f0a007819 */ /* 0x002fe400000006ff */
[----:B------:R-:W-:Y:S02]  /*2830*/  LEA R5, R11, UR6, 0x4 ;  /* 0x000000060b057c11 */ /* 0x000fe4000f8e20ff */
[----:B------:R-:W1:Y:S02]  /*2840*/  SYNCS.PHASECHK.TRANS64.TRYWAIT P0, [R3+URZ+0xc0], R0 ;  /* 0x0000c000030075a7 */ /* 0x000e6400080011ff */
[----:B-1----:R-:W-:Y:S05]  /*2850*/  @!P0 BRA `(.L_x_43) ;  /* 0x0000010800788947 */ /* 0x002fea0003800000 */
.L_x_200:
[----:B------:R-:W4:Y:S01]  /*2860*/  LDS.128 R4, [R5+0x120] ;  /* 0x0001200005047984 */ /* 0x000f220000000c00 */
[----:B------:R-:W-:Y:S01]  /*2870*/  UISETP.GE.AND UP0, UPT, UR39, 0x1, UPT ;  /* 0x000000012700788c */ /* 0x000fe2000bf06270 */
[----:B------:R-:W-:Y:S01]  /*2880*/  @!PT LDS RZ, [RZ] ;  /* 0x00000000fffff984 */ /* 0x000fe20000000800 */
[----:B------:R-:W-:Y:S01]  /*2890*/  @!PT LDS RZ, [RZ] ;  /* 0x00000000fffff984 */ /* 0x000fe20000000800 */
[----:B------:R-:W-:Y:S01]  /*28a0*/  @!PT LDS RZ, [RZ] ;  /* 0x00000000fffff984 */ /* 0x000fe20000000800 */
[----:B------:R-:W-:Y:S01]  /*28b0*/  @!PT LDS RZ, [RZ] ;  /* 0x00000000fffff984 */ /* 0x000fe20000000800 */
[----:B------:R1:W-:Y:S06]  /*28c0*/  MEMBAR.ALL.CTA ;  /* 0x0000000000007992 */ /* 0x0003ec0000008000 */
[----:B-1----:R-:W1:Y:S01]  /*28d0*/  FENCE.VIEW.ASYNC.S ;  /* 0x00000000000073c6 */ /* 0x002e620000000000 */
[----:B----4-:R-:W-:-:S13]  /*28e0*/  LOP3.LUT P0, RZ, R6, 0x1, RZ, 0xc0, !PT ;  /* 0x0000000106ff7812 */ /* 0x010fda000780c0ff */
[----:B-1----:R-:W-:Y:S01]  /*28f0*/  VOTEU.ANY UP1, P0 ;  /* 0x0000000000ff7886 */ /* 0x002fe20000020100 */
[----:B------:R-:W-:-:S13]  /*2900*/  PLOP3.LUT P0, PT, PT, PT, UP1, 0x80, 0x8 ;  /* 0x000000000008781c */ /* 0x000fda0003f0f018 */
[----:B------:R-:W-:Y:S02]  /*2910*/  @P0 LOP3.LUT R0, R5, 0xffff, RZ, 0xc0, !PT ;  /* 0x0000ffff05000812 */ /* 0x000fe400078ec0ff */
[----:B--2---:R-:W-:Y:S02]  /*2920*/  @P0 MOV R2, R4 ;  /* 0x0000000400020202 */ /* 0x004fe40000000f00 */
[----:B------:R-:W-:Y:S01]  /*2930*/  @P0 R2UR UR5, R0 ;  /* 0x00000000000502ca */ /* 0x000fe200000e0000 */
[----:B------:R-:W-:Y:S01]  /*2940*/  VIADD R0, R3, 0xd0 ;  /* 0x000000d003007836 */ /* 0x000fe20000000000 */
[----:B------:R-:W-:Y:S02]  /*2950*/  @P0 SHF.R.U32.HI R4, RZ, 0x10, R5 ;  /* 0x00000010ff040819 */ /* 0x000fe40000011605 */
[----:B------:R-:W-:Y:S02]  /*2960*/  @P0 R2UR UR8, R2 ;  /* 0x00000000020802ca */ /* 0x000fe400000e0000 */
[----:B------:R-:W-:-:S02]  /*2970*/  PRMT R0, RZ, 0x654, R0 ;  /* 0x00000654ff007816 */ /* 0x000fc40000000000 */
[----:B------:R-:W-:Y:S02]  /*2980*/  @P0 R2UR UR4, R4 ;  /* 0x00000000040402ca */ /* 0x000fe400000e0000 */
[----:B------:R1:W-:Y:S03]  /*2990*/  SYNCS.ARRIVE.TRANS64.RED.A1T0 RZ, [R0+URZ], RZ ;  /* 0x000000ff00ff79a7 */ /* 0x0003e600081004ff */
[----:B------:R-:W-:-:S04]  /*29a0*/  @UP1 UMOV UR55, UR5 ;  /* 0x0000000500371c82 */ /* 0x000fc80008000000 */
[----:B------:R-:W-:-:S04]  /*29b0*/  @UP1 UMOV UR56, UR8 ;  /* 0x0000000800381c82 */ /* 0x000fc80008000000 */
[----:B------:R-:W-:Y:S01]  /*29c0*/  @UP1 UMOV UR44, UR4 ;  /* 0x00000004002c1c82 */ /* 0x000fe20008000000 */
[----:B------:R-:W-:Y:S05]  /*29d0*/  BRA.U !UP0, `(.L_x_44) ;  /* 0x0000000108d47547 */ /* 0x000fea000b800000 */
[----:B------:R-:W2:Y:S01]  /*29e0*/  LDCU.128 UR20, c[0x0][0xf10] ;  /* 0x0001e200ff1477ac */ /* 0x000ea20008000c00 */
[----:B------:R-:W4:Y:S01]  /*29f0*/  LDCU UR11, c[0x0][0xf20] ;  /* 0x0001e400ff0b77ac */ /* 0x000f220008000800 */
[----:B------:R-:W3:Y:S01]  /*2a00*/  LDCU UR19, c[0x0][0xf0c] ;  /* 0x0001e180ff1377ac */ /* 0x000ee20008000800 */
[----:B------:R-:W1:Y:S01]  /*2a10*/  LDCU.64 UR12, c[0x0][0xf28] ;  /* 0x0001e500ff0c77ac */ /* 0x000e620008000a00 */
[----:B------:R-:W-:Y:S02]  /*2a20*/  UISETP.NE.AND UP3, UPT, UR39, 0x1, UPT ;  /* 0x000000012700788c */ /* 0x000fe4000bf65270 */
[----:B--2---:R-:W-:Y:S02]  /*2a30*/  UIMAD.WIDE.U32 UR8, UR57, UR23, URZ ;  /* 0x00000017390872a5 */ /* 0x004fe4000f8e00ff */
[----:B------:R-:W-:Y:S02]  /*2a40*/  UIMAD.WIDE.U32 UR4, UR58, UR20, URZ ;  /* 0x000000143a0472a5 */ /* 0x000fe4000f8e00ff */
[----:B------:R-:W-:-:S02]  /*2a50*/  UISETP.NE.AND UP0, UPT, UR22, 0x1, UPT ;  /* 0x000000011600788c */ /* 0x000fc4000bf05270 */
[----:B------:R-:W-:Y:S01]  /*2a60*/  UIMAD.WIDE.U32 UR24, UR55, UR23, URZ ;  /* 0x00000017371872a5 */ /* 0x000fe2000f8e00ff */
[----:B------:R-:W-:Y:S02]  /*2a70*/  UMOV UR8, UR9 ;  /* 0x0000000900087c82 */ /* 0x000fe40008000000 */
[----:B------:R-:W-:Y:S01]  /*2a80*/  UMOV UR4, UR5 ;  /* 0x0000000500047c82 */ /* 0x000fe20008000000 */
[----:B----4-:R-:W-:Y:S02]  /*2a90*/  USHF.R.U32.HI UR8, URZ, UR11, UR8 ;  /* 0x0000000bff087299 */ /* 0x010fe40008011608 */
[----:B---3--:R-:W-:Y:S02]  /*2aa0*/  UISETP.NE.AND UP2, UPT, UR19, 0x1, UPT ;  /* 0x000000011300788c */ /* 0x008fe4000bf45270 */
[----:B------:R-:W-:Y:S02]  /*2ab0*/  USHF.R.U32.HI UR4, URZ, UR21, UR4 ;  /* 0x00000015ff047299 */ /* 0x000fe40008011604 */
[----:B------:R-:W-:-:S02]  /*2ac0*/  USEL UR5, UR57, UR8, !UP0 ;  /* 0x0000000839057287 */ /* 0x000fc4000c000000 */
[----:B------:R-:W-:Y:S02]  /*2ad0*/  USEL UR8, UR58, UR4, !UP2 ;  /* 0x000000043a087287 */ /* 0x000fe4000d000000 */
[----:B-1----:R-:W-:Y:S01]  /*2ae0*/  UIMAD.WIDE.U32 UR14, UR5, UR12, URZ ;  /* 0x0000000c050e72a5 */ /* 0x002fe2000f8e00ff */
[----:B------:R-:W-:Y:S01]  /*2af0*/  UMOV UR4, UR25 ;  /* 0x0000001900047c82 */ /* 0x000fe20008000000 */
[----:B------:R-:W-:Y:S02]  /*2b00*/  UIMAD.WIDE.U32 UR16, UR56, UR20, URZ ;  /* 0x00000014381072a5 */ /* 0x000fe4000f8e00ff */
[----:B------:R-:W-:-:S03]  /*2b10*/  UIMAD.WIDE.U32 UR24, UR8, UR12, URZ ;  /* 0x0000000c081872a5 */ /* 0x000fc6000f8e00ff */
[----:B------:R-:W-:Y:S01]  /*2b20*/  UMOV UR14, UR15 ;  /* 0x0000000f000e7c82 */ /* 0x000fe20008000000 */
[----:B------:R-:W-:Y:S02]  /*2b30*/  USHF.R.U32.HI UR4, URZ, UR11, UR4 ;  /* 0x0000000bff047299 */ /* 0x000fe40008011604 */
[----:B------:R-:W-:Y:S01]  /*2b40*/  @UP3 USHF.R.U32.HI UR5, URZ, UR13, UR14 ;  /* 0x0000000dff053299 */ /* 0x000fe2000801160e */
[----:B------:R-:W-:Y:S01]  /*2b50*/  UMOV UR16, UR17 ;  /* 0x0000001100107c82 */ /* 0x000fe20008000000 */
[----:B------:R-:W-:Y:S01]  /*2b60*/  UMOV UR24, UR25 ;  /* 0x0000001900187c82 */ /* 0x000fe20008000000 */
[----:B------:R-:W-:Y:S02]  /*2b70*/  USHF.R.U32.HI UR21, URZ, UR21, UR16 ;  /* 0x00000015ff157299 */ /* 0x000fe40008011610 */
[----:B------:R-:W-:Y:S02]  /*2b80*/  USEL UR4, UR55, UR4, !UP0 ;  /* 0x0000000437047287 */ /* 0x000fe4000c000000 */
[----:B------:R-:W-:-:S02]  /*2b90*/  @UP3 USHF.R.U32.HI UR8, URZ, UR13, UR24 ;  /* 0x0000000dff083299 */ /* 0x000fc40008011618 */
[----:B------:R-:W-:Y:S02]  /*2ba0*/  UIMAD UR9, UR39, UR5, URZ ;  /* 0x00000005270972a4 */ /* 0x000fe4000f8e02ff */
[----:B------:R-:W-:Y:S02]  /*2bb0*/  USEL UR5, UR56, UR21, !UP2 ;  /* 0x0000001538057287 */ /* 0x000fe4000d000000 */
[----:B------:R-:W-:Y:S02]  /*2bc0*/  UIMAD UR11, UR39, UR8, URZ ;  /* 0x00000008270b72a4 */ /* 0x000fe4000f8e02ff */
[----:B------:R-:W-:Y:S02]  /*2bd0*/  UISETP.GE.AND UP0, UPT, UR4, UR9, UPT ;  /* 0x000000090400728c */ /* 0x000fe4000bf06270 */
[----:B------:R-:W-:Y:S02]  /*2be0*/  UIMAD.WIDE.U32 UR16, UR4, UR12, URZ ;  /* 0x0000000c041072a5 */ /* 0x000fe4000f8e00ff */
[----:B------:R-:W-:-:S02]  /*2bf0*/  UISETP.GE.OR UP0, UPT, UR5, UR11, UP0 ;  /* 0x0000000b0500728c */ /* 0x000fc40008706670 */
[----:B------:R-:W-:Y:S02]  /*2c00*/  UIMAD.WIDE.U32 UR14, UR5, UR12, URZ ;  /* 0x0000000c050e72a5 */ /* 0x000fe4000f8e00ff */
[----:B------:R-:W-:Y:S01]  /*2c10*/  UIADD3 UR12, UPT, UPT, -UR4, URZ, URZ ;  /* 0x000000ff040c7290 */ /* 0x000fe2000fffe1ff */
[----:B------:R-:W-:Y:S01]  /*2c20*/  UMOV UR11, UR17 ;  /* 0x00000011000b7c82 */ /* 0x000fe20008000000 */
[----:B------:R-:W-:Y:S02]  /*2c30*/  UIADD3 UR14, UPT, UPT, -UR5, URZ, URZ ;  /* 0x000000ff050e7290 */ /* 0x000fe4000fffe1ff */
[----:B------:R-:W-:-:S03]  /*2c40*/  USHF.R.U32.HI UR11, URZ, UR13, UR11 ;  /* 0x0000000dff0b7299 */ /* 0x000fc6000801160b */
[----:B------:R-:W-:Y:S01]  /*2c50*/  @!UP0 UMOV UR9, UR15 ;  /* 0x0000000f00098c82 */ /* 0x000fe20008000000 */
[----:B------:R-:W-:Y:S02]  /*2c60*/  USEL UR11, UR4, UR11, !UP3 ;  /* 0x0000000b040b7287 */ /* 0x000fe4000d800000 */
[----:B------:R-:W-:Y:S02]  /*2c70*/  @!UP0 USHF.R.U32.HI UR9, URZ, UR13, UR9 ;  /* 0x0000000dff098299 */ /* 0x000fe40008011609 */
[----:B------:R-:W-:Y:S02]  /*2c80*/  UIMAD UR13, UR22, UR12, UR55 ;  /* 0x0000000c160d72a4 */ /* 0x000fe4000f8e0237 */
        /* <DEDUP_REMOVED lines=10> */
.L_x_44:
[----:B------:R-:W2:Y:S02]  /*2d30*/  LDCU UR4, c[0x0][0xf30] ;  /* 0x0001e600ff0477ac */ /* 0x000ea40008000800 */
[----:B--2---:R-:W-:-:S09]  /*2d40*/  UISETP.NE.AND UP0, UPT, UR4, 0x1, UPT ;  /* 0x000000010400788c */ /* 0x004fd2000bf05270 */
[----:B------:R-:W-:Y:S05]  /*2d50*/  BRA.U UP0, `(.L_x_45) ;  /* 0x0000000100447547 */ /* 0x000fea000b800000 */
[----:B------:R-:W2:Y:S01]  /*2d60*/  LDCU.128 UR12, c[0x0][0xf10] ;  /* 0x0001e200ff0c77ac */ /* 0x000ea20008000c00 */
[----:B------:R-:W4:Y:S01]  /*2d70*/  LDCU UR11, c[0x0][0xf0c] ;  /* 0x0001e180ff0b77ac */ /* 0x000f220008000800 */
[----:B------:R-:W1:Y:S01]  /*2d80*/  LDCU UR16, c[0x0][0xf20] ;  /* 0x0001e400ff1077ac */ /* 0x000e620008000800 */
[----:B--2---:R-:W-:Y:S02]  /*2d90*/  UIMAD.WIDE.U32 UR8, UR56, UR12, URZ ;  /* 0x0000000c380872a5 */ /* 0x004fe4000f8e00ff */
[----:B------:R-:W-:Y:S02]  /*2da0*/  UIMAD.WIDE.U32 UR4, UR55, UR15, URZ ;  /* 0x0000000f370472a5 */ /* 0x000fe4000f8e00ff */
[----:B----4-:R-:W-:Y:S02]  /*2db0*/  UISETP.NE.AND UP2, UPT, UR11, 0x1, UPT ;  /* 0x000000010b00788c */ /* 0x010fe4000bf45270 */
[----:B------:R-:W-:Y:S01]  /*2dc0*/  UISETP.NE.AND UP0, UPT, UR14, 0x1, UPT ;  /* 0x000000010e00788c */ /* 0x000fe2000bf05270 */
[----:B------:R-:W-:-:S02]  /*2dd0*/  UMOV UR8, UR9 ;  /* 0x0000000900087c82 */ /* 0x000fc40008000000 */
[----:B------:R-:W-:Y:S01]  /*2de0*/  UMOV UR4, UR5 ;  /* 0x0000000500047c82 */ /* 0x000fe20008000000 */
[----:B------:R-:W-:Y:S02]  /*2df0*/  USHF.R.U32.HI UR13, URZ, UR13, UR8 ;  /* 0x0000000dff0d7299 */ /* 0x000fe40008011608 */
[----:B-1----:R-:W-:Y:S02]  /*2e00*/  USHF.R.U32.HI UR4, URZ, UR16, UR4 ;  /* 0x00000010ff047299 */ /* 0x002fe40008011604 */
[----:B------:R-:W-:Y:S02]  /*2e10*/  USEL UR5, UR56, UR13, !UP2 ;  /* 0x0000000d38057287 */ /* 0x000fe4000d000000 */
[----:B------:R-:W-:-:S04]  /*2e20*/  USEL UR4, UR55, UR4, !UP0 ;  /* 0x0000000437047287 */ /* 0x000fc8000c000000 */
[----:B------:R-:W-:Y:S02]  /*2e30*/  UIADD3 UR8, UPT, UPT, UR5, -UR4, URZ ;  /* 0x8000000405087290 */ /* 0x000fe4000fffe0ff */
[----:B------:R-:W-:Y:S02]  /*2e40*/  UIADD3 UR4, UPT, UPT, -UR5, UR4, URZ ;  /* 0x0000000405047290 */ /* 0x000fe4000fffe1ff */
[----:B------:R-:W-:Y:S02]  /*2e50*/  UIMAD UR55, UR8, UR14, UR55 ;  /* 0x0000000e083772a4 */ /* 0x000fe4000f8e0237 */
[----:B------:R-:W-:-:S12]  /*2e60*/  UIMAD UR56, UR4, UR11, UR56 ;  /* 0x0000000b043872a4 */ /* 0x000fd8000f8e0238 */
.L_x_45:
[----:B------:R-:W-:Y:S01]  /*2e70*/  VIADD R11, R11, 0x1 ;  /* 0x000000010b0b7836 */ /* 0x000fe20000000000 */
[----:B------:R-:W-:Y:S02]  /*2e80*/  R2UR UR5, R182 ;  /* 0x00000000b60572ca */ /* 0x000fe400000e0000 */
[----:B------:R-:W-:Y:S02]  /*2e90*/  R2UR UR4, R183 ;  /* 0x00000000b70472ca */ /* 0x000fe400000e0000 */
[C---:B------:R-:W-:Y:S02]  /*2ea0*/  ISETP.NE.AND P0, PT, R11.reuse, 0x2, PT ;  /* 0x000000020b00780c */ /* 0x040fe40003f05270 */
[----:B------:R-:W-:Y:S02]  /*2eb0*/  PLOP3.LUT P2, PT, PT, PT, PT, 0x80, 0x8 ;  /* 0x000000000008781c */ /* 0x000fe40003f4f070 */
[----:B------:R-:W-:Y:S02]  /*2ec0*/  SEL R3, RZ, 0x1, P0 ;  /* 0x00000001ff037807 */ /* 0x000fe40000000000 */
[----:B------:R-:W-:-:S02]  /*2ed0*/  SEL R11, R11, RZ, P0 ;  /* 0x000000ff0b0b7207 */ /* 0x000fc40000000000 */
[----:B------:R-:W-:Y:S01]  /*2ee0*/  LOP3.LUT R10, R10, R3, RZ, 0x3c, !PT ;  /* 0x000000030a0a7212 */ /* 0x000fe200078e3cff */
[----:B------:R-:W-:Y:S02]  /*2ef0*/  UIADD3 UR20, UPT, UPT, UR55, UR5, URZ ;  /* 0x0000000537147290 */ /* 0x000fe4000fffe0ff */
[----:B------:R-:W-:Y:S01]  /*2f00*/  UIADD3 UR19, UPT, UPT, UR56, UR4, URZ ;  /* 0x0000000438137290 */ /* 0x000fe2000fffe0ff */
[----:B------:R-:W-:Y:S11]  /*2f10*/  BRA.U UP1, `(.L_x_46) ;  /* 0xffffffed01a87547 */ /* 0x000ff6000b83ffff */
[----:B------:R-:W-:Y:S01]  /*2f20*/  UIADD3 UR8, UPT, UPT, UR6, 0x38, URZ ;  /* 0x0000003806087890 */ /* 0x000fe2000fffe0ff */
[----:B------:R-:W-:-:S03]  /*2f30*/  SHF.L.U32 R3, R12, 0x1f, RZ ;  /* 0x0000001f0c037819 */ /* 0x000fc600000006ff */
[----:B------:R-:W-:-:S09]  /*2f40*/  ULEA UR4, UR7, UR8, 0x3 ;  /* 0x0000000807047291 */ /* 0x000fd2000f8e18ff */
[----:B------:R-:W2:Y:S02]  /*2f50*/  SYNCS.PHASECHK.TRANS64.TRYWAIT P0, [UR4], R3 ;  /* 0x00000003ff0075a7 */ /* 0x000ea40008001104 */
[----:B--2---:R-:W-:Y:S05]  /*2f60*/  @!P0 BRA `(.L_x_47) ;  /* 0x0000010000c88947 */ /* 0x004fea0003800000 */
.L_x_202:
[----:B------:R-:W-:-:S04]  /*2f70*/  UIADD3 UR4, UPT, UPT, UR7, 0x1, URZ ;  /* 0x0000000107047890 */ /* 0x000fc8000fffe0ff */
[----:B------:R-:W-:-:S04]  /*2f80*/  UISETP.NE.AND UP0, UPT, UR4, 0x7, UPT ;  /* 0x000000070400788c */ /* 0x000fc8000bf05270 */
[----:B------:R-:W-:Y:S02]  /*2f90*/  USEL UR6, URZ, 0x1, UP0 ;  /* 0x00000001ff067887 */ /* 0x000fe40008000000 */
[----:B------:R-:W-:-:S04]  /*2fa0*/  USEL UR4, UR4, URZ, UP0 ;  /* 0x000000ff04047287 */ /* 0x000fc80008000000 */
[----:B------:R-:W-:Y:S01]  /*2fb0*/  ULEA UR5, UR4, UR8, 0x3 ;  /* 0x0000000804057291 */ /* 0x000fe2000f8e18ff */
[----:B------:R-:W-:-:S04]  /*2fc0*/  LOP3.LUT R2, R12, UR6, RZ, 0x3c, !PT ;  /* 0x000000060c027c12 */ /* 0x000fc8000f8e3cff */
[----:B-1----:R-:W-:-:S04]  /*2fd0*/  SHF.L.U32 R3, R2, 0x1f, RZ ;  /* 0x0000001f02037819 */ /* 0x002fc800000006ff */
[----:B------:R-:W1:Y:S02]  /*2fe0*/  SYNCS.PHASECHK.TRANS64.TRYWAIT P0, [UR5], R3 ;  /* 0x00000003ff0075a7 */ /* 0x000e640008001105 */
[----:B-1----:R-:W-:Y:S05]  /*2ff0*/  @!P0 BRA `(.L_x_48) ;  /* 0x0000010000bc8947 */ /* 0x002fea0003800000 */
.L_x_204:
        /* <DEDUP_REMOVED lines=9> */
.L_x_206:
        /* <DEDUP_REMOVED lines=9> */
.L_x_208:
        /* <DEDUP_REMOVED lines=9> */
.L_x_210:
        /* <DEDUP_REMOVED lines=9> */
.L_x_212:
[----:B------:R-:W-:-:S04]  /*3240*/  UIADD3 UR4, UPT, UPT, UR4, 0x1, URZ ;  /* 0x0000000104047890 */ /* 0x000fc8000fffe0ff */
[----:B------:R-:W-:-:S04]  /*3250*/  UISETP.NE.AND UP0, UPT, UR4, 0x7, UPT ;  /* 0x000000070400788c */ /* 0x000fc8000bf05270 */
[----:B------:R-:W-:Y:S02]  /*3260*/  USEL UR5, URZ, 0x1, UP0 ;  /* 0x00000001ff057887 */ /* 0x000fe40008000000 */
[----:B------:R-:W-:-:S04]  /*3270*/  USEL UR4, UR4, URZ, UP0 ;  /* 0x000000ff04047287 */ /* 0x000fc80008000000 */
[----:B------:R-:W-:Y:S01]  /*3280*/  ULEA UR4, UR4, UR8, 0x3 ;  /* 0x0000000804047291 */ /* 0x000fe2000f8e18ff */
[----:B-1----:R-:W-:-:S04]  /*3290*/  LOP3.LUT R3, R2, UR5, RZ, 0x3c, !PT ;  /* 0x0000000502037c12 */ /* 0x002fc8000f8e3cff */
[----:B------:R-:W-:Y:S01]  /*32a0*/  SHF.L.U32 R3, R3, 0x1f, RZ ;  /* 0x0000001f03037819 */ /* 0x000fe200000006ff */
[----:B------:R-:W-:-:S07]  /*32b0*/  IMAD.U32 R0, RZ, RZ, UR4 ;  /* 0x00000004ff007e24 */ /* 0x000fce000f8e00ff */
.L_x_53:
[----:B-1----:R1:W2:Y:S02]  /*32c0*/  SYNCS.PHASECHK.TRANS64.TRYWAIT P0, [R0+URZ], R3 ;  /* 0x00000003000075a7 */ /* 0x0022a400080011ff */
[----:B--2---:R-:W-:Y:S05]  /*32d0*/  @!P0 NANOSLEEP.SYNCS 0x989680 ;  /* 0x009896800000895d */ /* 0x004fea0003900000 */
[----:B------:R-:W2:Y:S02]  /*32e0*/  @!P0 SYNCS.PHASECHK.TRANS64 P0, [R0+URZ], R3 ;  /* 0x00000003000085a7 */ /* 0x000ea400080010ff */
[----:B--2---:R-:W-:Y:S05]  /*32f0*/  @P0 EXIT ;  /* 0x000000000000094d */ /* 0x004fea0003800000 */
[----:B------:R-:W-:Y:S05]  /*3300*/  BRA `(.L_x_53) ;  /* 0xfffffffc00ec7947 */ /* 0x000fea000383ffff */
.L_x_22:
[----:B------:R-:W1:Y:S02]  /*3310*/  S2UR UR4, SR_CgaCtaId ;  /* 0x00000000000479c3 */ /* 0x000e640000008800 */
[----:B-1----:R-:W-:-:S04]  /*3320*/  UISETP.NE.AND UP0, UPT, UR4, URZ, UPT ;  /* 0x000000ff0400728c */ /* 0x002fc8000bf05270 */
[----:B------:R-:W-:-:S09]  /*3330*/  UISETP.NE.OR UP0, UPT, UR21, 0x1, UP0 ;  /* 0x000000011500788c */ /* 0x000fd20008705670 */
[----:B------:R-:W-:Y:S05]  /*3340*/  BRA.U UP0, `(.L_x_54) ;  /* 0x00000005004c7547 */ /* 0x000fea000b800000 */
[----:B------:R-:W1:Y:S01]  /*3350*/  S2UR UR5, SR_CgaCtaId ;  /* 0x00000000000579c3 */ /* 0x000e620000008800 */
[----:B------:R-:W-:Y:S01]  /*3360*/  UMOV UR4, 0x400 ;  /* 0x0000040000047882 */ /* 0x000fe20000000000 */
[----:B------:R-:W-:Y:S01]  /*3370*/  ISETP.GE.U32.AND P2, PT, R2, 0x10, PT ;  /* 0x000000100200780c */ /* 0x000fe20003f46070 */
[----:B------:R-:W-:Y:S01]  /*3380*/  IMAD.MOV.U32 R12, RZ, RZ, 0x1 ;  /* 0x00000001ff0c7424 */ /* 0x000fe200078e00ff */
[----:B------:R-:W-:Y:S02]  /*3390*/  CS2R R10, SRZ ;  /* 0x00000000000a7805 */ /* 0x000fe4000001ff00 */
[----:B------:R-:W-:Y:S01]  /*33a0*/  CS2R R8, SRZ ;  /* 0x0000000000087805 */ /* 0x000fe2000001ff00 */
[----:B-1----:R-:W-:-:S03]  /*33b0*/  ULEA UR6, UR5, UR4, 0x18 ;  /* 0x0000000405067291 */ /* 0x002fc6000f8ec0ff */
[----:B------:R-:W-:-:S09]  /*33c0*/  UMOV UR5, URZ ;  /* 0x000000ff00057c82 */ /* 0x000fd20008000000 */
.L_x_58:
[----:B------:R-:W-:Y:S02]  /*33d0*/  LEA R0, R8, UR6, 0x3 ;  /* 0x0000000608007c11 */ /* 0x000fe4000f8e18ff */
[----:B------:R-:W-:-:S03]  /*33e0*/  SHF.L.U32 R5, R9, 0x1f, RZ ;  /* 0x0000001f09057819 */ /* 0x000fc600000006ff */
[----:B------:R-:W-:Y:S01]  /*33f0*/  VIADD R4, R0, 0x100 ;  /* 0x0000010000047836 */ /* 0x000fe20000000000 */
[----:B------:R-:W1:Y:S02]  /*3400*/  SYNCS.PHASECHK.TRANS64.TRYWAIT P0, [R0+URZ+0xf0], R5 ;  /* 0x0000f005000075a7 */ /* 0x000e6400080011ff */
[----:B-1----:R-:W-:Y:S05]  /*3410*/  @!P0 BRA `(.L_x_55) ;  /* 0x00000100002c8947 */ /* 0x002fea0003800000 */
.L_x_213:
[----:B------:R-:W-:Y:S01]  /*3420*/  ULEA UR4, UR5, UR6, 0x3 ;  /* 0x0000000605047291 */ /* 0x000fe2000f8e18ff */
[----:B------:R-:W-:Y:S02]  /*3430*/  PRMT R4, RZ, 0x654, R4 ;  /* 0x00000654ff047816 */ /* 0x000fe40000000004 */
[----:B-1----:R-:W-:Y:S01]  /*3440*/  SHF.L.U32 R5, R12, 0x1f, RZ ;  /* 0x0000001f0c057819 */ /* 0x002fe200000006ff */
[----:B------:R-:W-:Y:S01]  /*3450*/  UIADD3 UR7, UPT, UPT, UR4, 0xc0, URZ ;  /* 0x000000c004077890 */ /* 0x000fe2000fffe0ff */
[----:B------:R1:W-:Y:S05]  /*3460*/  SYNCS.ARRIVE.TRANS64.RED.A1T0 RZ, [R4+URZ], RZ ;  /* 0x000000ff04ff79a7 */ /* 0x0003ea00081004ff */
[----:B------:R-:W-:Y:S01]  /*3470*/  IMAD.U32 R7, RZ, RZ, UR7 ;  /* 0x00000007ff077e24 */ /* 0x000fe2000f8e00ff */
[----:B------:R-:W2:Y:S04]  /*3480*/  SYNCS.PHASECHK.TRANS64.TRYWAIT P0, [UR4+0xd0], R5 ;  /* 0x0000d005ff0075a7 */ /* 0x000ea80008001104 */
[----:B------:R-:W-:Y:S01]  /*3490*/  PRMT R6, R2, 0x654, R7 ;  /* 0x0000065402067816 */ /* 0x000fe20000000007 */
[----:B-1----:R-:W-:Y:S01]  /*34a0*/  @!P2 IMAD.MOV.U32 R4, RZ, RZ, 0x10 ;  /* 0x00000010ff04a424 */ /* 0x002fe200078e00ff */
[----:B--2---:R-:W-:Y:S06]  /*34b0*/  @!P0 BRA `(.L_x_56) ;  /* 0x0000010000188947 */ /* 0x004fec0003800000 */
.L_x_215:
[----:B------:R-:W-:Y:S01]  /*34c0*/  ULEA UR8, UR5, UR6, 0x4 ;  /* 0x0000000605087291 */ /* 0x000fe2000f8e20ff */
[----:B------:R-:W-:Y:S01]  /*34d0*/  SEL R3, R6, R3, !P2 ;  /* 0x0000000306037207 */ /* 0x000fe20005000000 */
[----:B------:R-:W-:Y:S01]  /*34e0*/  UIADD3 UR9, UPT, UPT, UR4, 0xc0, URZ ;  /* 0x000000c004097890 */ /* 0x000fe2000fffe0ff */
[----:B-1----:R-:W-:Y:S01]  /*34f0*/  LEA R0, R11, UR6, 0x3 ;  /* 0x000000060b007c11 */ /* 0x002fe2000f8e18ff */
[----:B------:R-:W-:Y:S01]  /*3500*/  UIADD3 UR8, UPT, UPT, UR8, 0x120, URZ ;  /* 0x0000012008087890 */ /* 0x000fe2000fffe0ff */
[----:B------:R-:W-:Y:S01]  /*3510*/  SHF.L.U32 R5, R10, 0x1f, RZ ;  /* 0x0000001f0a057819 */ /* 0x000fe200000006ff */
[----:B------:R1:W-:Y:S01]  /*3520*/  @!P2 SYNCS.ARRIVE.TRANS64.RED RZ, [R3+URZ], R4 ;  /* 0x0000000403ffa9a7 */ /* 0x0003e200080004ff */
[----:B------:R-:W-:Y:S01]  /*3530*/  UIADD3 UR4, UPT, UPT, UR5, 0x1, URZ ;  /* 0x0000000105047890 */ /* 0x000fe2000fffe0ff */
[----:B------:R-:W-:-:S03]  /*3540*/  VIADD R8, R8, 0x1 ;  /* 0x0000000108087836 */ /* 0x000fc60000000000 */
[----:B------:R-:W-:Y:S02]  /*3550*/  UISETP.NE.AND UP0, UPT, UR4, 0x2, UPT ;  /* 0x000000020400788c */ /* 0x000fe4000bf05270 */
[----:B------:R-:W-:Y:S06]  /*3560*/  UGETNEXTWORKID.BROADCAST [UR8], [UR9] ;  /* 0x00000000080073ca */ /* 0x000fec0008000100 */
[----:B------:R-:W-:Y:S01]  /*3570*/  USEL UR7, URZ, 0x1, UP0 ;  /* 0x00000001ff077887 */ /* 0x000fe20008000000 */
[----:B------:R-:W-:Y:S01]  /*3580*/  ISETP.NE.AND P0, PT, R8, 0x2, PT ;  /* 0x000000020800780c */ /* 0x000fe20003f05270 */
[----:B------:R-:W-:Y:S01]  /*3590*/  USEL UR5, UR4, URZ, UP0 ;  /* 0x000000ff04057287 */ /* 0x000fe20008000000 */
[----:B------:R-:W2:Y:S03]  /*35a0*/  SYNCS.PHASECHK.TRANS64.TRYWAIT P1, [R0+URZ+0xc0], R5 ;  /* 0x0000c005000075a7 */ /* 0x000ea600080211ff */
[----:B------:R-:W-:Y:S01]  /*35b0*/  LOP3.LUT R12, R12, UR7, RZ, 0x3c, !PT ;  /* 0x000000070c0c7c12 */ /* 0x000fe2000f8e3cff */
[----:B-12---:R-:W-:Y:S07]  /*35c0*/  @!P1 BRA `(.L_x_57) ;  /* 0x000000fc00ec9947 */ /* 0x006fee0003800000 */
.L_x_216:
[C---:B------:R-:W-:Y:S01]  /*35d0*/  LEA R4, R11.reuse, UR6, 0x4 ;  /* 0x000000060b047c11 */ /* 0x040fe2000f8e20ff */
[----:B-1----:R-:W-:Y:S01]  /*35e0*/  VIADD R0, R0, 0xd0 ;  /* 0x000000d000007836 */ /* 0x002fe20000000000 */
[----:B------:R-:W-:Y:S01]  /*35f0*/  SEL R8, R8, RZ, P0 ;  /* 0x000000ff08087207 */ /* 0x000fe20000000000 */
[----:B------:R-:W-:-:S03]  /*3600*/  VIADD R11, R11, 0x1 ;  /* 0x000000010b0b7836 */ /* 0x000fc60000000000 */
[----:B------:R-:W1:Y:S01]  /*3610*/  LDS.128 R4, [R4+0x120] ;  /* 0x0001200004047984 */ /* 0x000e620000000c00 */
[----:B------:R-:W-:Y:S02]  /*3620*/  PRMT R0, RZ, 0x654, R0 ;  /* 0x00000654ff007816 */ /* 0x000fe40000000000 */
[C---:B------:R-:W-:Y:S01]  /*3630*/  ISETP.NE.AND P1, PT, R11.reuse, 0x2, PT ;  /* 0x000000020b00780c */ /* 0x040fe20003f25270 */
[----:B------:R-:W-:Y:S01]  /*3640*/  @!PT LDS RZ, [RZ] ;  /* 0x00000000fffff984 */ /* 0x000fe20000000800 */
[----:B------:R-:W-:Y:S01]  /*3650*/  @!PT LDS RZ, [RZ] ;  /* 0x00000000fffff984 */ /* 0x000fe20000000800 */
[----:B------:R-:W-:Y:S01]  /*3660*/  @!PT LDS RZ, [RZ] ;  /* 0x00000000fffff984 */ /* 0x000fe20000000800 */
[----:B------:R-:W-:Y:S01]  /*3670*/  @!PT LDS RZ, [RZ] ;  /* 0x00000000fffff984 */ /* 0x000fe20000000800 */
[----:B------:R2:W-:Y:S06]  /*3680*/  MEMBAR.ALL.CTA ;  /* 0x0000000000007992 */ /* 0x0005ec0000008000 */
[----:B--2---:R-:W2:Y:S01]  /*3690*/  FENCE.VIEW.ASYNC.S ;  /* 0x00000000000073c6 */ /* 0x004ea20000000000 */
[----:B------:R-:W-:Y:S01]  /*36a0*/  SEL R11, R11, RZ, P1 ;  /* 0x000000ff0b0b7207 */ /* 0x000fe20000800000 */
[----:B--2---:R2:W-:Y:S01]  /*36b0*/  SYNCS.ARRIVE.TRANS64.RED.A1T0 RZ, [R0+URZ], RZ ;  /* 0x000000ff00ff79a7 */ /* 0x0045e200081004ff */
[----:B-1----:R-:W-:-:S02]  /*36c0*/  LOP3.LUT P3, RZ, R6, 0x1, RZ, 0xc0, !PT ;  /* 0x0000000106ff7812 */ /* 0x002fc4000786c0ff */
[----:B------:R-:W-:-:S04]  /*36d0*/  SEL R5, RZ, 0x1, P1 ;  /* 0x00000001ff057807 */ /* 0x000fc80000800000 */
[----:B------:R-:W-:Y:S02]  /*36e0*/  LOP3.LUT R10, R10, R5, RZ, 0x3c, !PT ;  /* 0x000000050a0a7212 */ /* 0x000fe400078e3cff */
[----:B--2---:R-:W-:-:S04]  /*36f0*/  SEL R0, RZ, 0x1, P0 ;  /* 0x00000001ff007807 */ /* 0x004fc80000000000 */
[----:B------:R-:W-:Y:S01]  /*3700*/  LOP3.LUT R9, R9, R0, RZ, 0x3c, !PT ;  /* 0x0000000009097212 */ /* 0x000fe200078e3cff */
[----:B------:R-:W-:Y:S06]  /*3710*/  @P3 BRA `(.L_x_58) ;  /* 0xfffffffc002c3947 */ /* 0x000fec000383ffff */
[----:B------:R-:W-:Y:S01]  /*3720*/  ULEA UR4, UR5, UR6, 0x3 ;  /* 0x0000000605047291 */ /* 0x000fe2000f8e18ff */
[----:B------:R-:W-:-:S08]  /*3730*/  SHF.L.U32 R3, R12, 0x1f, RZ ;  /* 0x0000001f0c037819 */ /* 0x000fd000000006ff */
[----:B------:R-:W1:Y:S02]  /*3740*/  SYNCS.PHASECHK.TRANS64 P0, [UR4+0xd0], R3 ;  /* 0x0000d003ff0075a7 */ /* 0x000e640008001004 */
[----:B-1----:R-:W-:Y:S05]  /*3750*/  @P0 BRA `(.L_x_59) ;  /* 0x0000000000080947 */ /* 0x002fea0003800000 */
[----:B------:R-:W1:Y:S02]  /*3760*/  SYNCS.PHASECHK.TRANS64.TRYWAIT P0, [UR4+0xd0], R3 ;  /* 0x0000d003ff0075a7 */ /* 0x000e640008001104 */
[----:B-1----:R-:W-:Y:S05]  /*3770*/  @!P0 BRA `(.L_x_60) ;  /* 0x000000fc00948947 */ /* 0x002fea0003800000 */
.L_x_59:
[----:B------:R-:W-:-:S04]  /*3780*/  UIADD3 UR7, UPT, UPT, UR5, 0x1, URZ ;  /* 0x0000000105077890 */ /* 0x000fc8000fffe0ff */
[----:B------:R-:W-:-:S04]  /*3790*/  UISETP.NE.AND UP0, UPT, UR7, 0x2, UPT ;  /* 0x000000020700788c */ /* 0x000fc8000bf05270 */
[----:B------:R-:W-:Y:S02]  /*37a0*/  USEL UR8, URZ, 0x1, UP0 ;  /* 0x00000001ff087887 */ /* 0x000fe40008000000 */
[----:B------:R-:W-:-:S04]  /*37b0*/  USEL UR7, UR7, URZ, UP0 ;  /* 0x000000ff07077287 */ /* 0x000fc80008000000 */
[----:B------:R-:W-:Y:S01]  /*37c0*/  ULEA UR7, UR7, UR6, 0x3 ;  /* 0x0000000607077291 */ /* 0x000fe2000f8e18ff */
[----:B-1----:R-:W-:-:S04]  /*37d0*/  LOP3.LUT R3, R12, UR8, RZ, 0x3c, !PT ;  /* 0x000000080c037c12 */ /* 0x002fc8000f8e3cff */
[----:B------:R-:W-:-:S04]  /*37e0*/  SHF.L.U32 R0, R3, 0x1f, RZ ;  /* 0x0000001f03007819 */ /* 0x000fc800000006ff */
[----:B------:R-:W1:Y:S02]  /*37f0*/  SYNCS.PHASECHK.TRANS64 P0, [UR7+0xd0], R0 ;  /* 0x0000d000ff0075a7 */ /* 0x000e640008001007 */
[----:B-1----:R-:W-:Y:S05]  /*3800*/  @P0 EXIT ;  /* 0x000000000000094d */ /* 0x002fea0003800000 */
[----:B------:R-:W-:Y:S02]  /*3810*/  SHF.L.U32 R3, R3, 0x1f, RZ ;  /* 0x0000001f03037819 */ /* 0x000fe400000006ff */
[----:B------:R-:W-:-:S07]  /*3820*/  MOV R0, UR7 ;  /* 0x0000000700007c02 */ /* 0x000fce0008000f00 */
.L_x_61:
[----:B-1----:R1:W2:Y:S02]  /*3830*/  SYNCS.PHASECHK.TRANS64.TRYWAIT P0, [R0+URZ+0xd0], R3 ;  /* 0x0000d003000075a7 */ /* 0x0022a400080011ff */
[----:B--2---:R-:W-:Y:S05]  /*3840*/  @!P0 NANOSLEEP.SYNCS 0x989680 ;  /* 0x009896800000895d */ /* 0x004fea0003900000 */
[----:B------:R-:W2:Y:S02]  /*3850*/  @!P0 SYNCS.PHASECHK.TRANS64 P0, [R0+URZ+0xd0], R3 ;  /* 0x0000d003000085a7 */ /* 0x000ea400080010ff */
[----:B--2---:R-:W-:Y:S05]  /*3860*/  @P0 EXIT ;  /* 0x000000000000094d */ /* 0x004fea0003800000 */
[----:B------:R-:W-:Y:S05]  /*3870*/  BRA `(.L_x_61) ;  /* 0xfffffffc00ec7947 */ /* 0x000fea000383ffff */
.L_x_54:
[----:B------:R-:W-:Y:S05]  /*3880*/  BRA.U UP4, `(.L_x_62) ;  /* 0x0000001504507547 */ /* 0x000fea000b800000 */
[----:B------:R-:W1:Y:S01]  /*3890*/  S2UR UR7, SR_CgaCtaId ;  /* 0x00000000000779c3 */ /* 0x000e620000008800 */
[----:B------:R-:W-:Y:S01]  /*38a0*/  UMOV UR4, 0x40 ;  /* 0x0000004000047882 */ /* 0x000fe20000000000 */
[----:B------:R-:W-:Y:S01]  /*38b0*/  NOP ;  /* 0x0000000000007918 */ /* 0x000fe20000000000 */
[----:B------:R-:W-:Y:S01]  /*38c0*/  UMOV UR6, 0x400 ;  /* 0x0000040000067882 */ /* 0x000fe20000000000 */
[----:B-1----:R-:W-:Y:S02]  /*38d0*/  ULEA UR5, UR7, UR4, 0x18 ;  /* 0x0000000407057291 */ /* 0x002fe4000f8ec0ff */
[----:B------:R-:W-:-:S07]  /*38e0*/  ULEA UR6, UR7, UR6, 0x18 ;  /* 0x0000000607067291 */ /* 0x000fce000f8ec0ff */
[----:B------:R-:W1:Y:S02]  /*38f0*/  LDS.U8 R2, [UR5+0x1c] ;  /* 0x00001c05ff027984 */ /* 0x000e640008000000 */
[----:B-1----:R-:W-:-:S13]  /*3900*/  ISETP.NE.AND P0, PT, R2, RZ, PT ;  /* 0x000000ff0200720c */ /* 0x002fda0003f05270 */
[----:B------:R-:W-:Y:S05]  /*3910*/  @P0 BRA `(.L_x_63) ;  /* 0x0000000000580947 */ /* 0x000fea0003800000 */
[----:B------:R-:W-:-:S13]  /*3920*/  ELECT P0, URZ, PT ;  /* 0x0000000000ff782f */ /* 0x000fda0003800000 */
[----:B------:R-:W-:Y:S05]  /*3930*/  @!P0 BRA `(.L_x_64) ;  /* 0x0000000000608947 */ /* 0x000fea0003800000 */
[----:B------:R-:W-:Y:S01]  /*3940*/  UMOV UR4, 0x10 ;  /* 0x0000001000047882 */ /* 0x000fe20000000000 */
[----:B------:R-:W-:Y:S01]  /*3950*/  HFMA2 R2, -RZ, RZ, 0, 5.9604644775390625e-08 ;  /* 0x00000001ff027431 */ /* 0x000fe200000001ff */
[----:B------:R-:W-:-:S03]  /*3960*/  MOV R3, 0xffff ;  /* 0x0000ffff00037802 */ /* 0x000fc60000000f00 */
[----:B------:R-:W-:Y:S04]  /*3970*/  DEPBAR.LE SB1, 0x36 ;  /* 0x00009d800000791a */ /* 0x000fe80000000000 */
[----:B------:R-:W1:Y:S02]  /*3980*/  UTCATOMSWS.FIND_AND_SET.ALIGN UP0, UR4, UR4 ;  /* 0x00000004000475e3 */ /* 0x000e640008000800 */
[----:B-1----:R-:W-:Y:S01]  /*3990*/  MOV R4, UR4 ;  /* 0x0000000400047c02 */ /* 0x002fe20008000f00 */
[----:B------:R-:W-:Y:S06]  /*39a0*/  BRA.U UP0, `(.L_x_65) ;  /* 0x0000000100187547 */ /* 0x000fec000b800000 */
.L_x_66:
[----:B------:R-:W-:Y:S05]  /*39b0*/  NANOSLEEP 0x64 ;  /* 0x000000640000795d */ /* 0x000fea0003800000 */
[----:B------:R-:W-:-:S05]  /*39c0*/  UMOV UR4, 0x10 ;  /* 0x0000001000047882 */ /* 0x000fca0000000000 */
[----:B------:R-:W-:Y:S04]  /*39d0*/  DEPBAR.LE SB1, 0x36 ;  /* 0x00009d800000791a */ /* 0x000fe80000000000 */
[----:B------:R-:W1:Y:S02]  /*39e0*/  UTCATOMSWS.FIND_AND_SET.ALIGN UP0, UR4, UR4 ;  /* 0x00000004000475e3 */ /* 0x000e640008000800 */
[----:B-1----:R-:W-:Y:S01]  /*39f0*/  MOV R4, UR4 ;  /* 0x0000000400047c02 */ /* 0x002fe20008000f00 */
[----:B------:R-:W-:Y:S05]  /*3a00*/  BRA.U !UP0, `(.L_x_66) ;  /* 0xfffffffd08e87547 */ /* 0x000fea000b83ffff */
.L_x_65:
[-C--:B------:R-:W-:Y:S02]  /*3a10*/  SHF.L.U32 R3, R3, R4.reuse, RZ ;  /* 0x0000000403037219 */ /* 0x080fe400000006ff */
[----:B------:R-:W-:Y:S01]  /*3a20*/  SHF.L.U32 R2, R2, R4, RZ ;  /* 0x0000000402027219 */ /* 0x000fe200000006ff */
[----:B------:R-:W-:Y:S02]  /*3a30*/  IMAD.SHL.U32 R4, R4, 0x20, RZ ;  /* 0x0000002004047824 */ /* 0x000fe400078e00ff */
[----:B------:R1:W-:Y:S04]  /*3a40*/  ATOMS.OR RZ, [UR5+0x14], R3 ;  /* 0x00001403ffff798c */ /* 0x0003e8000b000005 */
[----:B------:R1:W-:Y:S04]  /*3a50*/  ATOMS.OR RZ, [UR5+0x18], R2 ;  /* 0x00001802ffff798c */ /* 0x0003e8000b000005 */
[----:B------:R1:W-:Y:S01]  /*3a60*/  STS [UR6+0x140], R4 ;  /* 0x00014004ff007988 */ /* 0x0003e20008000806 */
[----:B------:R-:W-:Y:S05]  /*3a70*/  BRA `(.L_x_64) ;  /* 0x0000000000107947 */ /* 0x000fea0003800000 */
.L_x_63:
[----:B------:R-:W-:-:S05]  /*3a80*/  MOV R2, 0xffffffff ;  /* 0xffffffff00027802 */ /* 0x000fca0000000f00 */
[----:B------:R1:W-:Y:S02]  /*3a90*/  STS [UR6+0x140], R2 ;  /* 0x00014002ff007988 */ /* 0x0003e40008000806 */
[----:B-1----:R-:W-:Y:S02]  /*3aa0*/  MOV R2, 0x3ac0 ;  /* 0x00003ac000027802 */ /* 0x002fe40000000f00 */
[----:B-----5:R-:W-:Y:S05]  /*3ab0*/  CALL.REL.NOINC `($__internal_1_$__cuda_sm10x_tcgen05_guardrail_trap_phase_invalid_during_alloc) ;  /* 0x0000010400507944 */ /* 0x020fea0003c00000 */
.L_x_64:
[----:B------:R-:W-:Y:S05]  /*3ac0*/  WARPSYNC.ALL ;  /* 0x0000000000007948 */ /* 0x000fea0003800000 */
[----:B-1----:R-:W1:Y:S01]  /*3ad0*/  S2R R3, SR_CgaCtaId ;  /* 0x0000000000037919 */ /* 0x002e620000008800 */
[----:B------:R-:W-:Y:S01]  /*3ae0*/  MOV R2, 0x400 ;  /* 0x0000040000027802 */ /* 0x000fe20000000f00 */
[----:B------:R-:W-:Y:S01]  /*3af0*/  NOP ;  /* 0x0000000000007918 */ /* 0x000fe20000000000 */
[----:B------:R-:W-:Y:S08]  /*3b00*/  BAR.ARV 0x6, 0xa0 ;  /* 0x0182800000007b1d */ /* 0x000ff00000002000 */
[----:B------:R-:W2:Y:S01]  /*3b10*/  LDC R5, c[0x0][0x38c] ;  /* 0x0000e300ff057b82 */ /* 0x000ea20000000800 */
[----:B------:R-:W-:Y:S01]  /*3b20*/  IMAD.MOV.U32 R18, RZ, RZ, RZ ;  /* 0x000000ffff127224 */ /* 0x000fe200078e00ff */
[----:B------:R-:W-:Y:S01]  /*3b30*/  CS2R R12, SRZ ;  /* 0x00000000000c7805 */ /* 0x000fe2000001ff00 */
[----:B------:R-:W-:Y:S01]  /*3b40*/  IMAD.MOV.U32 R14, RZ, RZ, RZ ;  /* 0x000000ffff0e7224 */ /* 0x000fe200078e00ff */
[----:B------:R-:W-:Y:S01]  /*3b50*/  UMOV UR10, 0x1 ;  /* 0x00000001000a7882 */ /* 0x000fe20000000000 */
[----:B------:R-:W-:Y:S01]  /*3b60*/  UMOV UR34, URZ ;  /* 0x000000ff00227c82 */ /* 0x000fe20008000000 */
[----:B------:R-:W-:Y:S01]  /*3b70*/  UMOV UR32, URZ ;  /* 0x000000ff00207c82 */ /* 0x000fe20008000000 */
[----:B------:R-:W-:Y:S01]  /*3b80*/  UMOV UR26, URZ ;  /* 0x000000ff001a7c82 */ /* 0x000fe20008000000 */
[----:B------:R-:W-:Y:S01]  /*3b90*/  UMOV UR24, URZ ;  /* 0x000000ff00187c82 */ /* 0x000fe20008000000 */
[----:B-1----:R-:W-:-:S05]  /*3ba0*/  LEA R3, R3, R2, 0x18 ;  /* 0x0000000203037211 */ /* 0x002fca00078ec0ff */
[----:B------:R-:W1:Y:S01]  /*3bb0*/  LDS R2, [R3+0x140] ;  /* 0x0001400003027984 */ /* 0x000e620000000800 */
[----:B--2---:R-:W-:Y:S02]  /*3bc0*/  VIADD R5, R5, 0x7f ;  /* 0x0000007f05057836 */ /* 0x004fe40000000000 */
[C---:B------:R-:W-:Y:S02]  /*3bd0*/  VIADD R8, R3.reuse, 0x8400 ;  /* 0x0000840003087836 */ /* 0x040fe40000000000 */
[C---:B------:R-:W-:Y:S02]  /*3be0*/  VIADD R9, R3.reuse, 0x16400 ;  /* 0x0001640003097836 */ /* 0x040fe40000000000 */
[C---:B------:R-:W-:Y:S01]  /*3bf0*/  VIADD R10, R3.reuse, 0x32400 ;  /* 0x00032400030a7836 */ /* 0x040fe20000000000 */
[----:B------:R-:W-:Y:S01]  /*3c00*/  SHF.R.U32.HI R8, RZ, 0x4, R8 ;  /* 0x00000004ff087819 */ /* 0x000fe20000011608 */
[----:B------:R-:W-:Y:S01]  /*3c10*/  VIADD R11, R3, 0x33200 ;  /* 0x00033200030b7836 */ /* 0x000fe20000000000 */
[----:B------:R-:W-:-:S02]  /*3c20*/  SHF.R.U32.HI R9, RZ, 0x4, R9 ;  /* 0x00000004ff097819 */ /* 0x000fc40000011609 */
[----:B------:R-:W-:Y:S02]  /*3c30*/  SHF.R.U32.HI R10, RZ, 0x4, R10 ;  /* 0x00000004ff0a7819 */ /* 0x000fe4000001160a */
[----:B------:R-:W-:Y:S02]  /*3c40*/  SHF.R.U32.HI R11, RZ, 0x4, R11 ;  /* 0x00000004ff0b7819 */ /* 0x000fe4000001160b */
[----:B------:R-:W-:Y:S02]  /*3c50*/  LOP3.LUT R8, R8, 0x3fff, RZ, 0xc0, !PT ;  /* 0x00003fff08087812 */ /* 0x000fe400078ec0ff */
[----:B------:R-:W-:Y:S02]  /*3c60*/  LOP3.LUT R9, R9, 0x3fff, RZ, 0xc0, !PT ;  /* 0x00003fff09097812 */ /* 0x000fe400078ec0ff */
[----:B------:R-:W-:Y:S02]  /*3c70*/  LOP3.LUT R10, R10, 0x3fff, RZ, 0xc0, !PT ;  /* 0x00003fff0a0a7812 */ /* 0x000fe400078ec0ff */
[----:B------:R-:W-:-:S02]  /*3c80*/  LOP3.LUT R11, R11, 0x3fff, RZ, 0xc0, !PT ;  /* 0x00003fff0b0b7812 */ /* 0x000fc400078ec0ff */
[----:B------:R-:W-:Y:S02]  /*3c90*/  LOP3.LUT R8, R8, 0x10000, RZ, 0xfc, !PT ;  /* 0x0001000008087812 */ /* 0x000fe400078efcff */
[----:B------:R-:W-:Y:S02]  /*3ca0*/  LOP3.LUT R9, R9, 0x10000, RZ, 0xfc, !PT ;  /* 0x0001000009097812 */ /* 0x000fe400078efcff */
[----:B------:R-:W-:Y:S02]  /*3cb0*/  LOP3.LUT R10, R10, 0x10000, RZ, 0xfc, !PT ;  /* 0x000100000a0a7812 */ /* 0x000fe400078efcff */
[----:B------:R-:W-:Y:S02]  /*3cc0*/  LOP3.LUT R11, R11, 0x10000, RZ, 0xfc, !PT ;  /* 0x000100000b0b7812 */ /* 0x000fe400078efcff */
[----:B-1----:R-:W-:Y:S02]  /*3cd0*/  R2UR UR18, R2 ;  /* 0x00000000021272ca */ /* 0x002fe400000e0000 */
[----:B------:R-:W-:-:S04]  /*3ce0*/  SHF.R.S32.HI R2, RZ, 0x1f, R5 ;  /* 0x0000001fff027819 */ /* 0x000fc80000011405 */
[----:B------:R-:W-:-:S04]  /*3cf0*/  LEA.HI R2, R2, R5, RZ, 0x7 ;  /* 0x0000000502027211 */ /* 0x000fc800078f38ff */
[----:B------:R-:W-:-:S03]  /*3d00*/  SHF.R.S32.HI R2, RZ, 0x7, R2 ;  /* 0x00000007ff027819 */ /* 0x000fc60000011402 */
[----:B------:R-:W-:Y:S02]  /*3d10*/  UIADD3 UR30, UPT, UPT, UR18, 0x1c0, URZ ;  /* 0x000001c0121e7890 */ /* 0x000fe4000fffe0ff */
[----:B------:R-:W-:Y:S01]  /*3d20*/  UIADD3 UR31, UPT, UPT, UR18, 0x1c4, URZ ;  /* 0x000001c4121f7890 */ /* 0x000fe2000fffe0ff */
[----:B------:R-:W-:Y:S01]  /*3d30*/  VIADD R15, R2, 0xffffffff ;  /* 0xffffffff020f7836 */ /* 0x000fe20000000000 */
[----:B------:R-:W-:Y:S02]  /*3d40*/  UIADD3 UR28, UPT, UPT, UR18, -0x7ffffe40, URZ ;  /* 0x800001c0121c7890 */ /* 0x000fe4000fffe0ff */
[----:B------:R-:W-:Y:S02]  /*3d50*/  UIADD3 UR29, UPT, UPT, UR18, -0x7ffffe3c, URZ ;  /* 0x800001c4121d7890 */ /* 0x000fe4000fffe0ff */
[----:B------:R-:W-:Y:S02]  /*3d60*/  USHF.R.U32.HI UR6, URZ, 0x11, UR30 ;  /* 0x00000011ff067899 */ /* 0x000fe4000801161e */
[----:B------:R-:W-:-:S02]  /*3d70*/  USHF.R.U32.HI UR5, URZ, 0x1a, UR31 ;  /* 0x0000001aff057899 */ /* 0x000fc4000801161f */
[----:B------:R-:W-:Y:S02]  /*3d80*/  USHF.R.U32.HI UR4, URZ, 0x11, UR28 ;  /* 0x00000011ff047899 */ /* 0x000fe4000801161c */
[----:B------:R-:W-:Y:S02]  /*3d90*/  USHF.R.U32.HI UR7, URZ, 0x1a, UR29 ;  /* 0x0000001aff077899 */ /* 0x000fe4000801161d */
[----:B------:R-:W-:Y:S02]  /*3da0*/  ULOP3.LUT UR8, UR6, 0x6000, URZ, 0xc0, !UPT ;  /* 0x0000600006087892 */ /* 0x000fe4000f8ec0ff */
[----:B------:R-:W-:Y:S02]  /*3db0*/  ULOP3.LUT UR6, UR5, 0x30, URZ, 0xc0, !UPT ;  /* 0x0000003005067892 */ /* 0x000fe4000f8ec0ff */
[----:B------:R-:W-:Y:S02]  /*3dc0*/  ULOP3.LUT UR5, UR4, 0x6000, URZ, 0xc0, !UPT ;  /* 0x0000600004057892 */ /* 0x000fe4000f8ec0ff */
[----:B------:R-:W-:-:S02]  /*3dd0*/  ULOP3.LUT UR4, UR7, 0x30, URZ, 0xc0, !UPT ;  /* 0x0000003007047892 */ /* 0x000fc4000f8ec0ff */
[----:B------:R-:W-:Y:S02]  /*3de0*/  ULOP3.LUT UR8, UR8, 0x8c0, URZ, 0xfc, !UPT ;  /* 0x000008c008087892 */ /* 0x000fe4000f8efcff */
[----:B------:R-:W-:Y:S02]  /*3df0*/  ULOP3.LUT UR6, UR6, 0x480, URZ, 0xfc, !UPT ;  /* 0x0000048006067892 */ /* 0x000fe4000f8efcff */
[----:B------:R-:W-:Y:S02]  /*3e00*/  ULOP3.LUT UR5, UR5, 0x8c0, URZ, 0xfc, !UPT ;  /* 0x000008c005057892 */ /* 0x000fe4000f8efcff */
[----:B------:R-:W-:Y:S02]  /*3e10*/  ULOP3.LUT UR4, UR4, 0x480, URZ, 0xfc, !UPT ;  /* 0x0000048004047892 */ /* 0x000fe4000f8efcff */
[----:B------:R-:W-:Y:S02]  /*3e20*/  UPRMT UR35, UR6, 0x5410, UR8 ;  /* 0x0000541006237896 */ /* 0x000fe40008000008 */
[----:B------:R-:W-:-:S05]  /*3e30*/  UPRMT UR33, UR4, 0x5410, UR5 ;  /* 0x0000541004217896 */ /* 0x000fca0008000005 */
[----:B------:R-:W-:Y:S02]  /*3e40*/  UMOV UR27, UR35 ;  /* 0x00000023001b7c82 */ /* 0x000fe40008000000 */
[----:B------:R-:W-:-:S05]  /*3e50*/  UMOV UR25, UR33 ;  /* 0x0000002100197c82 */ /* 0x000fca0008000000 */
.L_x_76:
[C---:B------:R-:W-:Y:S01]  /*3e60*/  IMAD R16, R18.reuse, 0x8, R3 ;  /* 0x0000000812107824 */ /* 0x040fe200078e0203 */
[----:B------:R-:W-:Y:S02]  /*3e70*/  SHF.L.U32 R5, R13, 0x1f, RZ ;  /* 0x0000001f0d057819 */ /* 0x000fe400000006ff */
[----:B------:R-:W-:Y:S02]  /*3e80*/  LEA R4, R18, R3, 0x4 ;  /* 0x0000000312047211 */ /* 0x000fe400078e20ff */
[----:B-1----:R-:W1:Y:S02]  /*3e90*/  SYNCS.PHASECHK.TRANS64.TRYWAIT P0, [R16+URZ+0xc0], R5 ;  /* 0x0000c005100075a7 */ /* 0x002e6400080011ff */
[----:B-1----:R-:W-:Y:S05]  /*3ea0*/  @!P0 BRA `(.L_x_67) ;  /* 0x000000f400e08947 */ /* 0x002fea0003800000 */
.L_x_218:
[----:B-1----:R-:W1:Y:S01]  /*3eb0*/  LDS.128 R4, [R4+0x120] ;  /* 0x0001200004047984 */ /* 0x002e620000000c00 */
[----:B------:R-:W2:Y:S01]  /*3ec0*/  LDC R17, c[0x0][0x38c] ;  /* 0x0000e300ff117b82 */ /* 0x000ea20000000800 */
[----:B------:R-:W-:Y:S01]  /*3ed0*/  VIADD R16, R16, 0xd0 ;  /* 0x000000d010107836 */ /* 0x000fe20000000000 */
[----:B------:R-:W-:Y:S01]  /*3ee0*/  ULOP3.LUT UR23, UR10, 0x1, URZ, 0x3c, !UPT ;  /* 0x000000010a177892 */ /* 0x000fe2000f8e3cff */
[----:B------:R-:W-:Y:S01]  /*3ef0*/  @!PT LDS RZ, [RZ] ;  /* 0x00000000fffff984 */ /* 0x000fe20000000800 */
[----:B------:R-:W-:Y:S01]  /*3f00*/  @!PT LDS RZ, [RZ] ;  /* 0x00000000fffff984 */ /* 0x000fe20000000800 */
[----:B------:R-:W-:Y:S01]  /*3f10*/  @!PT LDS RZ, [RZ] ;  /* 0x00000000fffff984 */ /* 0x000fe20000000800 */
[----:B------:R-:W-:Y:S01]  /*3f20*/  @!PT LDS RZ, [RZ] ;  /* 0x00000000fffff984 */ /* 0x000fe20000000800 */
[----:B------:R3:W-:Y:S06]  /*3f30*/  MEMBAR.ALL.CTA ;  /* 0x0000000000007992 */ /* 0x0007ec0000008000 */
[----:B---3--:R-:W3:Y:S01]  /*3f40*/  FENCE.VIEW.ASYNC.S ;  /* 0x00000000000073c6 */ /* 0x008ee20000000000 */
[----:B------:R-:W-:Y:S01]  /*3f50*/  UMOV UR21, URZ ;  /* 0x000000ff00157c82 */ /* 0x000fe20008000000 */
[----:B------:R-:W-:Y:S01]  /*3f60*/  PRMT R16, RZ, 0x654, R16 ;  /* 0x00000654ff107816 */ /* 0x000fe20000000010 */
[----:B------:R-:W-:Y:S01]  /*3f70*/  UIMAD UR20, UR23, 0xc0, UR18 ;  /* 0x000000c0171478a4 */ /* 0x000fe2000f8e0212 */
[----:B--2---:R-:W-:-:S02]  /*3f80*/  ISETP.GE.AND P1, PT, R17, 0x1, PT ;  /* 0x000000011100780c */ /* 0x004fc40003f26270 */
[----:B---3--:R2:W-:Y:S01]  /*3f90*/  SYNCS.ARRIVE.TRANS64.RED.A1T0 RZ, [R16+URZ], RZ ;  /* 0x000000ff10ff79a7 */ /* 0x0085e200081004ff */
[----:B-1----:R-:W-:Y:S01]  /*3fa0*/  LOP3.LUT P0, RZ, R6, 0x1, RZ, 0xc0, !PT ;  /* 0x0000000106ff7812 */ /* 0x002fe2000780c0ff */
[----:B------:R-:W-:Y:S02]  /*3fb0*/  HFMA2 R4, -RZ, RZ, 0, 5.9604644775390625e-08 ;  /* 0x00000001ff047431 */ /* 0x000fe400000001ff */
[----:B------:R-:W-:Y:S02]  /*3fc0*/  IMAD.MOV.U32 R5, RZ, RZ, R2 ;  /* 0x000000ffff057224 */ /* 0x000fe400078e0002 */
[----:B--2---:R-:W-:-:S05]  /*3fd0*/  VIADD R16, R18, 0x1 ;  /* 0x0000000112107836 */ /* 0x004fca0000000000 */
[----:B------:R-:W-:Y:S05]  /*3fe0*/  @!P1 BRA `(.L_x_68) ;  /* 0x0000000400449947 */ /* 0x000fea0003800000 */
[----:B------:R-:W-:Y:S02]  /*3ff0*/  LEA R4, R14, R3, 0x3 ;  /* 0x000000030e047211 */ /* 0x000fe400078e18ff */
[----:B------:R-:W-:-:S04]  /*4000*/  SHF.L.U32 R5, R12, 0x1f, RZ ;  /* 0x0000001f0c057819 */ /* 0x000fc800000006ff */
[----:B------:R-:W1:Y:S02]  /*4010*/  SYNCS.PHASECHK.TRANS64.TRYWAIT P1, [R4+URZ], R5 ;  /* 0x00000005040075a7 */ /* 0x000e6400080211ff */
[----:B-1----:R-:W-:Y:S05]  /*4020*/  @P1 BRA `(.L_x_69) ;  /* 0x0000000000081947 */ /* 0x002fea0003800000 */
[----:B------:R-:W1:Y:S02]  /*4030*/  SYNCS.PHASECHK.TRANS64.TRYWAIT P1, [R4+URZ], R5 ;  /* 0x00000005040075a7 */ /* 0x000e6400080211ff */
[----:B-1----:R-:W-:Y:S05]  /*4040*/  @!P1 BRA `(.L_x_70) ;  /* 0x000000f4008c9947 */ /* 0x002fea0003800000 */
.L_x_69:
[----:B------:R-:W-:Y:S02]  /*4050*/  ELECT P3, URZ, PT ;  /* 0x0000000000ff782f */ /* 0x000fe40003860000 */
[----:B------:R-:W-:-:S11]  /*4060*/  ISETP.GE.U32.AND P1, PT, R17, 0x81, PT ;  /* 0x000000811100780c */ /* 0x000fd60003f26070 */
[C---:B-1----:R-:W-:Y:S02]  /*4070*/  @P3 IMAD R5, R14.reuse, 0x20, R10 ;  /* 0x000000200e053824 */ /* 0x042fe400078e020a */
[----:B------:R-:W-:Y:S02]  /*4080*/  @P3 IMAD R6, R14, 0x40, R11 ;  /* 0x000000400e063824 */ /* 0x000fe400078e020b */
[----:B------:R-:W-:Y:S01]  /*4090*/  @P3 IMAD.MOV.U32 R7, RZ, RZ, 0x4008 ;  /* 0x00004008ff073424 */ /* 0x000fe200078e00ff */
[----:B------:R-:W-:Y:S01]  /*40a0*/  @P3 R2UR UR6, R5 ;  /* 0x00000000050632ca */ /* 0x000fe200000e0000 */
[C---:B------:R-:W-:Y:S01]  /*40b0*/  @P3 VIADD R5, R6.reuse, 0x20 ;  /* 0x0000002006053836 */ /* 0x040fe20000000000 */
[----:B------:R-:W-:Y:S01]  /*40c0*/  @P3 R2UR UR4, R6 ;  /* 0x00000000060432ca */ /* 0x000fe200000e0000 */
[----:B------:R-:W-:Y:S01]  /*40d0*/  @P3 IMAD.MOV.U32 R19, RZ, RZ, 0x4008 ;  /* 0x00004008ff133424 */ /* 0x000fe200078e00ff */
[----:B------:R-:W-:Y:S01]  /*40e0*/  @P3 R2UR UR9, R7 ;  /* 0x00000000070932ca */ /* 0x000fe200000e0000 */
[----:B------:R-:W-:Y:S01]  /*40f0*/  @P3 IMAD.MOV.U32 R21, RZ, RZ, 0x4008 ;  /* 0x00004008ff153424 */ /* 0x000fe200078e00ff */
[----:B------:R-:W-:Y:S01]  /*4100*/  @P3 R2UR UR5, R5 ;  /* 0x00000000050532ca */ /* 0x000fe200000e0000 */
[----:B------:R-:W-:-:S03]  /*4110*/  VIADD R5, R14, 0x1 ;  /* 0x000000010e057836 */ /* 0x000fc60000000000 */
[----:B------:R-:W-:Y:S02]  /*4120*/  @P3 R2UR UR7, R21 ;  /* 0x00000000150732ca */ /* 0x000fe400000e0000 */
[----:B------:R-:W-:Y:S01]  /*4130*/  ISETP.NE.AND P2, PT, R5, 0x7, PT ;  /* 0x000000070500780c */ /* 0x000fe20003f45270 */
[----:B------:R-:W-:Y:S02]  /*4140*/  IMAD.U32 R6, RZ, RZ, UR6 ;  /* 0x00000006ff067e24 */ /* 0x000fe4000f8e00ff */
[----:B------:R-:W-:Y:S01]  /*4150*/  IMAD.U32 R18, RZ, RZ, UR4 ;  /* 0x00000004ff127e24 */ /* 0x000fe2000f8e00ff */
[----:B------:R-:W-:Y:S02]  /*4160*/  SEL R7, RZ, 0x1, P2 ;  /* 0x00000001ff077807 */ /* 0x000fe40001000000 */
[----:B------:R-:W-:Y:S01]  /*4170*/  @P3 R2UR UR8, R6 ;  /* 0x00000000060832ca */ /* 0x000fe200000e0000 */
[----:B------:R-:W-:Y:S01]  /*4180*/  IMAD.U32 R20, RZ, RZ, UR5 ;  /* 0x00000005ff147e24 */ /* 0x000fe2000f8e00ff */
[----:B------:R-:W-:-:S02]  /*4190*/  @P3 R2UR UR4, R18 ;  /* 0x00000000120432ca */ /* 0x000fc400000e0000 */
[----:B------:R-:W-:Y:S02]  /*41a0*/  @P3 R2UR UR5, R19 ;  /* 0x00000000130532ca */ /* 0x000fe400000e0000 */
[----:B------:R-:W-:Y:S02]  /*41b0*/  @P3 R2UR UR6, R20 ;  /* 0x00000000140632ca */ /* 0x000fe400000e0000 */
[----:B------:R-:W-:Y:S01]  /*41c0*/  SEL R6, R5, RZ, P2 ;  /* 0x000000ff05067207 */ /* 0x000fe20001000000 */
[----:B------:R-:W-:Y:S01]  /*41d0*/  IMAD.U32 R5, RZ, RZ, UR10 ;  /* 0x0000000aff057e24 */ /* 0x000fe2000f8e00ff */
[----:B------:R-:W-:-:S03]  /*41e0*/  LOP3.LUT R12, R12, R7, RZ, 0x3c, !PT ;  /* 0x000000070c0c7212 */ /* 0x000fc600078e3cff */
[----:B------:R-:W-:Y:S01]  /*41f0*/  @P1 IMAD R18, R6, 0x8, R3 ;  /* 0x0000000806121824 */ /* 0x000fe200078e0203 */
[----:B------:R-:W-:Y:S02]  /*4200*/  @P1 SHF.L.U32 R7, R12, 0x1f, RZ ;  /* 0x0000001f0c071819 */ /* 0x000fe400000006ff */
[----:B------:R-:W-:Y:S01]  /*4210*/  SHF.L.U32 R20, R5, 0x1f, RZ ;  /* 0x0000001f05147819 */ /* 0x000fe200000006ff */
[C---:B------:R-:W-:Y:S01]  /*4220*/  IMAD R5, R14.reuse, 0x400, R9 ;  /* 0x000004000e057824 */ /* 0x040fe200078e0209 */
[----:B------:R1:W2:Y:S01]  /*4230*/  @P1 SYNCS.PHASECHK.TRANS64.TRYWAIT P5, [R18+URZ], R7 ;  /* 0x00000007120015a7 */ /* 0x0002a200080a11ff */
[----:B------:R1:W-:Y:S01]  /*4240*/  UTCCP.T.S.4x32dp128bit tmem[UR18+0x1c0], gdesc[UR8] ;  /* 0x0001c008120079e7 */ /* 0x0003e20009100000 */
[----:B------:R1:W-:Y:S01]  /*4250*/  UTCCP.T.S.4x32dp128bit tmem[UR18+0x1c4], gdesc[UR4] ;  /* 0x0001c404120079e7 */ /* 0x0003e20009100000 */
[----:B------:R1:W-:Y:S01]  /*4260*/  UTCCP.T.S.4x32dp128bit tmem[UR18+0x1c8], gdesc[UR6] ;  /* 0x0001c806120079e7 */ /* 0x0003e20009100000 */
[----:B------:R-:W-:Y:S01]  /*4270*/  IMAD R14, R14, 0x200, R8 ;  /* 0x000002000e0e7824 */ /* 0x000fe200078e0208 */
[----:B------:R-:W3:Y:S02]  /*4280*/  SYNCS.PHASECHK.TRANS64.TRYWAIT P2, [R3+URZ+0xe8], R20 ;  /* 0x0000e814030075a7 */ /* 0x000ee400080411ff */
[----:B-123--:R-:W-:Y:S05]  /*4290*/  @!P2 BRA `(.L_x_71) ;  /* 0x000000f4000ca947 */ /* 0x00efea0003800000 */
.L_x_219:
[----:B------:R-:W-:Y:S02]  /*42a0*/  ELECT P2, URZ, PT ;  /* 0x0000000000ff782f */ /* 0x000fe40003840000 */
[C---:B------:R-:W-:Y:S02]  /*42b0*/  R2UR UR5, R5.reuse ;  /* 0x00000000050572ca */ /* 0x040fe400000e0000 */
[----:B------:R-:W-:Y:S02]  /*42c0*/  ELECT P4, URZ, PT ;  /* 0x0000000000ff782f */ /* 0x000fe40003880000 */
[C---:B------:R-:W-:Y:S01]  /*42d0*/  R2UR UR4, R14.reuse ;  /* 0x000000000e0472ca */ /* 0x040fe200000e0000 */
[----:B------:R-:W-:Y:S01]  /*42e0*/  VIADD R5, R5, 0x2 ;  /* 0x0000000205057836 */ /* 0x000fe20000000000 */
[----:B------:R-:W-:Y:S01]  /*42f0*/  ELECT P3, URZ, PT ;  /* 0x0000000000ff782f */ /* 0x000fe20003860000 */
[----:B------:R-:W-:Y:S01]  /*4300*/  VIADD R14, R14, 0x2 ;  /* 0x000000020e0e7836 */ /* 0x000fe20000000000 */
[----:B------:R-:W-:-:S02]  /*4310*/  UMOV UR21, 0x1 ;  /* 0x0000000100157882 */ /* 0x000fc40000000000 */
[----:B------:R-:W-:Y:S02]  /*4320*/  R2UR UR7, R5 ;  /* 0x00000000050772ca */ /* 0x000fe400000e0000 */
[----:B------:R-:W-:Y:S01]  /*4330*/  R2UR UR6, R14 ;  /* 0x000000000e0672ca */ /* 0x000fe200000e0000 */
[----:B------:R-:W-:Y:S02]  /*4340*/  IMAD.MOV.U32 R14, RZ, RZ, R6 ;  /* 0x000000ffff0e7224 */ /* 0x000fe400078e0006 */
[----:B------:R-:W-:Y:S02]  /*4350*/  @P2 VIADD R4, R4, 0x38 ;  /* 0x0000003804042836 */ /* 0x000fe40000000000 */
[----:B------:R-:W-:Y:S02]  /*4360*/  IMAD.U32 R18, RZ, RZ, UR5 ;  /* 0x00000005ff127e24 */ /* 0x000fe4000f8e00ff */
[----:B------:R-:W-:Y:S01]  /*4370*/  @P4 IMAD.MOV.U32 R19, RZ, RZ, -0x7fffbfe0 ;  /* 0x80004020ff134424 */ /* 0x000fe200078e00ff */
[----:B------:R-:W-:Y:S01]  /*4380*/  @P2 R2UR UR13, R4 ;  /* 0x00000000040d22ca */ /* 0x000fe200000e0000 */
[----:B------:R-:W-:Y:S01]  /*4390*/  IMAD.U32 R4, RZ, RZ, UR4 ;  /* 0x00000004ff047e24 */ /* 0x000fe2000f8e00ff */
[----:B------:R-:W-:Y:S01]  /*43a0*/  @P4 R2UR UR10, R18 ;  /* 0x00000000120a42ca */ /* 0x000fe200000e0000 */
[----:B------:R-:W-:Y:S01]  /*43b0*/  @P4 IMAD.MOV.U32 R5, RZ, RZ, -0x7fffbfe0 ;  /* 0x80004020ff054424 */ /* 0x000fe200078e00ff */
[----:B------:R-:W-:Y:S01]  /*43c0*/  @P4 R2UR UR11, R19 ;  /* 0x00000000130b42ca */ /* 0x000fe200000e0000 */
[----:B-1----:R-:W-:Y:S01]  /*43d0*/  IMAD.U32 R20, RZ, RZ, UR7 ;  /* 0x00000007ff147e24 */ /* 0x002fe2000f8e00ff */
[----:B------:R-:W-:Y:S01]  /*43e0*/  @P4 R2UR UR8, R4 ;  /* 0x00000000040842ca */ /* 0x000fe200000e0000 */
[----:B------:R-:W-:Y:S01]  /*43f0*/  IMAD.U32 R18, RZ, RZ, UR6 ;  /* 0x00000006ff127e24 */ /* 0x000fe2000f8e00ff */
[----:B------:R-:W-:Y:S01]  /*4400*/  @P2 LOP3.LUT R4, R0, 0xffff, RZ, 0xc0, !PT ;  /* 0x0000ffff00042812 */ /* 0x000fe200078ec0ff */
[----:B------:R-:W-:Y:S01]  /*4410*/  @P3 IMAD.MOV.U32 R21, RZ, RZ, -0x7fffbfe0 ;  /* 0x80004020ff153424 */ /* 0x000fe200078e00ff */
[----:B------:R-:W-:Y:S01]  /*4420*/  @P4 R2UR UR9, R5 ;  /* 0x00000000050942ca */ /* 0x000fe200000e0000 */
[----:B------:R-:W-:Y:S01]  /*4430*/  @P3 IMAD.MOV.U32 R19, RZ, RZ, -0x7fffbfe0 ;  /* 0x80004020ff133424 */ /* 0x000fe200078e00ff */
[----:B------:R-:W-:Y:S01]  /*4440*/  @P3 R2UR UR6, R20 ;  /* 0x00000000140632ca */ /* 0x000fe200000e0000 */
[----:B------:R-:W-:Y:S01]  /*4450*/  IMAD.MOV.U32 R5, RZ, RZ, R15 ;  /* 0x000000ffff057224 */ /* 0x000fe200078e000f */
[----:B------:R-:W-:-:S02]  /*4460*/  @P3 R2UR UR7, R21 ;  /* 0x00000000150732ca */ /* 0x000fc400000e0000 */
[----:B------:R-:W-:Y:S02]  /*4470*/  @P3 R2UR UR4, R18 ;  /* 0x00000000120432ca */ /* 0x000fe400000e0000 */
[----:B------:R-:W-:Y:S02]  /*4480*/  @P3 R2UR UR5, R19 ;  /* 0x00000000130532ca */ /* 0x000fe400000e0000 */
[----:B------:R-:W-:Y:S01]  /*4490*/  @P2 R2UR UR12, R4 ;  /* 0x00000000040c22ca */ /* 0x000fe200000e0000 */
[----:B------:R-:W-:Y:S01]  /*44a0*/  IMAD.MOV.U32 R4, RZ, RZ, 0x1 ;  /* 0x00000001ff047424 */ /* 0x000fe200078e00ff */
[----:B------:R-:W-:Y:S01]  /*44b0*/  @P1 SEL R4, RZ, 0x1, !P5 ;  /* 0x00000001ff041807 */ /* 0x000fe20006800000 */
[----:B------:R1:W-:Y:S08]  /*44c0*/  UTCOMMA gdesc[UR8], gdesc[UR10], tmem[UR20], tmem[UR34], idesc[UR35], tmem[UR30], !UPT ;  /* 0xc01e220a080075ea */ /* 0x0003f0000f800014 */
[----:B------:R1:W-:Y:S02]  /*44d0*/  UTCOMMA gdesc[UR4], gdesc[UR6], tmem[UR20], tmem[UR32], idesc[UR33], tmem[UR28], UPT ;  /* 0xc01c2006040075ea */ /* 0x0003e4000b800014 */
[----:B------:R1:W-:Y:S01]  /*44e0*/  UTCBAR.MULTICAST [UR13], URZ, UR12 ;  /* 0x000000ff0d0073e9 */ /* 0x0003e2000800080c */
[----:B------:R-:W-:Y:S01]  /*44f0*/  NOP ;  /* 0x0000000000007918 */ /* 0x000fe20000000000 */
.L_x_68:
[----:B------:R-:W-:-:S13]  /*4500*/  ISETP.GE.AND P1, PT, R5, 0x1, PT ;  /* 0x000000010500780c */ /* 0x000fda0003f26270 */
[----:B------:R-:W-:Y:S05]  /*4510*/  @!P1 BRA `(.L_x_72) ;  /* 0x0000000400489947 */ /* 0x000fea0003800000 */
[----:B------:R-:W-:Y:S02]  /*4520*/  IADD3 R17, PT, PT, R5, -0x1, RZ ;  /* 0xffffffff05117810 */ /* 0x000fe40007ffe0ff */
[----:B------:R-:W-:-:S07]  /*4530*/  MOV R18, R14 ;  /* 0x0000000e00127202 */ /* 0x000fce0000000f00 */
.L_x_75:
[----:B------:R-:W-:Y:S01]  /*4540*/  ISETP.NE.AND P3, PT, R4, RZ, PT ;  /* 0x000000ff0400720c */ /* 0x000fe20003f65270 */
[C---:B------:R-:W-:Y:S01]  /*4550*/  VIADD R14, R18.reuse, 0x1 ;  /* 0x00000001120e7836 */ /* 0x040fe20000000000 */
[----:B------:R-:W-:Y:S01]  /*4560*/  ISETP.NE.AND P1, PT, R17, RZ, PT ;  /* 0x000000ff1100720c */ /* 0x000fe20003f25270 */
[----:B------:R-:W-:Y:S03]  /*4570*/  IMAD R7, R18, 0x8, R3 ;  /* 0x0000000812077824 */ /* 0x000fe600078e0203 */
[C---:B------:R-:W-:Y:S04]  /*4580*/  ISETP.NE.AND P2, PT, R14.reuse, 0x7, PT ;  /* 0x000000070e00780c */ /* 0x040fe80003f45270 */
[----:B------:R-:W-:Y:S02]  /*4590*/  SEL R14, R14, RZ, P2 ;  /* 0x000000ff0e0e7207 */ /* 0x000fe40001000000 */
[----:B------:R-:W-:Y:S01]  /*45a0*/  SEL R5, RZ, 0x1, P2 ;  /* 0x00000001ff057807 */ /* 0x000fe20001000000 */
[----:B--2---:R-:W-:Y:S06]  /*45b0*/  @P3 BRA `(.L_x_73) ;  /* 0x00000000000c3947 */ /* 0x004fec0003800000 */
[----:B------:R-:W-:Y:S04]  /*45c0*/  SHF.L.U32 R4, R12, 0x1f, RZ ;  /* 0x0000001f0c047819 */ /* 0x000fe800000006ff */
[----:B------:R-:W2:Y:S02]  /*45d0*/  SYNCS.PHASECHK.TRANS64.TRYWAIT P2, [R7+URZ], R4 ;  /* 0x00000004070075a7 */ /* 0x000ea400080411ff */
[----:B--2---:R-:W-:Y:S05]  /*45e0*/  @!P2 BRA `(.L_x_74) ;  /* 0x000000f0004ca947 */ /* 0x004fea0003800000 */
.L_x_73:
[----:B------:R-:W-:Y:S01]  /*45f0*/  LOP3.LUT R12, R12, R5, RZ, 0x3c, !PT ;  /* 0x000000050c0c7212 */ /* 0x000fe200078e3cff */
[----:B------:R-:W-:Y:S01]  /*4600*/  @P1 IMAD R20, R14, 0x8, R3 ;  /* 0x000000080e141824 */ /* 0x000fe200078e0203 */
[----:B------:R-:W-:Y:S01]  /*4610*/  UISETP.NE.U32.AND UP0, UPT, UR21, URZ, UPT ;  /* 0x000000ff1500728c */ /* 0x000fe2000bf05070 */
[----:B------:R-:W-:Y:S01]  /*4620*/  IMAD R5, R18, 0x400, R9 ;  /* 0x0000040012057824 */ /* 0x000fe200078e0209 */
[----:B------:R-:W-:Y:S02]  /*4630*/  @P1 SHF.L.U32 R19, R12, 0x1f, RZ ;  /* 0x0000001f0c131819 */ /* 0x000fe400000006ff */
[----:B------:R-:W-:Y:S01]  /*4640*/  ELECT P5, URZ, PT ;  /* 0x0000000000ff782f */ /* 0x000fe200038a0000 */
[----:B------:R-:W-:Y:S01]  /*4650*/  IMAD R6, R18, 0x200, R8 ;  /* 0x0000020012067824 */ /* 0x000fe200078e0208 */
[----:B------:R-:W-:Y:S02]  /*4660*/  ELECT P2, URZ, PT ;  /* 0x0000000000ff782f */ /* 0x000fe40003840000 */
[C---:B-1----:R-:W-:Y:S01]  /*4670*/  R2UR UR6, R5.reuse ;  /* 0x00000000050672ca */ /* 0x042fe200000e0000 */
[----:B------:R-:W1:Y:S01]  /*4680*/  @P1 SYNCS.PHASECHK.TRANS64.TRYWAIT P6, [R20+URZ], R19 ;  /* 0x00000013140015a7 */ /* 0x000e6200080c11ff */
[----:B--2---:R-:W-:Y:S01]  /*4690*/  VIADD R4, R5, 0x2 ;  /* 0x0000000205047836 */ /* 0x004fe20000000000 */
[C---:B------:R-:W-:Y:S01]  /*46a0*/  R2UR UR5, R6.reuse ;  /* 0x00000000060572ca */ /* 0x040fe200000e0000 */
[----:B------:R-:W-:Y:S01]  /*46b0*/  VIADD R5, R6, 0x2 ;  /* 0x0000000206057836 */ /* 0x000fe20000000000 */
[----:B------:R-:W-:Y:S02]  /*46c0*/  ELECT P4, URZ, PT ;  /* 0x0000000000ff782f */ /* 0x000fe40003880000 */
[----:B------:R-:W-:Y:S02]  /*46d0*/  R2UR UR4, R4 ;  /* 0x00000000040472ca */ /* 0x000fe400000e0000 */
[----:B------:R-:W-:Y:S02]  /*46e0*/  ELECT P3, URZ, PT ;  /* 0x0000000000ff782f */ /* 0x000fe40003860000 */
[----:B------:R-:W-:Y:S01]  /*46f0*/  R2UR UR12, R5 ;  /* 0x00000000050c72ca */ /* 0x000fe200000e0000 */
[C---:B------:R-:W-:Y:S01]  /*4700*/  @P5 IMAD R5, R18.reuse, 0x40, R11 ;  /* 0x0000004012055824 */ /* 0x040fe200078e020b */
[----:B------:R-:W-:Y:S01]  /*4710*/  UMOV UR21, 0x1 ;  /* 0x0000000100157882 */ /* 0x000fe20000000000 */
[----:B------:R-:W-:Y:S02]  /*4720*/  @P5 IMAD R4, R18, 0x20, R10 ;  /* 0x0000002012045824 */ /* 0x000fe400078e020a */
[----:B------:R-:W-:Y:S01]  /*4730*/  @P2 VIADD R7, R7, 0x38 ;  /* 0x0000003807072836 */ /* 0x000fe20000000000 */
[C---:B------:R-:W-:Y:S01]  /*4740*/  @P5 R2UR UR11, R5.reuse ;  /* 0x00000000050b52ca */ /* 0x040fe200000e0000 */
[----:B------:R-:W-:Y:S01]  /*4750*/  @P5 VIADD R5, R5, 0x20 ;  /* 0x0000002005055836 */ /* 0x000fe20000000000 */
[----:B------:R-:W-:Y:S01]  /*4760*/  @P5 R2UR UR7, R4 ;  /* 0x00000000040752ca */ /* 0x000fe200000e0000 */
[----:B------:R-:W-:Y:S01]  /*4770*/  IMAD.U32 R6, RZ, RZ, UR6 ;  /* 0x00000006ff067e24 */ /* 0x000fe2000f8e00ff */
[----:B------:R-:W-:Y:S01]  /*4780*/  @P2 LOP3.LUT R4, R0, 0xffff, RZ, 0xc0, !PT ;  /* 0x0000ffff00042812 */ /* 0x000fe200078ec0ff */
[----:B------:R-:W-:Y:S01]  /*4790*/  IMAD.U32 R22, RZ, RZ, UR5 ;  /* 0x00000005ff167e24 */ /* 0x000fe2000f8e00ff */
[----:B------:R-:W-:Y:S01]  /*47a0*/  @P5 R2UR UR10, R5 ;  /* 0x00000000050a52ca */ /* 0x000fe200000e0000 */
[----:B------:R-:W-:Y:S01]  /*47b0*/  @P3 IMAD.MOV.U32 R5, RZ, RZ, -0x7fffbfe0 ;  /* 0x80004020ff053424 */ /* 0x000fe200078e00ff */
[----:B------:R-:W-:Y:S01]  /*47c0*/  @P2 R2UR UR22, R7 ;  /* 0x00000000071622ca */ /* 0x000fe200000e0000 */
[----:B------:R-:W-:Y:S01]  /*47d0*/  @P4 IMAD.MOV.U32 R7, RZ, RZ, -0x7fffbfe0 ;  /* 0x80004020ff074424 */ /* 0x000fe200078e00ff */
[----:B------:R-:W-:Y:S01]  /*47e0*/  @P2 R2UR UR19, R4 ;  /* 0x00000000041322ca */ /* 0x000fe200000e0000 */
[----:B------:R-:W-:Y:S01]  /*47f0*/  IMAD.U32 R4, RZ, RZ, UR4 ;  /* 0x00000004ff047e24 */ /* 0x000fe2000f8e00ff */
[----:B------:R-:W-:Y:S01]  /*4800*/  @P4 R2UR UR16, R6 ;  /* 0x00000000061042ca */ /* 0x000fe200000e0000 */
[----:B------:R-:W-:Y:S01]  /*4810*/  @P4 IMAD.MOV.U32 R23, RZ, RZ, -0x7fffbfe0 ;  /* 0x80004020ff174424 */ /* 0x000fe200078e00ff */
[----:B------:R-:W-:Y:S01]  /*4820*/  @P4 R2UR UR17, R7 ;  /* 0x00000000071142ca */ /* 0x000fe200000e0000 */
[----:B------:R-:W-:Y:S01]  /*4830*/  IMAD.U32 R6, RZ, RZ, UR7 ;  /* 0x00000007ff067e24 */ /* 0x000fe2000f8e00ff */
[----:B------:R-:W-:Y:S01]  /*4840*/  @P3 R2UR UR6, R4 ;  /* 0x00000000040632ca */ /* 0x000fe200000e0000 */
[----:B------:R-:W-:Y:S01]  /*4850*/  @P5 IMAD.MOV.U32 R7, RZ, RZ, 0x4008 ;  /* 0x00004008ff075424 */ /* 0x000fe200078e00ff */
        /* <DEDUP_REMOVED lines=11> */
[----:B------:R-:W-:Y:S01]  /*4910*/  @P3 IMAD.MOV.U32 R7, RZ, RZ, -0x7fffbfe0 ;  /* 0x80004020ff073424 */ /* 0x000fe200078e00ff */
[----:B------:R-:W-:Y:S01]  /*4920*/  @P5 R2UR UR11, R5 ;  /* 0x00000000050b52ca */ /* 0x000fe200000e0000 */
[C---:B------:R-:W-:Y:S01]  /*4930*/  VIADD R4, R17.reuse, 0x1 ;  /* 0x0000000111047836 */ /* 0x040fe20000000000 */
[----:B------:R-:W-:Y:S01]  /*4940*/  @P5 R2UR UR12, R22 ;  /* 0x00000000160c52ca */ /* 0x000fe200000e0000 */
[----:B------:R-:W-:Y:S01]  /*4950*/  VIADD R17, R17, 0xffffffff ;  /* 0xffffffff11117836 */ /* 0x000fe20000000000 */
[----:B------:R-:W-:Y:S01]  /*4960*/  @P5 R2UR UR13, R23 ;  /* 0x00000000170d52ca */ /* 0x000fe200000e0000 */
[----:B------:R-:W-:Y:S01]  /*4970*/  IMAD.MOV.U32 R18, RZ, RZ, R14 ;  /* 0x000000ffff127224 */ /* 0x000fe200078e000e */
[----:B------:R-:W-:Y:S02]  /*4980*/  @P3 R2UR UR4, R6 ;  /* 0x00000000060432ca */ /* 0x000fe400000e0000 */
[----:B------:R-:W-:Y:S01]  /*4990*/  @P3 R2UR UR5, R7 ;  /* 0x00000000070532ca */ /* 0x000fe200000e0000 */
[----:B------:R2:W-:Y:S01]  /*49a0*/  UTCCP.T.S.4x32dp128bit tmem[UR18+0x1c0], gdesc[UR14] ;  /* 0x0001c00e120079e7 */ /* 0x0005e20009100000 */
[----:B------:R-:W-:Y:S01]  /*49b0*/  ISETP.GT.U32.AND P2, PT, R4, 0x1, PT ;  /* 0x000000010400780c */ /* 0x000fe20003f44070 */
[----:B------:R-:W-:Y:S02]  /*49c0*/  IMAD.MOV.U32 R4, RZ, RZ, 0x1 ;  /* 0x00000001ff047424 */ /* 0x000fe400078e00ff */
[----:B------:R2:W-:Y:S04]  /*49d0*/  UTCCP.T.S.4x32dp128bit tmem[UR18+0x1c4], gdesc[UR10] ;  /* 0x0001c40a120079e7 */ /* 0x0005e80009100000 */
[----:B------:R2:W-:Y:S01]  /*49e0*/  UTCCP.T.S.4x32dp128bit tmem[UR18+0x1c8], gdesc[UR12] ;  /* 0x0001c80c120079e7 */ /* 0x0005e20009100000 */
[----:B------:R2:W-:Y:S03]  /*49f0*/  UTCOMMA gdesc[UR8], gdesc[UR16], tmem[UR20], tmem[UR26], idesc[UR27], tmem[UR30], UP0 ;  /* 0xc01e1a10080075ea */ /* 0x0005e60008000014 */
[----:B------:R2:W-:Y:S01]  /*4a00*/  UTCOMMA gdesc[UR4], gdesc[UR6], tmem[UR20], tmem[UR24], idesc[UR25], tmem[UR28], UPT ;  /* 0xc01c1806040075ea */ /* 0x0005e2000b800014 */
[----:B------:R2:W-:Y:S01]  /*4a10*/  UTCBAR.MULTICAST [UR22], URZ, UR19 ;  /* 0x000000ff160073e9 */ /* 0x0005e20008000813 */
[----:B-1----:R-:W-:Y:S01]  /*4a20*/  @P1 SEL R4, RZ, 0x1, !P6 ;  /* 0x00000001ff041807 */ /* 0x002fe20007000000 */
[----:B------:R-:W-:Y:S06]  /*4a30*/  @P2 BRA `(.L_x_75) ;  /* 0xfffffff800c02947 */ /* 0x000fec000383ffff */
.L_x_72:
[----:B------:R-:W-:Y:S01]  /*4a40*/  ELECT P1, URZ, PT ;  /* 0x0000000000ff782f */ /* 0x000fe20003820000 */
[----:B-12---:R-:W-:-:S12]  /*4a50*/  UMOV UR10, UR23 ;  /* 0x00000017000a7c82 */ /* 0x006fd80008000000 */
[----:B------:R-:W-:-:S05]  /*4a60*/  @P1 VIADD R4, R3, 0xe0 ;  /* 0x000000e003041836 */ /* 0x000fca0000000000 */
[----:B------:R-:W-:Y:S02]  /*4a70*/  @P1 R2UR UR4, R4 ;  /* 0x00000000040412ca */ /* 0x000fe400000e0000 */
[----:B------:R-:W-:-:S04]  /*4a80*/  ISETP.NE.AND P1, PT, R16, 0x2, PT ;  /* 0x000000021000780c */ /* 0x000fc80003f25270 */
[----:B------:R-:W-:Y:S02]  /*4a90*/  SEL R4, RZ, 0x1, P1 ;  /* 0x00000001ff047807 */ /* 0x000fe40000800000 */
[----:B------:R-:W-:Y:S02]  /*4aa0*/  SEL R18, R16, RZ, P1 ;  /* 0x000000ff10127207 */ /* 0x000fe40000800000 */
[----:B------:R-:W-:-:S03]  /*4ab0*/  LOP3.LUT R13, R13, R4, RZ, 0x3c, !PT ;  /* 0x000000040d0d7212 */ /* 0x000fc600078e3cff */
[----:B------:R1:W-:Y:S01]  /*4ac0*/  UTCBAR [UR4], URZ ;  /* 0x000000ff040073e9 */ /* 0x0003e200080000ff */
[----:B------:R-:W-:Y:S05]  /*4ad0*/  @P0 BRA `(.L_x_76) ;  /* 0xfffffff000e00947 */ /* 0x000fea000383ffff */
[----:B------:R-:W2:Y:S01]  /*4ae0*/  S2UR UR6, SR_CgaCtaId ;  /* 0x00000000000679c3 */ /* 0x000ea20000008800 */
[----:B------:R-:W-:Y:S01]  /*4af0*/  ELECT P0, URZ, PT ;  /* 0x0000000000ff782f */ /* 0x000fe20003800000 */
[----:B------:R-:W-:Y:S01]  /*4b00*/  IMAD.MOV.U32 R0, RZ, RZ, 0x1 ;  /* 0x00000001ff007424 */ /* 0x000fe200078e00ff */
[----:B-1----:R-:W-:Y:S01]  /*4b10*/  UMOV UR4, 0x40 ;  /* 0x0000004000047882 */ /* 0x002fe20000000000 */
[----:B------:R-:W-:-:S04]  /*4b20*/  SHF.L.U32 R2, RZ, 0x1f, RZ ;  /* 0x0000001fff027819 */ /* 0x000fc800000006ff */
[----:B------:R-:W-:Y:S01]  /*4b30*/  UVIRTCOUNT.DEALLOC.SMPOOL 0x80 ;  /* 0x000000800000784c */ /* 0x000fe20000000000 */
[----:B--2---:R-:W-:-:S09]  /*4b40*/  ULEA UR6, UR6, UR4, 0x18 ;  /* 0x0000000406067291 */ /* 0x004fd2000f8ec0ff */
[----:B------:R1:W-:Y:S01]  /*4b50*/  @P0 STS.U8 [UR6+0x1c], R0 ;  /* 0x00001c00ff000988 */ /* 0x0003e20008000006 */
[----:B------:R-:W2:Y:S02]  /*4b60*/  SYNCS.PHASECHK.TRANS64.TRYWAIT P0, [R3+URZ+0x110], R2 ;  /* 0x00011002030075a7 */ /* 0x000ea400080011ff */
[----:B-12---:R-:W-:Y:S05]  /*4b70*/  @!P0 BRA `(.L_x_77) ;  /* 0x000000e800fc8947 */ /* 0x006fea0003800000 */
.L_x_220:
[----:B------:R-:W-:Y:S01]  /*4b80*/  NOP ;  /* 0x0000000000007918 */ /* 0x000fe20000000000 */
[----:B------:R-:W2:Y:S01]  /*4b90*/  LDS R0, [UR6+0x14] ;  /* 0x00001406ff007984 */ /* 0x000ea20008000800 */
[----:B------:R-:W-:Y:S01]  /*4ba0*/  ULOP3.LUT UR4, UR18, 0xffff, URZ, 0xc0, !UPT ;  /* 0x0000ffff12047892 */ /* 0x000fe2000f8ec0ff */
[----:B------:R-:W-:Y:S01]  /*4bb0*/  UMOV UR5, 0xffff ;  /* 0x0000ffff00057882 */ /* 0x000fe20000000000 */
[----:B------:R-:W-:Y:S02]  /*4bc0*/  UMOV UR7, 0x1 ;  /* 0x0000000100077882 */ /* 0x000fe40000000000 */
[----:B------:R-:W-:-:S04]  /*4bd0*/  USHF.R.U32.HI UR4, URZ, 0x5, UR4 ;  /* 0x00000005ff047899 */ /* 0x000fc80008011604 */
[----:B------:R-:W-:Y:S02]  /*4be0*/  USHF.L.U32 UR5, UR5, UR4, URZ ;  /* 0x0000000405057299 */ /* 0x000fe400080006ff */
[----:B------:R-:W-:-:S04]  /*4bf0*/  USHF.L.U32 UR4, UR7, UR4, URZ ;  /* 0x0000000407047299 */ /* 0x000fc800080006ff */
[----:B--2---:R-:W-:-:S04]  /*4c00*/  LOP3.LUT R0, R0, UR5, RZ, 0xc0, !PT ;  /* 0x0000000500007c12 */ /* 0x004fc8000f8ec0ff */
[----:B------:R-:W-:-:S13]  /*4c10*/  ISETP.NE.AND P0, PT, R0, UR5, PT ;  /* 0x0000000500007c0c */ /* 0x000fda000bf05270 */
[----:B------:R-:W-:Y:S05]  /*4c20*/  @P0 BRA `(.L_x_78) ;  /* 0x0000000000580947 */ /* 0x000fea0003800000 */
[----:B------:R-:W2:Y:S02]  /*4c30*/  LDS R0, [UR6+0x18] ;  /* 0x00001806ff007984 */ /* 0x000ea40008000800 */
[----:B--2---:R-:W-:-:S04]  /*4c40*/  LOP3.LUT R0, R0, UR4, RZ, 0xc0, !PT ;  /* 0x0000000400007c12 */ /* 0x004fc8000f8ec0ff */
[----:B------:R-:W-:-:S13]  /*4c50*/  ISETP.NE.AND P0, PT, R0, UR4, PT ;  /* 0x0000000400007c0c */ /* 0x000fda000bf05270 */
[----:B------:R-:W-:Y:S05]  /*4c60*/  @P0 BRA `(.L_x_79) ;  /* 0x00000000003c0947 */ /* 0x000fea0003800000 */
[----:B-1----:R-:W1:Y:S01]  /*4c70*/  S2R R2, SR_LANEID ;  /* 0x0000000000027919 */ /* 0x002e620000000000 */
[----:B------:R-:W-:Y:S01]  /*4c80*/  ULOP3.LUT UR5, URZ, UR5, URZ, 0x33, !UPT ;  /* 0x00000005ff057292 */ /* 0x000fe2000f8e33ff */
[----:B------:R-:W-:Y:S01]  /*4c90*/  LOP3.LUT R4, RZ, UR4, RZ, 0x33, !PT ;  /* 0x00000004ff047c12 */ /* 0x000fe2000f8e33ff */
[----:B------:R-:W-:Y:S02]  /*4ca0*/  VOTEU.ANY UR4, UPT, PT ;  /* 0x0000000000047886 */ /* 0x000fe400038e0100 */
[----:B------:R-:W-:Y:S01]  /*4cb0*/  UFLO.U32 UR4, UR4 ;  /* 0x00000004000472bd */ /* 0x000fe200080e0000 */
[----:B------:R-:W2:Y:S01]  /*4cc0*/  REDUX UR7, R4 ;  /* 0x00000000040773c4 */ /* 0x000ea20000000000 */
[----:B------:R-:W-:-:S06]  /*4cd0*/  IMAD.U32 R0, RZ, RZ, UR5 ;  /* 0x00000005ff007e24 */ /* 0x000fcc000f8e00ff */
[----:B------:R3:W-:Y:S01]  /*4ce0*/  UTCATOMSWS.AND URZ, UR5 ;  /* 0x0000000500ff79e3 */ /* 0x0007e20008000000 */
[----:B------:R-:W4:Y:S01]  /*4cf0*/  REDUX UR8, R0 ;  /* 0x00000000000873c4 */ /* 0x000f220000000000 */
[----:B-1----:R-:W-:Y:S01]  /*4d00*/  ISETP.EQ.U32.AND P0, PT, R2, UR4, PT ;  /* 0x0000000402007c0c */ /* 0x002fe2000bf02070 */
[----:B--2---:R-:W-:Y:S01]  /*4d10*/  IMAD.U32 R2, RZ, RZ, UR7 ;  /* 0x00000007ff027e24 */ /* 0x004fe2000f8e00ff */
[----:B----4-:R-:W-:-:S11]  /*4d20*/  MOV R3, UR8 ;  /* 0x0000000800037c02 */ /* 0x010fd60008000f00 */
[----:B------:R3:W-:Y:S04]  /*4d30*/  @P0 ATOMS.AND RZ, [UR6+0x14], R3 ;  /* 0x00001403ffff098c */ /* 0x0007e8000a800006 */
[----:B------:R3:W-:Y:S01]  /*4d40*/  @P0 ATOMS.AND RZ, [UR6+0x18], R2 ;  /* 0x00001802ffff098c */ /* 0x0007e2000a800006 */
[----:B------:R-:W-:Y:S05]  /*4d50*/  BRA `(.L_x_80) ;  /* 0x0000000000147947 */ /* 0x000fea0003800000 */
.L_x_79:
[----:B-1----:R-:W-:Y:S02]  /*4d60*/  MOV R2, 0x4d80 ;  /* 0x00004d8000027802 */ /* 0x002fe40000000f00 */
[----:B-----5:R-:W-:Y:S05]  /*4d70*/  CALL.REL.NOINC `($__internal_0_$__cuda_sm10x_tcgen05_guardrail_trap_col_being_dealloced_not_returned_by_alloc) ;  /* 0x000000f000947944 */ /* 0x020fea0003c00000 */
[----:B------:R-:W-:Y:S05]  /*4d80*/  BRA `(.L_x_80) ;  /* 0x0000000000087947 */ /* 0x000fea0003800000 */
.L_x_78:
[----:B-1----:R-:W-:Y:S02]  /*4d90*/  MOV R2, 0x4db0 ;  /* 0x00004db000027802 */ /* 0x002fe40000000f00 */
[----:B-----5:R-:W-:Y:S05]  /*4da0*/  CALL.REL.NOINC `($__internal_2_$__cuda_sm10x_tcgen05_guardrail_trap_unallocated_columns_being_dealloced) ;  /* 0x000000f000a07944 */ /* 0x020fea0003c00000 */
.L_x_80:
[----:B------:R-:W-:Y:S01]  /*4db0*/  NOP ;  /* 0x0000000000007918 */ /* 0x000fe20000000000 */
[----:B---3--:R-:W-:Y:S05]  /*4dc0*/  EXIT ;  /* 0x000000000000794d */ /* 0x008fea0003800000 */
.L_x_62:
[----:B------:R-:W-:-:S09]  /*4dd0*/  UISETP.NE.OR UP0, UPT, UR21, 0x3, !UP3 ;  /* 0x000000031500788c */ /* 0x000fd2000df05670 */
[----:B------:R-:W-:Y:S05]  /*4de0*/  BRA.U UP0, `(.L_x_81) ;  /* 0x0000001900bc7547 */ /* 0x000fea000b800000 */
[----:B------:R-:W1:Y:S01]  /*4df0*/  S2UR UR10, SR_CgaCtaId ;  /* 0x00000000000a79c3 */ /* 0x000e620000008800 */
[----:B------:R-:W2:Y:S01]  /*4e00*/  LDCU UR54, c[0x0][0x370] ;  /* 0x00006e00ff3677ac */ /* 0x000ea20008000800 */
[----:B------:R-:W-:Y:S01]  /*4e10*/  HFMA2 R14, -RZ, RZ, 0, 0 ;  /* 0x00000000ff0e7431 */ /* 0x000fe200000001ff */
[----:B------:R-:W-:Y:S01]  /*4e20*/  MOV R13, RZ ;  /* 0x000000ff000d7202 */ /* 0x000fe20000000f00 */
[----:B------:R-:W-:Y:S01]  /*4e30*/  HFMA2 R7, -RZ, RZ, 0, 0.0078125 ;  /* 0x00002000ff077431 */ /* 0x000fe200000001ff */
[----:B------:R-:W2:Y:S03]  /*4e40*/  LDCU.128 UR64, c[0x0][0xf10] ;  /* 0x0001e200ff4077ac */ /* 0x000ea60008000c00 */
[----:B------:R-:W3:Y:S01]  /*4e50*/  LDC.64 R16, c[0x0][0x348] ;  /* 0x0000d200ff107b82 */ /* 0x000ee20000000a00 */
[----:B------:R-:W4:Y:S01]  /*4e60*/  LDCU UR53, c[0x0][0x374] ;  /* 0x00006e80ff3577ac */ /* 0x000f220008000800 */
[----:B------:R-:W1:Y:S06]  /*4e70*/  LDCU UR15, c[0x0][0xf0c] ;  /* 0x0001e180ff0f77ac */ /* 0x000e6c0008000800 */
[----:B------:R-:W3:Y:S01]  /*4e80*/  LDC.64 R2, c[0x0][0xc88] ;  /* 0x00032200ff027b82 */ /* 0x000ee20000000a00 */
[----:B------:R-:W3:Y:S01]  /*4e90*/  LDCU UR63, c[0x0][0xf20] ;  /* 0x0001e400ff3f77ac */ /* 0x000ee20008000800 */
[----:B------:R-:W3:Y:S06]  /*4ea0*/  LDCU UR4, c[0x0][0xf30] ;  /* 0x0001e600ff0477ac */ /* 0x000eec0008000800 */
[----:B------:R-:W3:Y:S01]  /*4eb0*/  LDC.64 R4, c[0x0][0xc90] ;  /* 0x00032400ff047b82 */ /* 0x000ee20000000a00 */
[----:B------:R-:W-:Y:S01]  /*4ec0*/  UMOV UR21, 0x400 ;  /* 0x0000040000157882 */ /* 0x000fe20000000000 */
[----:B--2---:R-:W-:-:S02]  /*4ed0*/  UIMAD.WIDE.U32 UR6, UR54, UR64, URZ ;  /* 0x00000040360672a5 */ /* 0x004fc4000f8e00ff */
[----:B----4-:R-:W-:Y:S02]  /*4ee0*/  UIMAD.WIDE.U32 UR8, UR53, UR67, URZ ;  /* 0x00000043350872a5 */ /* 0x010fe4000f8e00ff */
[----:B-1----:R-:W-:Y:S02]  /*4ef0*/  ULEA UR21, UR10, UR21, 0x18 ;  /* 0x000000150a157291 */ /* 0x002fe4000f8ec0ff */
[----:B------:R-:W-:Y:S02]  /*4f00*/  UPLOP3.LUT UP1, UPT, UPT, UPT, UPT, 0x40, 0x4 ;  /* 0x000000000004789c */ /* 0x000fe40003f2e870 */
[----:B------:R-:W-:Y:S02]  /*4f10*/  UIADD3 UR57, UPT, UPT, UR21, 0x70, URZ ;  /* 0x0000007015397890 */ /* 0x000fe4000fffe0ff */
[----:B------:R-:W-:Y:S02]  /*4f20*/  UIADD3 UR49, UPT, UPT, UR21, 0x78, URZ ;  /* 0x0000007815317890 */ /* 0x000fe4000fffe0ff */
[----:B------:R-:W-:-:S02]  /*4f30*/  UIADD3 UR41, UPT, UPT, UR21, 0x80, URZ ;  /* 0x0000008015297890 */ /* 0x000fc4000fffe0ff */
[----:B------:R-:W-:Y:S01]  /*4f40*/  UIADD3 UR33, UPT, UPT, UR21, 0x88, URZ ;  /* 0x0000008815217890 */ /* 0x000fe2000fffe0ff */
[----:B------:R-:W-:Y:S01]  /*4f50*/  UMOV UR6, UR7 ;  /* 0x0000000700067c82 */ /* 0x000fe20008000000 */
[----:B------:R-:W-:Y:S01]  /*4f60*/  UMOV UR5, UR9 ;  /* 0x0000000900057c82 */ /* 0x000fe20008000000 */
[----:B------:R-:W-:Y:S02]  /*4f70*/  UISETP.GE.AND UP0, UPT, UR39, 0x1, UPT ;  /* 0x000000012700788c */ /* 0x000fe4000bf06270 */
[----:B------:R-:W-:Y:S01]  /*4f80*/  UISETP.NE.AND UP4, UPT, UR39, 0x1, UPT ;  /* 0x000000012700788c */ /* 0x000fe2000bf85270 */
[----:B------:R-:W1:Y:S01]  /*4f90*/  LDCU.64 UR22, c[0x0][0xf28] ;  /* 0x0001e500ff1677ac */ /* 0x000e620008000a00 */
[----:B------:R-:W-:Y:S02]  /*4fa0*/  UISETP.NE.AND UP6, UPT, UR15, 0x1, UPT ;  /* 0x000000010f00788c */ /* 0x000fe4000bfc5270 */
[----:B------:R-:W-:Y:S02]  /*4fb0*/  UISETP.NE.AND UP5, UPT, UR66, 0x1, UPT ;  /* 0x000000014200788c */ /* 0x000fe4000bfa5270 */
[----:B------:R-:W-:-:S02]  /*4fc0*/  USHF.R.U32.HI UR61, URZ, UR65, UR6 ;  /* 0x00000041ff3d7299 */ /* 0x000fc40008011606 */
[----:B------:R-:W-:Y:S02]  /*4fd0*/  UPRMT UR46, UR10, 0x654, UR57 ;  /* 0x000006540a2e7896 */ /* 0x000fe40008000039 */
[----:B------:R-:W-:Y:S02]  /*4fe0*/  UPRMT UR45, UR10, 0x654, UR49 ;  /* 0x000006540a2d7896 */ /* 0x000fe40008000031 */
[----:B------:R-:W-:Y:S02]  /*4ff0*/  UPRMT UR38, UR10, 0x654, UR41 ;  /* 0x000006540a267896 */ /* 0x000fe40008000029 */
[----:B------:R-:W-:Y:S02]  /*5000*/  UPRMT UR37, UR10, 0x654, UR33 ;  /* 0x000006540a257896 */ /* 0x000fe40008000021 */
[----:B---3--:R-:W-:Y:S02]  /*5010*/  USHF.R.U32.HI UR55, URZ, UR63, UR5 ;  /* 0x0000003fff377299 */ /* 0x008fe40008011605 */
[----:B------:R-:W-:Y:S01]  /*5020*/  UISETP.NE.AND UP3, UPT, UR4, 0x1, UPT ;  /* 0x000000010400788c */ /* 0x000fe2000bf65270 */
[----:B-1----:R-:W-:-:S10]  /*5030*/  UMOV UR29, URZ ;  /* 0x000000ff001d7c82 */ /* 0x002fd40008000000 */
.L_x_96:
[C---:B------:R-:W-:Y:S02]  /*5040*/  LEA R12, R14.reuse, UR21, 0x3 ;  /* 0x000000150e0c7c11 */ /* 0x040fe4000f8e18ff */
[----:B------:R-:W-:Y:S02]  /*5050*/  SHF.L.U32 R9, R13, 0x1f, RZ ;  /* 0x0000001f0d097819 */ /* 0x000fe400000006ff */
[----:B------:R-:W-:Y:S02]  /*5060*/  LEA R10, R14, UR21, 0x4 ;  /* 0x000000150e0a7c11 */ /* 0x000fe4000f8e20ff */
[----:B------:R-:W1:Y:S02]  /*5070*/  SYNCS.PHASECHK.TRANS64.TRYWAIT P0, [R12+URZ+0xc0], R9 ;  /* 0x0000c0090c0075a7 */ /* 0x000e6400080011ff */
[----:B-12---:R-:W-:Y:S05]  /*5080*/  @!P0 BRA `(.L_x_82) ;  /* 0x000000e400cc8947 */ /* 0x006fea0003800000 */
.L_x_221:
[----:B-1----:R-:W1:Y:S01]  /*5090*/  LDS.128 R8, [R10+0x120] ;  /* 0x000120000a087984 */ /* 0x002e620000000c00 */
[----:B------:R-:W-:Y:S01]  /*50a0*/  UISETP.GE.AND UP0, UPT, UR39, 0x1, UPT ;  /* 0x000000012700788c */ /* 0x000fe2000bf06270 */
[----:B------:R-:W-:Y:S01]  /*50b0*/  @!PT LDS RZ, [RZ] ;  /* 0x00000000fffff984 */ /* 0x000fe20000000800 */
[----:B------:R-:W-:Y:S01]  /*50c0*/  @!PT LDS RZ, [RZ] ;  /* 0x00000000fffff984 */ /* 0x000fe20000000800 */
[----:B------:R-:W-:Y:S01]  /*50d0*/  @!PT LDS RZ, [RZ] ;  /* 0x00000000fffff984 */ /* 0x000fe20000000800 */
[----:B------:R-:W-:Y:S01]  /*50e0*/  @!PT LDS RZ, [RZ] ;  /* 0x00000000fffff984 */ /* 0x000fe20000000800 */
[----:B------:R2:W-:Y:S06]  /*50f0*/  MEMBAR.ALL.CTA ;  /* 0x0000000000007992 */ /* 0x0005ec0000008000 */
[----:B--2---:R-:W2:Y:S01]  /*5100*/  FENCE.VIEW.ASYNC.S ;  /* 0x00000000000073c6 */ /* 0x004ea20000000000 */
[----:B-1----:R-:W-:Y:S11]  /*5110*/  LOP3.LUT P0, RZ, R10, 0x1, RZ, 0xc0, !PT ;  /* 0x000000010aff7812 */ /* 0x002ff6000780c0ff */
[----:B------:R-:W-:Y:S02]  /*5120*/  @!UPT UIADD3 URZ, UPT, UPT, URZ, URZ, URZ ;  /* 0x000000fffffff290 */ /* 0x000fe4000fffe0ff */
[----:B--2---:R-:W-:Y:S01]  /*5130*/  VOTEU.ANY UP2, P0 ;  /* 0x0000000000ff7886 */ /* 0x004fe20000040100 */
[----:B------:R-:W-:Y:S11]  /*5140*/  PLOP3.LUT P0, PT, PT, PT, UP2, 0x80, 0x8 ;  /* 0x000000000008781c */ /* 0x000ff60003f0f028 */
[----:B------:R-:W-:Y:S02]  /*5150*/  @!UPT UIADD3 URZ, UPT, UPT, URZ, URZ, URZ ;  /* 0x000000fffffff290 */ /* 0x000fe4000fffe0ff */
[----:B------:R-:W-:Y:S02]  /*5160*/  @P0 SHF.R.U32.HI R0, RZ, 0x10, R9 ;  /* 0x00000010ff000819 */ /* 0x000fe40000011609 */
[----:B------:R-:W-:Y:S02]  /*5170*/  @P0 MOV R6, R8 ;  /* 0x0000000800060202 */ /* 0x000fe40000000f00 */
[----:B------:R-:W-:Y:S01]  /*5180*/  @P0 R2UR UR4, R0 ;  /* 0x00000000000402ca */ /* 0x000fe200000e0000 */
[----:B------:R-:W-:Y:S01]  /*5190*/  VIADD R0, R12, 0xd0 ;  /* 0x000000d00c007836 */ /* 0x000fe20000000000 */
[----:B------:R-:W-:Y:S02]  /*51a0*/  @P0 LOP3.LUT R8, R9, 0xffff, RZ, 0xc0, !PT ;  /* 0x0000ffff09080812 */ /* 0x000fe400078ec0ff */
[----:B------:R-:W-:Y:S02]  /*51b0*/  @P0 R2UR UR6, R6 ;  /* 0x00000000060602ca */ /* 0x000fe400000e0000 */
[----:B------:R-:W-:Y:S02]  /*51c0*/  PRMT R0, RZ, 0x654, R0 ;  /* 0x00000654ff007816 */ /* 0x000fe40000000000 */
[----:B------:R-:W-:Y:S02]  /*51d0*/  @P0 R2UR UR5, R8 ;  /* 0x00000000080502ca */ /* 0x000fe400000e0000 */
[----:B------:R1:W-:Y:S03]  /*51e0*/  SYNCS.ARRIVE.TRANS64.RED.A1T0 RZ, [R0+URZ], RZ ;  /* 0x000000ff00ff79a7 */ /* 0x0003e600081004ff */
[----:B------:R-:W-:Y:S04]  /*51f0*/  @UP2 UMOV UR47, UR4 ;  /* 0x00000004002f2c82 */ /* 0x000fe80008000000 */
[----:B------:R-:W-:Y:S04]  /*5200*/  @UP2 UMOV UR14, UR6 ;  /* 0x00000006000e2c82 */ /* 0x000fe80008000000 */
[----:B------:R-:W-:Y:S01]  /*5210*/  @UP2 UMOV UR13, UR5 ;  /* 0x00000005000d2c82 */ /* 0x000fe20008000000 */
[----:B------:R-:W-:Y:S05]  /*5220*/  BRA.U !UP0, `(.L_x_83) ;  /* 0x0000000108a47547 */ /* 0x000fea000b800000 */
[----:B------:R-:W-:Y:S02]  /*5230*/  UIMAD.WIDE.U32 UR16, UR13, UR67, URZ ;  /* 0x000000430d1072a5 */ /* 0x000fe4000f8e00ff */
[----:B------:R-:W-:Y:S02]  /*5240*/  UIMAD.WIDE.U32 UR24, UR14, UR64, URZ ;  /* 0x000000400e1872a5 */ /* 0x000fe4000f8e00ff */
[----:B------:R-:W-:Y:S02]  /*5250*/  USEL UR4, UR53, UR55, !UP5 ;  /* 0x0000003735047287 */ /* 0x000fe4000e800000 */
[----:B------:R-:W-:Y:S02]  /*5260*/  USEL UR7, UR54, UR61, !UP6 ;  /* 0x0000003d36077287 */ /* 0x000fe4000f000000 */
[----:B------:R-:W-:Y:S02]  /*5270*/  UIMAD.WIDE.U32 UR8, UR4, UR22, URZ ;  /* 0x00000016040872a5 */ /* 0x000fe4000f8e00ff */
[----:B------:R-:W-:Y:S01]  /*5280*/  UIMAD.WIDE.U32 UR10, UR7, UR22, URZ ;  /* 0x00000016070a72a5 */ /* 0x000fe2000f8e00ff */
[----:B------:R-:W-:Y:S02]  /*5290*/  UMOV UR5, UR17 ;  /* 0x0000001100057c82 */ /* 0x000fe40008000000 */
[----:B------:R-:W-:Y:S03]  /*52a0*/  USHF.R.U32.HI UR6, URZ, UR63, UR5 ;  /* 0x0000003fff067299 */ /* 0x000fe60008011605 */
[----:B------:R-:W-:Y:S01]  /*52b0*/  UMOV UR5, UR25 ;  /* 0x0000001900057c82 */ /* 0x000fe20008000000 */
[----:B------:R-:W-:Y:S02]  /*52c0*/  USEL UR6, UR13, UR6, !UP5 ;  /* 0x000000060d067287 */ /* 0x000fe4000e800000 */
[----:B------:R-:W-:Y:S03]  /*52d0*/  USHF.R.U32.HI UR12, URZ, UR65, UR5 ;  /* 0x00000041ff0c7299 */ /* 0x000fe60008011605 */
[----:B------:R-:W-:Y:S02]  /*52e0*/  UMOV UR5, UR9 ;  /* 0x0000000900057c82 */ /* 0x000fe40008000000 */
[----:B------:R-:W-:Y:S03]  /*52f0*/  @UP4 USHF.R.U32.HI UR4, URZ, UR23, UR5 ;  /* 0x00000017ff044299 */ /* 0x000fe60008011605 */
[----:B------:R-:W-:Y:S01]  /*5300*/  UMOV UR5, UR11 ;  /* 0x0000000b00057c82 */ /* 0x000fe20008000000 */
[----:B------:R-:W-:Y:S02]  /*5310*/  UIMAD UR4, UR39, UR4, URZ ;  /* 0x00000004270472a4 */ /* 0x000fe4000f8e02ff */
[----:B------:R-:W-:Y:S02]  /*5320*/  @UP4 USHF.R.U32.HI UR7, URZ, UR23, UR5 ;  /* 0x00000017ff074299 */ /* 0x000fe40008011605 */
[----:B------:R-:W-:Y:S02]  /*5330*/  UIMAD.WIDE.U32 UR10, UR6, UR22, URZ ;  /* 0x00000016060a72a5 */ /* 0x000fe4000f8e00ff */
[----:B------:R-:W-:Y:S02]  /*5340*/  USEL UR5, UR14, UR12, !UP6 ;  /* 0x0000000c0e057287 */ /* 0x000fe4000f000000 */
[----:B------:R-:W-:Y:S02]  /*5350*/  UIMAD UR8, UR39, UR7, URZ ;  /* 0x00000007270872a4 */ /* 0x000fe4000f8e02ff */
[----:B------:R-:W-:Y:S03]  /*5360*/  UISETP.GE.AND UP0, UPT, UR6, UR4, UPT ;  /* 0x000000040600728c */ /* 0x000fe6000bf06270 */
[----:B------:R-:W-:Y:S01]  /*5370*/  UMOV UR4, UR11 ;  /* 0x0000000b00047c82 */ /* 0x000fe20008000000 */
[----:B------:R-:W-:Y:S02]  /*5380*/  UISETP.GE.OR UP0, UPT, UR5, UR8, UP0 ;  /* 0x000000080500728c */ /* 0x000fe40008706670 */
[----:B------:R-:W-:Y:S02]  /*5390*/  USHF.R.U32.HI UR4, URZ, UR23, UR4 ;  /* 0x00000017ff047299 */ /* 0x000fe40008011604 */
[----:B------:R-:W-:Y:S02]  /*53a0*/  UIMAD.WIDE.U32 UR8, UR5, UR22, URZ ;  /* 0x00000016050872a5 */ /* 0x000fe4000f8e00ff */
[----:B------:R-:W-:Y:S04]  /*53b0*/  USEL UR10, UR6, UR4, !UP4 ;  /* 0x00000004060a7287 */ /* 0x000fe8000e000000 */
[----:B------:R-:W-:Y:S01]  /*53c0*/  UIADD3 UR11, UPT, UPT, -UR10, URZ, URZ ;  /* 0x000000ff0a0b7290 */ /* 0x000fe2000fffe1ff */
[----:B------:R-:W-:Y:S02]  /*53d0*/  @!UP0 UMOV UR4, UR9 ;  /* 0x0000000900048c82 */ /* 0x000fe40008000000 */
[----:B------:R-:W-:Y:S02]  /*53e0*/  @!UP0 USHF.R.U32.HI UR4, URZ, UR23, UR4 ;  /* 0x00000017ff048299 */ /* 0x000fe40008011604 */
[----:B------:R-:W-:Y:S02]  /*53f0*/  UIMAD UR8, UR39, UR11, UR6 ;  /* 0x0000000b270872a4 */ /* 0x000fe4000f8e0206 */
[----:B------:R-:W-:Y:S04]  /*5400*/  @!UP0 USEL UR4, UR5, UR4, !UP4 ;  /* 0x0000000405048287 */ /* 0x000fe8000e000000 */
[----:B------:R-:W-:Y:S02]  /*5410*/  @!UP0 UIMAD UR7, UR7, UR8, UR4 ;  /* 0x00000008070782a4 */ /* 0x000fe4000f8e0204 */
[----:B------:R-:W-:Y:S02]  /*5420*/  @!UP0 UIADD3 UR9, UPT, UPT, UR10, -UR4, URZ ;  /* 0x800000040a098290 */ /* 0x000fe4000fffe0ff */
[----:B------:R-:W-:Y:S02]  /*5430*/  UIADD3 UR8, UPT, UPT, -UR6, URZ, URZ ;  /* 0x000000ff06087290 */ /* 0x000fe4000fffe1ff */
[----:B------:R-:W-:Y:S02]  /*5440*/  UIADD3 UR4, UPT, UPT, -UR5, URZ, URZ ;  /* 0x000000ff05047290 */ /* 0x000fe4000fffe1ff */
[----:B------:R-:W-:Y:S03]  /*5450*/  @!UP0 UIMAD UR6, UR9, UR39, UR5 ;  /* 0x00000027090682a4 */ /* 0x000fe6000f8e0205 */
[----:B------:R-:W-:Y:S01]  /*5460*/  @!UP0 UMOV UR5, UR7 ;  /* 0x0000000700058c82 */ /* 0x000fe20008000000 */
[----:B------:R-:W-:Y:S02]  /*5470*/  UIMAD UR7, UR15, UR4, UR14 ;  /* 0x000000040f0772a4 */ /* 0x000fe4000f8e020e */
[----:B------:R-:W-:Y:S02]  /*5480*/  UIMAD UR4, UR66, UR8, UR13 ;  /* 0x00000008420472a4 */ /* 0x000fe4000f8e020d */
[----:B------:R-:W-:Y:S02]  /*5490*/  UIMAD UR14, UR5, UR15, UR7 ;  /* 0x0000000f050e72a4 */ /* 0x000fe4000f8e0207 */
[----:B------:R-:W-:Y:S11]  /*54a0*/  UIMAD UR13, UR6, UR66, UR4 ;  /* 0x00000042060d72a4 */ /* 0x000ff6000f8e0204 */
[----:B------:R-:W-:Y:S01]  /*54b0*/  @!UPT UIADD3 URZ, UPT, UPT, URZ, URZ, URZ ;  /* 0x000000fffffff290 */ /* 0x000fe2000fffe0ff */
.L_x_83:
[----:B------:R-:W2:Y:S01]  /*54c0*/  @!UP3 LDCU.128 UR8, c[0x0][0xf10] ;  /* 0x0001e200ff08b7ac */ /* 0x000ea20008000c00 */
[----:B------:R-:W-:Y:S01]  /*54d0*/  IMAD.MOV.U32 R10, RZ, RZ, 0x1 ;  /* 0x00000001ff0a7424 */ /* 0x000fe200078e00ff */
[C---:B------:R-:W-:Y:S02]  /*54e0*/  ISETP.NE.U32.AND P1, PT, R4.reuse, RZ, PT ;  /* 0x000000ff0400720c */ /* 0x040fe40003f25070 */
[----:B------:R-:W-:Y:S02]  /*54f0*/  ISETP.NE.U32.AND P0, PT, R4, RZ, PT ;  /* 0x000000ff0400720c */ /* 0x000fe40003f05070 */
[C---:B------:R-:W-:Y:S01]  /*5500*/  ISETP.NE.AND.EX P1, PT, R5.reuse, RZ, PT, P1 ;  /* 0x000000ff0500720c */ /* 0x040fe20003f25310 */
[----:B------:R-:W3:Y:S01]  /*5510*/  @!UP3 LDCU UR5, c[0x0][0xf0c] ;  /* 0x0001e180ff05b7ac */ /* 0x000ee20008000800 */
[----:B------:R-:W-:Y:S02]  /*5520*/  ISETP.NE.AND.EX P0, PT, R5, RZ, PT, P0 ;  /* 0x000000ff0500720c */ /* 0x000fe40003f05300 */
[----:B------:R-:W-:Y:S01]  /*5530*/  SHF.L.U32 R10, R10, 0x1f, RZ ;  /* 0x0000001f0a0a7819 */ /* 0x000fe200000006ff */
[----:B------:R-:W4:Y:S01]  /*5540*/  @!UP3 LDCU UR4, c[0x0][0xf20] ;  /* 0x0001e400ff04b7ac */ /* 0x000f220008000800 */
[----:B------:R-:W-:Y:S02]  /*5550*/  USHF.L.U32 UR17, UR20, 0x8, URZ ;  /* 0x0000000814117899 */ /* 0x000fe400080006ff */
[----:B--2---:R-:W-:Y:S02]  /*5560*/  UIMAD.WIDE.U32 UR6, UR14, UR8, URZ ;  /* 0x000000080e0672a5 */ /* 0x004fe4000f8e00ff */
[----:B------:R-:W-:Y:S02]  /*5570*/  USHF.L.U32 UR59, UR19, 0x7, URZ ;  /* 0x00000007133b7899 */ /* 0x000fe400080006ff */
[----:B------:R-:W-:Y:S02]  /*5580*/  @!UP3 USHF.R.U32.HI UR7, URZ, UR9, UR7 ;  /* 0x00000009ff07b299 */ /* 0x000fe40008011607 */
[----:B------:R-:W-:Y:S02]  /*5590*/  UIMAD.WIDE.U32 UR8, UR13, UR11, URZ ;  /* 0x0000000b0d0872a5 */ /* 0x000fe4000f8e00ff */
[----:B---3--:R-:W-:Y:S04]  /*55a0*/  @!UP3 UISETP.NE.AND UP0, UPT, UR5, 0x1, UPT ;  /* 0x000000010500b88c */ /* 0x008fe8000bf05270 */
[----:B------:R-:W-:Y:S02]  /*55b0*/  @!UP3 USEL UR7, UR14, UR7, !UP0 ;  /* 0x000000070e07b287 */ /* 0x000fe4000c000000 */
[----:B------:R-:W-:Y:S01]  /*55c0*/  @!UP3 UISETP.NE.AND UP0, UPT, UR10, 0x1, UPT ;  /* 0x000000010a00b88c */ /* 0x000fe2000bf05270 */
[----:B------:R-:W-:Y:S02]  /*55d0*/  @!UP3 UMOV UR6, UR9 ;  /* 0x000000090006bc82 */ /* 0x000fe40008000000 */
[----:B----4-:R-:W-:Y:S04]  /*55e0*/  @!UP3 USHF.R.U32.HI UR6, URZ, UR4, UR6 ;  /* 0x00000004ff06b299 */ /* 0x010fe80008011606 */
[----:B------:R-:W-:Y:S04]  /*55f0*/  @!UP3 USEL UR6, UR13, UR6, !UP0 ;  /* 0x000000060d06b287 */ /* 0x000fe8000c000000 */
[----:B------:R-:W-:Y:S02]  /*5600*/  @!UP3 UIADD3 UR4, UPT, UPT, -UR7, UR6, URZ ;  /* 0x000000060704b290 */ /* 0x000fe4000fffe1ff */
[----:B------:R-:W-:Y:S02]  /*5610*/  @!UP3 UIADD3 UR6, UPT, UPT, UR7, -UR6, URZ ;  /* 0x800000060706b290 */ /* 0x000fe4000fffe0ff */
[----:B------:R-:W-:Y:S02]  /*5620*/  @!UP3 UIMAD UR14, UR4, UR5, UR14 ;  /* 0x00000005040eb2a4 */ /* 0x000fe4000f8e020e */
[----:B------:R-:W-:Y:S01]  /*5630*/  @!UP3 UIMAD UR13, UR6, UR10, UR13 ;  /* 0x0000000a060db2a4 */ /* 0x000fe2000f8e020d */
[----:B------:R-:W-:Y:S11]  /*5640*/  BRA.U UP1, `(.L_x_84) ;  /* 0x0000000101107547 */ /* 0x000ff6000b800000 */
[----:B-1----:R-:W-:Y:S04]  /*5650*/  MOV R0, UR62 ;  /* 0x0000003e00007c02 */ /* 0x002fe80008000f00 */
[----:B------:R-:W-:Y:S04]  /*5660*/  SHF.L.U32 R9, R0, 0x1f, RZ ;  /* 0x0000001f00097819 */ /* 0x000fe800000006ff */
[----:B------:R-:W1:Y:S02]  /*5670*/  SYNCS.PHASECHK.TRANS64.TRYWAIT P2, [UR21+0xb8], R9 ;  /* 0x0000b809ff0075a7 */ /* 0x000e640008041115 */
[----:B-1----:R-:W-:Y:S05]  /*5680*/  @!P2 BRA `(.L_x_85) ;  /* 0x000000e00060a947 */ /* 0x002fea0003800000 */
.L_x_84:
[----:B------:R-:W-:Y:S05]  /*5690*/  @!P1 BRA `(.L_x_86) ;  /* 0x0000000000309947 */ /* 0x000fea0003800000 */
[----:B------:R-:W-:Y:S01]  /*56a0*/  ISETP.NE.U32.AND P1, PT, R2, RZ, PT ;  /* 0x000000ff0200720c */ /* 0x000fe20003f25070 */
[----:B------:R-:W2:Y:S01]  /*56b0*/  LDCU.64 UR4, c[0x0][0x358] ;  /* 0x00006b00ff0477ac */ /* 0x000ea20008000a00 */
[----:B------:R-:W-:Y:S02]  /*56c0*/  IMAD.MOV.U32 R180, RZ, RZ, 0x1 ;  /* 0x00000001ffb47424 */ /* 0x000fe400078e00ff */
[----:B------:R-:W-:Y:S11]  /*56d0*/  ISETP.NE.AND.EX P1, PT, R3, RZ, PT, P1 ;  /* 0x000000ff0300720c */ /* 0x000ff60003f25310 */
[----:B------:R-:W-:Y:S02]  /*56e0*/  @!UPT UIADD3 URZ, UPT, UPT, URZ, URZ, URZ ;  /* 0x000000fffffff290 */ /* 0x000fe4000fffe0ff */
[----:B-1----:R-:W1:Y:S01]  /*56f0*/  @P1 LDC.64 R8, c[0x0][0xc88] ;  /* 0x00032200ff081b82 */ /* 0x002e620000000a00 */
[----:B------:R-:W-:Y:S04]  /*5700*/  @P1 IMAD R0, R4, UR44, RZ ;  /* 0x0000002c04001c24 */ /* 0x000fe8000f8e02ff */
[----:B-1----:R-:W-:Y:S04]  /*5710*/  @P1 IMAD.WIDE R8, R0, 0x4, R8 ;  /* 0x0000000400081825 */ /* 0x002fe800078e0208 */
[----:B------:R-:W-:Y:S01]  /*5720*/  HFMA2 R0, -RZ, RZ, 0, 5.9604644775390625e-08 ;  /* 0x00000001ff007431 */ /* 0x000fe200000001ff */
[----:B--2--5:R2:W5:Y:S04]  /*5730*/  @P1 LDG.E R133, desc[UR4][R8.64] ;  /* 0x0000000408851981 */ /* 0x024568000c1e1900 */
[----:B------:R-:W-:Y:S01]  /*5740*/  @!P1 PRMT R180, R0, 0x7610, R180 ;  /* 0x0000761000b49816 */ /* 0x000fe200000000b4 */
[----:B--2---:R-:W3:Y:S06]  /*5750*/  @!P1 LDC R133, c[0x0][0xc80] ;  /* 0x00032000ff859b82 */ /* 0x004eec0000000800 */
.L_x_86:
[----:B---3-5:R-:W-:Y:S01]  /*5760*/  @!P0 FSETP.EQ.AND P1, PT, R133, RZ, PT ;  /* 0x000000ff8500820b */ /* 0x028fe20003f22000 */
[----:B------:R-:W-:Y:S01]  /*5770*/  @!UPT UIADD3 URZ, UPT, UPT, URZ, URZ, URZ ;  /* 0x000000fffffff290 */ /* 0x000fe2000fffe0ff */
[----:B------:R-:W-:Y:S11]  /*5780*/  @!P0 BRA `(.L_x_87) ;  /* 0x0000000000188947 */ /* 0x000ff60003800000 */
[----:B------:R-:W-:Y:S02]  /*5790*/  LOP3.LUT P0, RZ, R180, 0xff, RZ, 0xc0, !PT ;  /* 0x000000ffb4ff7812 */ /* 0x000fe4000780c0ff */
[----:B------:R-:W-:Y:S04]  /*57a0*/  ISETP.NE.U32.AND P1, PT, R2, RZ, PT ;  /* 0x000000ff0200720c */ /* 0x000fe80003f25070 */
[----:B------:R-:W-:Y:S04]  /*57b0*/  ISETP.NE.AND.EX P1, PT, R3, RZ, PT, P1 ;  /* 0x000000ff0300720c */ /* 0x000fe80003f25310 */
[----:B------:R-:W-:Y:S03]  /*57c0*/  PLOP3.LUT P1, PT, P1, PT, PT, 0x8, 0x80 ;  /* 0x000000000080781c */ /* 0x000fe60000f2e170 */
[----:B------:R-:W-:Y:S11]  /*57d0*/  @P0 FSETP.EQ.AND P1, PT, R133, RZ, PT ;  /* 0x000000ff8500020b */ /* 0x000ff60003f22000 */
[----:B------:R-:W-:Y:S02]  /*57e0*/  @!UPT UIADD3 URZ, UPT, UPT, URZ, URZ, URZ ;  /* 0x000000fffffff290 */ /* 0x000fe4000fffe0ff */
.L_x_87:
[----:B------:R-:W2:Y:S01]  /*57f0*/  SYNCS.PHASECHK.TRANS64.TRYWAIT P2, [UR21+0x90], R10 ;  /* 0x0000900aff0075a7 */ /* 0x000ea20008041115 */
[----:B------:R-:W-:Y:S01]  /*5800*/  ELECT P0, URZ, PT ;  /* 0x0000000000ff782f */ /* 0x000fe20003800000 */
[----:B------:R-:W-:Y:S02]  /*5810*/  ULOP3.LUT UP0, UR19, UR29, 0x1, URZ, 0xc0, !UPT ;  /* 0x000000011d137892 */ /* 0x000fe4000f80c0ff */
[----:B------:R-:W-:Y:S01]  /*5820*/  UIADD3 UR18, UPT, UPT, UR17, 0x60, URZ ;  /* 0x0000006011127890 */ /* 0x000fe2000fffe0ff */
[----:B------:R-:W-:Y:S06]  /*5830*/  PLOP3.LUT P1, PT, P1, P0, PT, 0xf2, 0x2f ;  /* 0x00000000002f781c */ /* 0x000fec0000f21e72 */
[----:B------:R-:W-:Y:S02]  /*5840*/  UMOV UR58, UR18 ;  /* 0x00000012003a7c82 */ /* 0x000fe40008000000 */
[----:B------:R-:W-:Y:S05]  /*5850*/  @UP0 UIADD3 UR58, UPT, UPT, UR17, URZ, URZ ;  /* 0x000000ff113a0290 */ /* 0x000fea000fffe0ff */
[----:B------:R-:W-:Y:S05]  /*5860*/  @!P1 IADD3 R6, P0, PT, R16, 0x980, RZ ;  /* 0x0000098010069810 */ /* 0x000fea0007f1e0ff */
[----:B-1----:R-:W-:Y:S01]  /*5870*/  @!P1 IMAD.X R0, RZ, RZ, R17, P0 ;  /* 0x000000ffff009224 */ /* 0x002fe200000e0611 */
[----:B--2---:R-:W-:Y:S07]  /*5880*/  @!P2 BRA `(.L_x_88) ;  /* 0x000000dc00f8a947 */ /* 0x004fee0003800000 */
.L_x_224:
[----:B------:R-:W-:Y:S01]  /*5890*/  @!P1 R2UR UR5, R6 ;  /* 0x00000000060592ca */ /* 0x000fe200000e0000 */
[----:B------:R-:W-:Y:S01]  /*58a0*/  VOTEU.ALL UP0, P1 ;  /* 0x0000000000ff7886 */ /* 0x000fe20000800000 */
[----:B------:R-:W-:Y:S01]  /*58b0*/  @!P1 R2UR UR4, R0 ;  /* 0x00000000000492ca */ /* 0x000fe200000e0000 */
[----:B------:R-:W-:Y:S01]  /*58c0*/  UMOV UR6, 0x0 ;  /* 0x0000000000067882 */ /* 0x000fe20000000000 */
[----:B------:R-:W-:Y:S01]  /*58d0*/  UMOV UR7, 0x10000000 ;  /* 0x1000000000077882 */ /* 0x000fe20000000000 */
[----:B------:R-:W-:Y:S01]  /*58e0*/  UMOV UR60, UR44 ;  /* 0x0000002c003c7c82 */ /* 0x000fe20008000000 */
[----:B------:R-:W-:Y:S01]  /*58f0*/  @!UP0 UIADD3 UR56, UPT, UPT, UR21, 0x200, URZ ;  /* 0x0000020015388890 */ /* 0x000fe2000fffe0ff */
[----:B------:R-:W-:Y:S01]  /*5900*/  @!P1 IMAD.MOV.U32 R0, RZ, RZ, 0x2000 ;  /* 0x00002000ff009424 */ /* 0x000fe200078e00ff */
[----:B------:R-:W-:Y:S01]  /*5910*/  @!UP0 UIADD3 UR10, UPT, UPT, UR58, 0x80, URZ ;  /* 0x000000803a0a8890 */ /* 0x000fe2000fffe0ff */
[----:B------:R-:W-:Y:S01]  /*5920*/  @!P1 IADD3 R6, P0, PT, R16, 0x980, RZ ;  /* 0x0000098010069810 */ /* 0x000fe20007f1e0ff */
[----:B------:R-:W-:Y:S01]  /*5930*/  @!UP0 UIADD3 UR8, UPT, UPT, UR21, 0x1200, URZ ;  /* 0x0000120015088890 */ /* 0x000fe2000fffe0ff */
[----:B------:R-:W-:Y:S02]  /*5940*/  VOTEU.ALL UP0, P1 ;  /* 0x0000000000ff7886 */ /* 0x000fe40000800000 */
[----:B------:R-:W-:Y:S01]  /*5950*/  IMAD.U32 R8, RZ, RZ, UR5 ;  /* 0x00000005ff087e24 */ /* 0x000fe2000f8e00ff */
[----:B------:R-:W-:Y:S01]  /*5960*/  UMOV UR9, UR57 ;  /* 0x0000003900097c82 */ /* 0x000fe20008000000 */
[----:B-1----:R-:W-:Y:S01]  /*5970*/  IMAD.U32 R9, RZ, RZ, UR4 ;  /* 0x00000004ff097e24 */ /* 0x002fe2000f8e00ff */
[----:B------:R-:W-:Y:S01]  /*5980*/  UMOV UR11, UR59 ;  /* 0x0000003b000b7c82 */ /* 0x000fe20008000000 */
[----:B------:R-:W-:Y:S01]  /*5990*/  UMOV UR12, UR44 ;  /* 0x0000002c000c7c82 */ /* 0x000fe20008000000 */
[----:B------:R-:W-:Y:S02]  /*59a0*/  @!P1 R2UR UR4, R8 ;  /* 0x00000000080492ca */ /* 0x000fe400000e0000 */
[----:B------:R-:W-:Y:S11]  /*59b0*/  @!P1 R2UR UR5, R9 ;  /* 0x00000000090592ca */ /* 0x000ff600000e0000 */
[----:B------:R-:W-:Y:S02]  /*59c0*/  @!UPT UIADD3 URZ, UPT, UPT, URZ, URZ, URZ ;  /* 0x000000fffffff290 */ /* 0x000fe4000fffe0ff */
[----:B------:R1:W-:Y:S01]  /*59d0*/  @!UP0 UTMALDG.3D [UR56], [UR4], desc[UR6] ;  /* 0x00000638040085b4 */ /* 0x0003e20008011000 */
[----:B------:R-:W-:Y:S05]  /*59e0*/  VOTEU.ALL UP0, P1 ;  /* 0x0000000000ff7886 */ /* 0x000fea0000800000 */
[----:B------:R1:W-:Y:S01]  /*59f0*/  @!UP0 UTMALDG.3D [UR8], [UR4], desc[UR6] ;  /* 0x00000608040085b4 */ /* 0x0003e20008011000 */
[----:B------:R2:W-:Y:S01]  /*5a00*/  @!P1 SYNCS.ARRIVE.TRANS64.RED.A0TR RZ, [UR21+0x70], R0 ;  /* 0x00007000ffff99a7 */ /* 0x0005e20008300415 */
[----:B------:R-:W-:Y:S01]  /*5a10*/  SYNCS.ARRIVE.TRANS64.RED.A1T0 RZ, [UR46], RZ ;  /* 0x000000ffffff79a7 */ /* 0x000fe2000810042e */
[----:B--2---:R-:W-:Y:S01]  /*5a20*/  @!P1 IMAD.X R0, RZ, RZ, R17, P0 ;  /* 0x000000ffff009224 */ /* 0x004fe200000e0611 */
[----:B------:R-:W2:Y:S02]  /*5a30*/  SYNCS.PHASECHK.TRANS64.TRYWAIT P2, [UR21+0x98], R10 ;  /* 0x0000980aff0075a7 */ /* 0x000ea40008041115 */
[----:B-12---:R-:W-:Y:S05]  /*5a40*/  @!P2 BRA `(.L_x_89) ;  /* 0x000000dc00a0a947 */ /* 0x006fea0003800000 */
.L_x_226:
        /* <DEDUP_REMOVED lines=10> */
[----:B------:R-:W-:Y:S02]  /*5af0*/  @!UP0 UIADD3 UR10, UPT, UPT, UR58, 0x80, URZ ;  /* 0x000000803a0a8890 */ /* 0x000fe4000fffe0ff */
[----:B------:R-:W-:Y:S01]  /*5b00*/  @!UP0 UIADD3 UR8, UPT, UPT, UR21, 0x3200, URZ ;  /* 0x0000320015088890 */ /* 0x000fe2000fffe0ff */
[----:B------:R-:W-:Y:S01]  /*5b10*/  IMAD.U32 R8, RZ, RZ, UR5 ;  /* 0x00000005ff087e24 */ /* 0x000fe2000f8e00ff */
[----:B------:R-:W-:Y:S01]  /*5b20*/  VOTEU.ALL UP0, P1 ;  /* 0x0000000000ff7886 */ /* 0x000fe20000800000 */
[----:B-1----:R-:W-:Y:S01]  /*5b30*/  IMAD.U32 R9, RZ, RZ, UR4 ;  /* 0x00000004ff097e24 */ /* 0x002fe2000f8e00ff */
[----:B------:R-:W-:Y:S01]  /*5b40*/  UMOV UR52, UR44 ;  /* 0x0000002c00347c82 */ /* 0x000fe20008000000 */
[----:B------:R-:W-:Y:S01]  /*5b50*/  UMOV UR9, UR49 ;  /* 0x0000003100097c82 */ /* 0x000fe20008000000 */
[----:B------:R-:W-:Y:S01]  /*5b60*/  @!P1 R2UR UR4, R8 ;  /* 0x00000000080492ca */ /* 0x000fe200000e0000 */
[----:B------:R-:W-:Y:S01]  /*5b70*/  UMOV UR12, UR44 ;  /* 0x0000002c000c7c82 */ /* 0x000fe20008000000 */
[----:B------:R-:W-:Y:S01]  /*5b80*/  @!P1 R2UR UR5, R9 ;  /* 0x00000000090592ca */ /* 0x000fe200000e0000 */
[----:B------:R-:W-:Y:S11]  /*5b90*/  UMOV UR11, UR51 ;  /* 0x00000033000b7c82 */ /* 0x000ff60008000000 */
[----:B------:R-:W-:Y:S01]  /*5ba0*/  @!UPT UIADD3 URZ, UPT, UPT, URZ, URZ, URZ ;  /* 0x000000fffffff290 */ /* 0x000fe2000fffe0ff */
        /* <DEDUP_REMOVED lines=8> */
.L_x_228:
[----:B------:R-:W-:Y:S01]  /*5c30*/  @!P1 R2UR UR4, R0 ;  /* 0x00000000000492ca */ /* 0x000fe200000e0000 */
[----:B------:R-:W-:Y:S01]  /*5c40*/  USHF.L.U32 UR16, UR19, 0x5, URZ ;  /* 0x0000000513107899 */ /* 0x000fe200080006ff */
[----:B------:R-:W-:Y:S01]  /*5c50*/  @!P1 R2UR UR5, R6 ;  /* 0x00000000060592ca */ /* 0x000fe200000e0000 */
[----:B------:R-:W-:Y:S01]  /*5c60*/  VOTEU.ALL UP0, P1 ;  /* 0x0000000000ff7886 */ /* 0x000fe20000800000 */
[----:B------:R-:W-:Y:S01]  /*5c70*/  UMOV UR24, 0x0 ;  /* 0x0000000000187882 */ /* 0x000fe20000000000 */
[----:B------:R-:W-:Y:S01]  /*5c80*/  UMOV UR25, 0x10000000 ;  /* 0x1000000000197882 */ /* 0x000fe20000000000 */
[----:B------:R-:W-:Y:S01]  /*5c90*/  UMOV UR43, UR59 ;  /* 0x0000003b002b7c82 */ /* 0x000fe20008000000 */
[----:B------:R-:W-:Y:S01]  /*5ca0*/  @!P1 IMAD.MOV.U32 R0, RZ, RZ, 0x2000 ;  /* 0x00002000ff009424 */ /* 0x000fe200078e00ff */
[----:B------:R-:W-:Y:S01]  /*5cb0*/  @!UP0 UIADD3 UR40, UPT, UPT, UR21, 0x4200, URZ ;  /* 0x0000420015288890 */ /* 0x000fe2000fffe0ff */
[----:B------:R-:W-:Y:S01]  /*5cc0*/  @!P1 IADD3 R6, P0, PT, R16, 0x980, RZ ;  /* 0x0000098010069810 */ /* 0x000fe20007f1e0ff */
[----:B------:R-:W-:Y:S01]  /*5cd0*/  @!UP0 UIADD3 UR8, UPT, UPT, UR21, 0x5200, URZ ;  /* 0x0000520015088890 */ /* 0x000fe2000fffe0ff */
[----:B------:R-:W-:Y:S02]  /*5ce0*/  UMOV UR9, UR41 ;  /* 0x0000002900097c82 */ /* 0x000fe40008000000 */
[----:B-1----:R-:W-:Y:S01]  /*5cf0*/  IMAD.U32 R9, RZ, RZ, UR4 ;  /* 0x00000004ff097e24 */ /* 0x002fe2000f8e00ff */
[----:B------:R-:W-:Y:S01]  /*5d00*/  UIADD3 UR4, UPT, UPT, UR17, -UR16, URZ ;  /* 0x8000001011047290 */ /* 0x000fe2000fffe0ff */
[----:B------:R-:W-:Y:S01]  /*5d10*/  IMAD.U32 R8, RZ, RZ, UR5 ;  /* 0x00000005ff087e24 */ /* 0x000fe2000f8e00ff */
[----:B------:R-:W-:Y:S01]  /*5d20*/  UMOV UR11, UR59 ;  /* 0x0000003b000b7c82 */ /* 0x000fe20008000000 */
[----:B------:R-:W-:Y:S01]  /*5d30*/  UMOV UR12, UR44 ;  /* 0x0000002c000c7c82 */ /* 0x000fe20008000000 */
[----:B------:R-:W-:Y:S01]  /*5d40*/  @!P1 R2UR UR7, R9 ;  /* 0x00000000090792ca */ /* 0x000fe200000e0000 */
[----:B------:R-:W-:Y:S01]  /*5d50*/  UIADD3 UR42, UPT, UPT, UR4, 0x40, URZ ;  /* 0x00000040042a7890 */ /* 0x000fe2000fffe0ff */
[----:B------:R-:W-:Y:S01]  /*5d60*/  @!P1 R2UR UR6, R8 ;  /* 0x00000000080692ca */ /* 0x000fe200000e0000 */
[----:B------:R-:W-:Y:S01]  /*5d70*/  @!UP0 UIADD3 UR10, UPT, UPT, UR4, 0xc0, URZ ;  /* 0x000000c0040a8890 */ /* 0x000fe2000fffe0ff */
[----:B------:R-:W-:Y:S11]  /*5d80*/  VOTEU.ALL UP0, P1 ;  /* 0x0000000000ff7886 */ /* 0x000ff60000800000 */
        /* <DEDUP_REMOVED lines=8> */
.L_x_230:
[----:B------:R-:W-:Y:S01]  /*5e10*/  @!P1 R2UR UR6, R6 ;  /* 0x00000000060692ca */ /* 0x000fe200000e0000 */
[----:B------:R-:W-:Y:S01]  /*5e20*/  VOTEU.ALL UP0, P1 ;  /* 0x0000000000ff7886 */ /* 0x000fe20000800000 */
[----:B------:R-:W-:Y:S01]  /*5e30*/  @!P1 R2UR UR5, R0 ;  /* 0x00000000000592ca */ /* 0x000fe200000e0000 */
[----:B------:R-:W-:Y:S01]  /*5e40*/  UMOV UR34, UR42 ;  /* 0x0000002a00227c82 */ /* 0x000fe20008000000 */
[----:B------:R-:W-:Y:S01]  /*5e50*/  UMOV UR36, UR44 ;  /* 0x0000002c00247c82 */ /* 0x000fe20008000000 */
[----:B------:R-:W-:Y:S01]  /*5e60*/  @!P1 IMAD.MOV.U32 R0, RZ, RZ, 0x2000 ;  /* 0x00002000ff009424 */ /* 0x000fe200078e00ff */
[----:B------:R-:W-:Y:S01]  /*5e70*/  @!UP0 UIADD3 UR35, UPT, UPT, UR59, 0x40, URZ ;  /* 0x000000403b238890 */ /* 0x000fe2000fffe0ff */
[----:B-1----:R-:W-:Y:S01]  /*5e80*/  SHF.L.U32 R9, RZ, 0x1f, RZ ;  /* 0x0000001fff097819 */ /* 0x002fe200000006ff */
[----:B------:R-:W-:Y:S01]  /*5e90*/  @!UP0 UIADD3 UR32, UPT, UPT, UR21, 0x6200, URZ ;  /* 0x0000620015208890 */ /* 0x000fe2000fffe0ff */
[----:B------:R-:W-:Y:S01]  /*5ea0*/  @!P1 IADD3 R8, P0, PT, R16, 0x980, RZ ;  /* 0x0000098010089810 */ /* 0x000fe20007f1e0ff */
[----:B------:R-:W-:Y:S02]  /*5eb0*/  @!UP0 UIADD3 UR10, UPT, UPT, UR4, 0xc0, URZ ;  /* 0x000000c0040a8890 */ /* 0x000fe4000fffe0ff */
[----:B------:R-:W-:Y:S01]  /*5ec0*/  @!UP0 UIADD3 UR8, UPT, UPT, UR21, 0x7200, URZ ;  /* 0x0000720015088890 */ /* 0x000fe2000fffe0ff */
[----:B------:R-:W-:Y:S01]  /*5ed0*/  IMAD.U32 R18, RZ, RZ, UR6 ;  /* 0x00000006ff127e24 */ /* 0x000fe2000f8e00ff */
[----:B------:R-:W-:Y:S01]  /*5ee0*/  VOTEU.ALL UP0, P1 ;  /* 0x0000000000ff7886 */ /* 0x000fe20000800000 */
[----:B------:R-:W-:Y:S01]  /*5ef0*/  IMAD.U32 R19, RZ, RZ, UR5 ;  /* 0x00000005ff137e24 */ /* 0x000fe2000f8e00ff */
[----:B------:R-:W-:Y:S01]  /*5f00*/  UMOV UR4, 0x0 ;  /* 0x0000000000047882 */ /* 0x000fe20000000000 */
[----:B------:R-:W-:Y:S01]  /*5f10*/  UMOV UR5, 0x10000000 ;  /* 0x1000000000057882 */ /* 0x000fe20000000000 */
[----:B------:R-:W-:Y:S01]  /*5f20*/  @!P1 R2UR UR6, R18 ;  /* 0x00000000120692ca */ /* 0x000fe200000e0000 */
[----:B------:R-:W-:Y:S01]  /*5f30*/  UMOV UR9, UR33 ;  /* 0x0000002100097c82 */ /* 0x000fe20008000000 */
[----:B------:R-:W-:Y:S01]  /*5f40*/  @!P1 R2UR UR7, R19 ;  /* 0x00000000130792ca */ /* 0x000fe200000e0000 */
[----:B------:R-:W-:Y:S01]  /*5f50*/  UMOV UR12, UR44 ;  /* 0x0000002c000c7c82 */ /* 0x000fe20008000000 */
[----:B------:R-:W-:Y:S01]  /*5f60*/  UMOV UR11, UR35 ;  /* 0x00000023000b7c82 */ /* 0x000fe20008000000 */
[----:B------:R-:W-:Y:S10]  /*5f70*/  @!P1 IMAD.X R6, RZ, RZ, R17, P0 ;  /* 0x000000ffff069224 */ /* 0x000ff400000e0611 */
[----:B------:R-:W-:Y:S01]  /*5f80*/  @!UP0 UTMALDG.3D [UR32], [UR6], desc[UR4] ;  /* 0x00000420060085b4 */ /* 0x000fe20008011000 */
[----:B------:R-:W-:Y:S05]  /*5f90*/  VOTEU.ALL UP0, P1 ;  /* 0x0000000000ff7886 */ /* 0x000fea0000800000 */
[----:B------:R1:W-:Y:S01]  /*5fa0*/  @!UP0 UTMALDG.3D [UR8], [UR6], desc[UR4] ;  /* 0x00000408060085b4 */ /* 0x0003e20008011000 */
[----:B------:R2:W-:Y:S01]  /*5fb0*/  @!P1 SYNCS.ARRIVE.TRANS64.RED.A0TR RZ, [UR21+0x88], R0 ;  /* 0x00008800ffff99a7 */ /* 0x0005e20008300415 */
[----:B------:R-:W-:Y:S01]  /*5fc0*/  SYNCS.ARRIVE.TRANS64.RED.A1T0 RZ, [UR37], RZ ;  /* 0x000000ffffff79a7 */ /* 0x000fe20008100425 */
[----:B------:R-:W3:Y:S01]  /*5fd0*/  SYNCS.PHASECHK.TRANS64.TRYWAIT P2, [UR21+0x90], R9 ;  /* 0x00009009ff0075a7 */ /* 0x000ee20008041115 */
[----:B-1----:R-:W-:Y:S01]  /*5fe0*/  UIADD3 UR4, UPT, UPT, UR17, UR16, URZ ;  /* 0x0000001011047290 */ /* 0x002fe2000fffe0ff */
[----:B--23--:R-:W-:Y:S11]  /*5ff0*/  @!P2 BRA `(.L_x_92) ;  /* 0x000000d8007ca947 */ /* 0x00cff60003800000 */
.L_x_232:
[----:B------:R-:W-:Y:S01]  /*6000*/  @!P1 R2UR UR6, R8 ;  /* 0x00000000080692ca */ /* 0x000fe200000e0000 */
[----:B------:R-:W-:Y:S01]  /*6010*/  VOTEU.ALL UP0, P1 ;  /* 0x0000000000ff7886 */ /* 0x000fe20000800000 */
[----:B------:R-:W-:Y:S01]  /*6020*/  @!P1 R2UR UR5, R6 ;  /* 0x00000000060592ca */ /* 0x000fe200000e0000 */
[----:B------:R-:W-:Y:S01]  /*6030*/  UIADD3 UR26, UPT, UPT, UR4, 0x20, URZ ;  /* 0x00000020041a7890 */ /* 0x000fe2000fffe0ff */
[----:B-1----:R-:W-:Y:S01]  /*6040*/  @!P1 IMAD.MOV.U32 R0, RZ, RZ, 0x2000 ;  /* 0x00002000ff009424 */ /* 0x002fe200078e00ff */
[----:B------:R-:W-:Y:S01]  /*6050*/  UMOV UR30, 0x0 ;  /* 0x00000000001e7882 */ /* 0x000fe20000000000 */
[----:B------:R-:W-:Y:S01]  /*6060*/  @!UP0 UIADD3 UR24, UPT, UPT, UR21, 0x200, URZ ;  /* 0x0000020015188890 */ /* 0x000fe2000fffe0ff */
[----:B------:R-:W-:Y:S01]  /*6070*/  @!P1 IADD3 R8, P0, PT, R16, 0x980, RZ ;  /* 0x0000098010089810 */ /* 0x000fe20007f1e0ff */
[----:B------:R-:W-:Y:S02]  /*6080*/  @!UP0 UIADD3 UR10, UPT, UPT, UR4, 0xa0, URZ ;  /* 0x000000a0040a8890 */ /* 0x000fe4000fffe0ff */
[----:B------:R-:W-:Y:S01]  /*6090*/  @!UP0 UIADD3 UR8, UPT, UPT, UR21, 0x1200, URZ ;  /* 0x0000120015088890 */ /* 0x000fe2000fffe0ff */
[----:B------:R-:W-:Y:S02]  /*60a0*/  VOTEU.ALL UP0, P1 ;  /* 0x0000000000ff7886 */ /* 0x000fe40000800000 */
[----:B------:R-:W-:Y:S01]  /*60b0*/  IMAD.U32 R18, RZ, RZ, UR6 ;  /* 0x00000006ff127e24 */ /* 0x000fe2000f8e00ff */
[----:B------:R-:W-:Y:S01]  /*60c0*/  UMOV UR31, 0x10000000 ;  /* 0x10000000001f7882 */ /* 0x000fe20000000000 */
[----:B------:R-:W-:Y:S01]  /*60d0*/  IMAD.U32 R19, RZ, RZ, UR5 ;  /* 0x00000005ff137e24 */ /* 0x000fe2000f8e00ff */
[----:B------:R-:W-:Y:S01]  /*60e0*/  UMOV UR25, UR57 ;  /* 0x0000003900197c82 */ /* 0x000fe20008000000 */
[----:B------:R-:W-:Y:S01]  /*60f0*/  UMOV UR27, UR59 ;  /* 0x0000003b001b7c82 */ /* 0x000fe20008000000 */
[----:B------:R-:W-:Y:S01]  /*6100*/  @!P1 R2UR UR6, R18 ;  /* 0x00000000120692ca */ /* 0x000fe200000e0000 */
[----:B------:R-:W-:Y:S01]  /*6110*/  UMOV UR28, UR44 ;  /* 0x0000002c001c7c82 */ /* 0x000fe20008000000 */
[----:B------:R-:W-:Y:S01]  /*6120*/  @!P1 R2UR UR7, R19 ;  /* 0x00000000130792ca */ /* 0x000fe200000e0000 */
[----:B------:R-:W-:Y:S01]  /*6130*/  UMOV UR9, UR57 ;  /* 0x0000003900097c82 */ /* 0x000fe20008000000 */
[----:B------:R-:W-:Y:S01]  /*6140*/  UMOV UR11, UR59 ;  /* 0x0000003b000b7c82 */ /* 0x000fe20008000000 */
[----:B------:R-:W-:Y:S01]  /*6150*/  UMOV UR12, UR44 ;  /* 0x0000002c000c7c82 */ /* 0x000fe20008000000 */
[----:B------:R-:W-:Y:S09]  /*6160*/  @!P1 IMAD.X R6, RZ, RZ, R17, P0 ;  /* 0x000000ffff069224 */ /* 0x000ff200000e0611 */
[----:B------:R1:W-:Y:S01]  /*6170*/  @!UP0 UTMALDG.3D [UR24], [UR6], desc[UR30] ;  /* 0x00001e18060085b4 */ /* 0x0003e20008011000 */
[----:B------:R-:W-:Y:S05]  /*6180*/  VOTEU.ALL UP0, P1 ;  /* 0x0000000000ff7886 */ /* 0x000fea0000800000 */
[----:B------:R1:W-:Y:S01]  /*6190*/  @!UP0 UTMALDG.3D [UR8], [UR6], desc[UR30] ;  /* 0x00001e08060085b4 */ /* 0x0003e20008011000 */
[----:B------:R1:W-:Y:S01]  /*61a0*/  @!P1 SYNCS.ARRIVE.TRANS64.RED.A0TR RZ, [UR21+0x70], R0 ;  /* 0x00007000ffff99a7 */ /* 0x0003e20008300415 */
[----:B------:R-:W-:Y:S01]  /*61b0*/  SYNCS.ARRIVE.TRANS64.RED.A1T0 RZ, [UR46], RZ ;  /* 0x000000ffffff79a7 */ /* 0x000fe2000810042e */
[----:B------:R-:W2:Y:S02]  /*61c0*/  SYNCS.PHASECHK.TRANS64.TRYWAIT P2, [UR21+0x98], R9 ;  /* 0x00009809ff0075a7 */ /* 0x000ea40008041115 */
[----:B-12---:R-:W-:Y:S05]  /*61d0*/  @!P2 BRA `(.L_x_93) ;  /* 0x000000d8001ca947 */ /* 0x006fea0003800000 */
.L_x_234:
[----:B------:R-:W-:Y:S01]  /*61e0*/  @!P1 R2UR UR6, R8 ;  /* 0x00000000080692ca */ /* 0x000fe200000e0000 */
[----:B------:R-:W-:Y:S01]  /*61f0*/  VOTEU.ALL UP0, P1 ;  /* 0x0000000000ff7886 */ /* 0x000fe20000800000 */
[----:B------:R-:W-:Y:S01]  /*6200*/  @!P1 R2UR UR5, R6 ;  /* 0x00000000060592ca */ /* 0x000fe200000e0000 */
[----:B------:R-:W-:Y:S01]  /*6210*/  UMOV UR30, 0x0 ;  /* 0x00000000001e7882 */ /* 0x000fe20000000000 */
[----:B------:R-:W-:Y:S01]  /*6220*/  UMOV UR31, 0x10000000 ;  /* 0x10000000001f7882 */ /* 0x000fe20000000000 */
[----:B------:R-:W-:Y:S01]  /*6230*/  UMOV UR25, UR49 ;  /* 0x0000003100197c82 */ /* 0x000fe20008000000 */
[----:B------:R-:W-:Y:S01]  /*6240*/  @!UP0 UIADD3 UR27, UPT, UPT, UR59, 0x40, URZ ;  /* 0x000000403b1b8890 */ /* 0x000fe2000fffe0ff */
[----:B-1----:R-:W-:Y:S01]  /*6250*/  @!P1 IMAD.MOV.U32 R0, RZ, RZ, 0x2000 ;  /* 0x00002000ff009424 */ /* 0x002fe200078e00ff */
[----:B------:R-:W-:Y:S01]  /*6260*/  @!UP0 UIADD3 UR24, UPT, UPT, UR21, 0x2200, URZ ;  /* 0x0000220015188890 */ /* 0x000fe2000fffe0ff */
[----:B------:R-:W-:Y:S01]  /*6270*/  @!P1 IADD3 R8, P0, PT, R16, 0x980, RZ ;  /* 0x0000098010089810 */ /* 0x000fe20007f1e0ff */
[----:B------:R-:W-:Y:S02]  /*6280*/  @!UP0 UIADD3 UR10, UPT, UPT, UR4, 0xa0, URZ ;  /* 0x000000a0040a8890 */ /* 0x000fe4000fffe0ff */
[----:B------:R-:W-:Y:S01]  /*6290*/  @!UP0 UIADD3 UR8, UPT, UPT, UR21, 0x3200, URZ ;  /* 0x0000320015088890 */ /* 0x000fe2000fffe0ff */
[----:B------:R-:W-:Y:S01]  /*62a0*/  IMAD.U32 R18, RZ, RZ, UR6 ;  /* 0x00000006ff127e24 */ /* 0x000fe2000f8e00ff */
[----:B------:R-:W-:Y:S01]  /*62b0*/  VOTEU.ALL UP0, P1 ;  /* 0x0000000000ff7886 */ /* 0x000fe20000800000 */
[----:B------:R-:W-:Y:S01]  /*62c0*/  IMAD.U32 R19, RZ, RZ, UR5 ;  /* 0x00000005ff137e24 */ /* 0x000fe2000f8e00ff */
[----:B------:R-:W-:Y:S01]  /*62d0*/  UMOV UR28, UR44 ;  /* 0x0000002c001c7c82 */ /* 0x000fe20008000000 */
[----:B------:R-:W-:Y:S01]  /*62e0*/  UMOV UR9, UR49 ;  /* 0x0000003100097c82 */ /* 0x000fe20008000000 */
[----:B------:R-:W-:Y:S01]  /*62f0*/  @!P1 R2UR UR6, R18 ;  /* 0x00000000120692ca */ /* 0x000fe200000e0000 */
[----:B------:R-:W-:Y:S01]  /*6300*/  UMOV UR12, UR44 ;  /* 0x0000002c000c7c82 */ /* 0x000fe20008000000 */
[----:B------:R-:W-:Y:S01]  /*6310*/  @!P1 R2UR UR7, R19 ;  /* 0x00000000130792ca */ /* 0x000fe200000e0000 */
[----:B------:R-:W-:Y:S01]  /*6320*/  UMOV UR11, UR27 ;  /* 0x0000001b000b7c82 */ /* 0x000fe20008000000 */
[----:B------:R-:W-:Y:S11]  /*6330*/  @!P1 IMAD.X R6, RZ, RZ, R17, P0 ;  /* 0x000000ffff069224 */ /* 0x000ff600000e0611 */
[----:B------:R1:W-:Y:S01]  /*6340*/  @!UP0 UTMALDG.3D [UR24], [UR6], desc[UR30] ;  /* 0x00001e18060085b4 */ /* 0x0003e20008011000 */
[----:B------:R-:W-:Y:S05]  /*6350*/  VOTEU.ALL UP0, P1 ;  /* 0x0000000000ff7886 */ /* 0x000fea0000800000 */
[----:B------:R1:W-:Y:S01]  /*6360*/  @!UP0 UTMALDG.3D [UR8], [UR6], desc[UR30] ;  /* 0x00001e08060085b4 */ /* 0x0003e20008011000 */
[----:B------:R1:W-:Y:S01]  /*6370*/  @!P1 SYNCS.ARRIVE.TRANS64.RED.A0TR RZ, [UR21+0x78], R0 ;  /* 0x00007800ffff99a7 */ /* 0x0003e20008300415 */
[----:B------:R-:W-:Y:S11]  /*6380*/  UISETP.NE.AND UP0, UPT, UR19, URZ, UPT ;  /* 0x000000ff1300728c */ /* 0x000ff6000bf05270 */
[----:B------:R-:W-:Y:S01]  /*6390*/  @!UP0 UIADD3 UR18, UPT, UPT, UR17, URZ, URZ ;  /* 0x000000ff11128290 */ /* 0x000fe2000fffe0ff */
[----:B------:R-:W-:Y:S01]  /*63a0*/  SYNCS.ARRIVE.TRANS64.RED.A1T0 RZ, [UR45], RZ ;  /* 0x000000ffffff79a7 */ /* 0x000fe2000810042d */
[----:B------:R-:W2:Y:S02]  /*63b0*/  SYNCS.PHASECHK.TRANS64.TRYWAIT P2, [UR21+0xa0], R9 ;  /* 0x0000a009ff0075a7 */ /* 0x000ea40008041115 */
[----:B-12---:R-:W-:Y:S08]  /*63c0*/  @!P2 BRA `(.L_x_94) ;  /* 0x000000d400b8a947 */ /* 0x006ff00003800000 */
.L_x_236:
        /* <DEDUP_REMOVED lines=9> */
[----:B------:R-:W-:Y:S01]  /*6460*/  VIADD R14, R14, 0x1 ;  /* 0x000000010e0e7836 */ /* 0x000fe20000000000 */
[----:B------:R-:W-:Y:S01]  /*6470*/  @!UP0 UIADD3 UR8, UPT, UPT, UR21, 0x5200, URZ ;  /* 0x0000520015088890 */ /* 0x000fe2000fffe0ff */
[----:B------:R-:W-:Y:S02]  /*6480*/  VOTEU.ALL UP0, P1 ;  /* 0x0000000000ff7886 */ /* 0x000fe40000800000 */
[----:B------:R-:W-:Y:S01]  /*6490*/  IMAD.U32 R18, RZ, RZ, UR5 ;  /* 0x00000005ff127e24 */ /* 0x000fe2000f8e00ff */
[----:B------:R-:W-:Y:S01]  /*64a0*/  UMOV UR19, UR59 ;  /* 0x0000003b00137c82 */ /* 0x000fe20008000000 */
[----:B------:R-:W-:Y:S01]  /*64b0*/  IMAD.U32 R19, RZ, RZ, UR4 ;  /* 0x00000004ff137e24 */ /* 0x000fe2000f8e00ff */
        /* <DEDUP_REMOVED lines=12> */
[----:B------:R-:W2:Y:S02]  /*6580*/  SYNCS.PHASECHK.TRANS64.TRYWAIT P0, [UR21+0xa8], R9 ;  /* 0x0000a809ff0075a7 */ /* 0x000ea40008001115 */
[----:B-12---:R-:W-:Y:S05]  /*6590*/  @!P0 BRA `(.L_x_95) ;  /* 0x000000d4005c8947 */ /* 0x006fea0003800000 */
.L_x_238:
[----:B------:R-:W-:Y:S01]  /*65a0*/  UIADD3 UR29, UPT, UPT, UR29, 0x1, URZ ;  /* 0x000000011d1d7890 */ /* 0x000fe2000fffe0ff */
[----:B------:R-:W-:Y:S01]  /*65b0*/  @!P1 IADD3 R6, P0, PT, R16, 0x980, RZ ;  /* 0x0000098010069810 */ /* 0x000fe20007f1e0ff */
[----:B------:R-:W-:Y:S01]  /*65c0*/  UPLOP3.LUT UP1, UPT, UPT, UPT, UPT, 0x80, 0x8 ;  /* 0x000000000008789c */ /* 0x000fe20003f2f070 */
[----:B------:R-:W-:Y:S01]  /*65d0*/  R2UR UR25, R182 ;  /* 0x00000000b61972ca */ /* 0x000fe200000e0000 */
[----:B------:R-:W-:Y:S01]  /*65e0*/  VOTEU.ALL UP0, P1 ;  /* 0x0000000000ff7886 */ /* 0x000fe20000800000 */
[----:B------:R-:W-:Y:S01]  /*65f0*/  @!P1 R2UR UR5, R6 ;  /* 0x00000000060592ca */ /* 0x000fe200000e0000 */
[----:B-1----:R-:W-:Y:S01]  /*6600*/  @!P1 IMAD.X R0, RZ, RZ, R17, P0 ;  /* 0x000000ffff009224 */ /* 0x002fe200000e0611 */
[----:B------:R-:W-:Y:S01]  /*6610*/  UMOV UR6, 0x0 ;  /* 0x0000000000067882 */ /* 0x000fe20000000000 */
[----:B------:R-:W-:Y:S01]  /*6620*/  UMOV UR7, 0x10000000 ;  /* 0x1000000000077882 */ /* 0x000fe20000000000 */
[----:B------:R-:W-:Y:S01]  /*6630*/  @!UP0 UIADD3 UR19, UPT, UPT, UR59, 0x40, URZ ;  /* 0x000000403b138890 */ /* 0x000fe2000fffe0ff */
[----:B------:R-:W-:Y:S01]  /*6640*/  R2UR UR24, R183 ;  /* 0x00000000b71872ca */ /* 0x000fe200000e0000 */
[----:B------:R-:W-:Y:S01]  /*6650*/  @!UP0 UIADD3 UR16, UPT, UPT, UR21, 0x6200, URZ ;  /* 0x0000620015108890 */ /* 0x000fe2000fffe0ff */
[----:B------:R-:W-:Y:S01]  /*6660*/  @!P1 R2UR UR4, R0 ;  /* 0x00000000000492ca */ /* 0x000fe200000e0000 */
[----:B------:R-:W-:Y:S01]  /*6670*/  @!UP0 UIADD3 UR10, UPT, UPT, UR18, 0x80, URZ ;  /* 0x00000080120a8890 */ /* 0x000fe2000fffe0ff */
[----:B------:R-:W-:Y:S01]  /*6680*/  ISETP.NE.AND P0, PT, R14, 0x2, PT ;  /* 0x000000020e00780c */ /* 0x000fe20003f05270 */
[----:B------:R-:W-:Y:S01]  /*6690*/  @!UP0 UIADD3 UR8, UPT, UPT, UR21, 0x7200, URZ ;  /* 0x0000720015088890 */ /* 0x000fe2000fffe0ff */
[----:B------:R-:W-:Y:S02]  /*66a0*/  VOTEU.ALL UP0, P1 ;  /* 0x0000000000ff7886 */ /* 0x000fe40000800000 */
[----:B------:R-:W-:Y:S01]  /*66b0*/  IMAD.U32 R8, RZ, RZ, UR5 ;  /* 0x00000005ff087e24 */ /* 0x000fe2000f8e00ff */
[----:B------:R-:W-:Y:S01]  /*66c0*/  UMOV UR17, UR33 ;  /* 0x0000002100117c82 */ /* 0x000fe20008000000 */
[----:B------:R-:W-:Y:S01]  /*66d0*/  UMOV UR20, UR44 ;  /* 0x0000002c00147c82 */ /* 0x000fe20008000000 */
[----:B------:R-:W-:Y:S01]  /*66e0*/  UMOV UR9, UR33 ;  /* 0x0000002100097c82 */ /* 0x000fe20008000000 */
[----:B------:R-:W-:Y:S01]  /*66f0*/  UMOV UR12, UR44 ;  /* 0x0000002c000c7c82 */ /* 0x000fe20008000000 */
[----:B------:R-:W-:Y:S01]  /*6700*/  UMOV UR11, UR19 ;  /* 0x00000013000b7c82 */ /* 0x000fe20008000000 */
[----:B------:R-:W-:Y:S01]  /*6710*/  SEL R0, RZ, 0x1, P0 ;  /* 0x00000001ff007807 */ /* 0x000fe20000000000 */
[----:B------:R-:W-:Y:S01]  /*6720*/  IMAD.U32 R9, RZ, RZ, UR4 ;  /* 0x00000004ff097e24 */ /* 0x000fe2000f8e00ff */
[----:B------:R-:W-:Y:S01]  /*6730*/  @!P1 R2UR UR4, R8 ;  /* 0x00000000080492ca */ /* 0x000fe200000e0000 */
[----:B------:R-:W-:Y:S01]  /*6740*/  UMOV UR44, UR47 ;  /* 0x0000002f002c7c82 */ /* 0x000fe20008000000 */
[----:B------:R-:W-:Y:S02]  /*6750*/  LOP3.LUT R13, R13, R0, RZ, 0x3c, !PT ;  /* 0x000000000d0d7212 */ /* 0x000fe400078e3cff */
[----:B------:R-:W-:Y:S02]  /*6760*/  @!P1 R2UR UR5, R9 ;  /* 0x00000000090592ca */ /* 0x000fe400000e0000 */
[----:B------:R-:W-:Y:S11]  /*6770*/  SEL R14, R14, RZ, P0 ;  /* 0x000000ff0e0e7207 */ /* 0x000ff60000000000 */
[----:B------:R1:W-:Y:S01]  /*6780*/  @!UP0 UTMALDG.3D [UR16], [UR4], desc[UR6] ;  /* 0x00000610040085b4 */ /* 0x0003e20008011000 */
[----:B------:R-:W-:Y:S05]  /*6790*/  VOTEU.ALL UP0, P1 ;  /* 0x0000000000ff7886 */ /* 0x000fea0000800000 */
[----:B------:R2:W-:Y:S01]  /*67a0*/  @!UP0 UTMALDG.3D [UR8], [UR4], desc[UR6] ;  /* 0x00000608040085b4 */ /* 0x0005e20008011000 */
[----:B------:R2:W-:Y:S01]  /*67b0*/  @!P1 SYNCS.ARRIVE.TRANS64.RED.A0TR RZ, [UR21+0x88], R7 ;  /* 0x00008807ffff99a7 */ /* 0x0005e20008300415 */
[----:B------:R-:W-:Y:S01]  /*67c0*/  SYNCS.ARRIVE.TRANS64.RED.A1T0 RZ, [UR37], RZ ;  /* 0x000000ffffff79a7 */ /* 0x000fe20008100425 */
[----:B-1----:R-:W-:Y:S02]  /*67d0*/  UIADD3 UR20, UPT, UPT, UR13, UR25, URZ ;  /* 0x000000190d147290 */ /* 0x002fe4000fffe0ff */
[----:B------:R-:W-:Y:S01]  /*67e0*/  UIADD3 UR19, UPT, UPT, UR14, UR24, URZ ;  /* 0x000000180e137290 */ /* 0x000fe2000fffe0ff */
[----:B------:R-:W-:Y:S11]  /*67f0*/  BRA.U UP2, `(.L_x_96) ;  /* 0xffffffe902107547 */ /* 0x000ff6000b83ffff */
[----:B------:R-:W1:Y:S02]  /*6800*/  SYNCS.PHASECHK.TRANS64.TRYWAIT P0, [UR21+0x90], R10 ;  /* 0x0000900aff0075a7 */ /* 0x000e640008001115 */
[----:B-1----:R-:W-:Y:S05]  /*6810*/  @!P0 BRA `(.L_x_97) ;  /* 0x000000d000d48947 */ /* 0x002fea0003800000 */
.L_x_240:
[----:B------:R-:W3:Y:S02]  /*6820*/  SYNCS.PHASECHK.TRANS64.TRYWAIT P0, [UR21+0x98], R10 ;  /* 0x0000980aff0075a7 */ /* 0x000ee40008001115 */
[----:B---3--:R-:W-:Y:S05]  /*6830*/  @!P0 BRA `(.L_x_98) ;  /* 0x000000d000e48947 */ /* 0x008fea0003800000 */
.L_x_242:
[----:B------:R-:W3:Y:S01]  /*6840*/  SYNCS.PHASECHK.TRANS64.TRYWAIT P0, [UR21+0xa0], R10 ;  /* 0x0000a00aff0075a7 */ /* 0x000ee20008001115 */
[----:B------:R-:W-:Y:S01]  /*6850*/  HFMA2 R0, -RZ, RZ, 0, 5.9604644775390625e-08 ;  /* 0x00000001ff007431 */ /* 0x000fe200000001ff */
[----:B---3--:R-:W-:Y:S06]  /*6860*/  @!P0 BRA `(.L_x_99) ;  /* 0x000000d000f08947 */ /* 0x008fec0003800000 */
.L_x_244:
[----:B------:R-:W-:Y:S02]  /*6870*/  MOV R2, UR21 ;  /* 0x0000001500027c02 */ /* 0x000fe40008000f00 */
[----:B-1----:R-:W-:-:S07]  /*6880*/  SHF.L.U32 R3, R0, 0x1f, RZ ;  /* 0x0000001f00037819 */ /* 0x002fce00000006ff */
.L_x_100:
[----:B-1----:R1:W3:Y:S02]  /*6890*/  SYNCS.PHASECHK.TRANS64.TRYWAIT P0, [R2+URZ+0xa8], R3 ;  /* 0x0000a803020075a7 */ /* 0x0022e400080011ff */
[----:B---3--:R-:W-:Y:S05]  /*68a0*/  @!P0 NANOSLEEP.SYNCS 0x989680 ;  /* 0x009896800000895d */ /* 0x008fea0003900000 */
[----:B------:R-:W3:Y:S02]  /*68b0*/  @!P0 SYNCS.PHASECHK.TRANS64 P0, [R2+URZ+0xa8], R3 ;  /* 0x0000a803020085a7 */ /* 0x000ee400080010ff */
[----:B--23--:R-:W-:Y:S05]  /*68c0*/  @P0 EXIT ;  /* 0x000000000000094d */ /* 0x00cfea0003800000 */
[----:B------:R-:W-:Y:S05]  /*68d0*/  BRA `(.L_x_100) ;  /* 0xfffffffc00ec7947 */ /* 0x000fea000383ffff */
.L_x_81:
[----:B------:R-:W-:-:S06]  /*68e0*/  UISETP.GE.AND UP0, UPT, UR21, 0x4, UPT ;  /* 0x000000041500788c */ /* 0x000fcc000bf06270 */
[----:B------:R-:W-:-:S13]  /*68f0*/  PLOP3.LUT P0, PT, PT, PT, UP0, 0x80, 0x8 ;  /* 0x000000000008781c */ /* 0x000fda0003f0f008 */
[----:B------:R-:W-:Y:S05]  /*6900*/  @!P0 EXIT ;  /* 0x000000000000894d */ /* 0x000fea0003800000 */
[----:B------:R-:W1:Y:S08]  /*6910*/  S2UR UR4, SR_CgaCtaId ;  /* 0x00000000000479c3 */ /* 0x000e700000008800 */
[----:B------:R-:W-:Y:S01]  /*6920*/  BAR.SYNC.DEFER_BLOCKING 0x6, 0xa0 ;  /* 0x0182800000007b1d */ /* 0x000fe20000010000 */
[C---:B------:R-:W-:Y:S01]  /*6930*/  IMAD.SHL.U32 R5, R187.reuse, 0x20, RZ ;  /* 0x00000020bb057824 */ /* 0x040fe200078e00ff */
[----:B------:R-:W-:Y:S01]  /*6940*/  LOP3.LUT R188, R187, 0x2, RZ, 0xc0, !PT ;  /* 0x00000002bbbc7812 */ /* 0x000fe200078ec0ff */
[----:B------:R-:W-:-:S02]  /*6950*/  IMAD.SHL.U32 R191, R181, 0x400, RZ ;  /* 0x00000400b5bf7824 */ /* 0x000fc400078e00ff */
[----:B------:R-:W-:Y:S02]  /*6960*/  HFMA2 R189, -RZ, RZ, 0, 0 ;  /* 0x00000000ffbd7431 */ /* 0x000fe400000001ff */
[----:B------:R-:W-:Y:S01]  /*6970*/  IMAD.SHL.U32 R2, R187, 0x4, RZ ;  /* 0x00000004bb027824 */ /* 0x000fe200078e00ff */
[----:B------:R-:W-:Y:S01]  /*6980*/  UMOV UR45, 0x400 ;  /* 0x00000400002d7882 */ /* 0x000fe20000000000 */
[----:B------:R-:W2:Y:S01]  /*6990*/  LDC.64 R176, c[0x0][0xc88] ;  /* 0x00032200ffb07b82 */ /* 0x000ea20000000a00 */
[----:B------:R-:W-:Y:S01]  /*69a0*/  LOP3.LUT R6, R5, 0x320, RZ, 0xc0, !PT ;  /* 0x0000032005067812 */ /* 0x000fe200078ec0ff */
[----:B------:R-:W-:Y:S01]  /*69b0*/  IMAD.U32 R4, R187, 0x10000, RZ ;  /* 0x00010000bb047824 */ /* 0x000fe200078e00ff */
[----:B------:R-:W-:Y:S01]  /*69c0*/  LOP3.LUT R5, R5, 0xc0, RZ, 0xc0, !PT ;  /* 0x000000c005057812 */ /* 0x000fe200078ec0ff */
[----:B------:R-:W-:Y:S01]  /*69d0*/  IMAD.MOV.U32 R186, RZ, RZ, RZ ;  /* 0x000000ffffba7224 */ /* 0x000fe200078e00ff */
[----:B------:R-:W-:Y:S01]  /*69e0*/  LOP3.LUT R191, R6, 0x400, R191, 0xf8, !PT ;  /* 0x0000040006bf7812 */ /* 0x000fe200078ef8bf */
[----:B------:R-:W-:Y:S01]  /*69f0*/  IMAD.MOV R188, RZ, RZ, -R188 ;  /* 0x000000ffffbc7224 */ /* 0x000fe200078e0abc */
[----:B------:R-:W-:Y:S01]  /*6a00*/  LOP3.LUT R6, R5, 0x18, R2, 0xf8, !PT ;  /* 0x0000001805067812 */ /* 0x000fe200078ef802 */
[----:B------:R-:W3:Y:S01]  /*6a10*/  LDC.64 R178, c[0x0][0xc90] ;  /* 0x00032400ffb27b82 */ /* 0x000ee20000000a00 */
[----:B------:R-:W-:Y:S01]  /*6a20*/  LOP3.LUT R187, R187, 0x4, RZ, 0xc0, !PT ;  /* 0x00000004bbbb7812 */ /* 0x000fe200078ec0ff */
[----:B------:R-:W4:Y:S01]  /*6a30*/  LDCU UR63, c[0x0][0x370] ;  /* 0x00006e00ff3f77ac */ /* 0x000f220008000800 */
[----:B------:R-:W-:-:S02]  /*6a40*/  LOP3.LUT R2, R4, 0x200000, RZ, 0xc0, !PT ;  /* 0x0020000004027812 */ /* 0x000fc400078ec0ff */
[----:B------:R-:W-:Y:S01]  /*6a50*/  LOP3.LUT R191, R191, R6, RZ, 0xfc, !PT ;  /* 0x00000006bfbf7212 */ /* 0x000fe200078efcff */
[----:B------:R-:W2:Y:S01]  /*6a60*/  LDCU.64 UR54, c[0x0][0x348] ;  /* 0x00006900ff3677ac */ /* 0x000ea20008000a00 */
[----:B------:R-:W-:Y:S01]  /*6a70*/  IADD3 R190, PT, PT, -R187, 0x2, RZ ;  /* 0x00000002bbbe7810 */ /* 0x000fe20007ffe1ff */
[----:B------:R-:W2:Y:S01]  /*6a80*/  LDC.64 R174, c[0x0][0xcb0] ;  /* 0x00032c00ffae7b82 */ /* 0x000ea20000000a00 */
[----:B------:R-:W-:Y:S01]  /*6a90*/  LOP3.LUT R192, R181, 0x3, RZ, 0xc0, !PT ;  /* 0x00000003b5c07812 */ /* 0x000fe200078ec0ff */
[----:B-1----:R-:W-:Y:S01]  /*6aa0*/  ULEA UR45, UR4, UR45, 0x18 ;  /* 0x0000002d042d7291 */ /* 0x002fe2000f8ec0ff */
[----:B------:R-:W-:Y:S01]  /*6ab0*/  IMAD.MOV R187, RZ, RZ, -R187 ;  /* 0x000000ffffbb7224 */ /* 0x000fe200078e0abb */
[----:B------:R-:W-:Y:S01]  /*6ac0*/  SHF.L.U32 R190, R190, 0x4, RZ ;  /* 0x00000004bebe7819 */ /* 0x000fe200000006ff */
[----:B------:R-:W1:Y:S03]  /*6ad0*/  LDCU UR42, c[0x0][0xf0c] ;  /* 0x0001e180ff2a77ac */ /* 0x000e660008000800 */
[----:B------:R-:W1:Y:S01]  /*6ae0*/  LDC.64 R172, c[0x0][0xca8] ;  /* 0x00032a00ffac7b82 */ /* 0x000e620000000a00 */
[----:B------:R-:W-:-:S02]  /*6af0*/  UIADD3 UR4, UPT, UPT, UR45, 0x200, URZ ;  /* 0x000002002d047890 */ /* 0x000fc4000fffe0ff */
[----:B------:R-:W4:Y:S01]  /*6b00*/  LDS R3, [UR45+0x140] ;  /* 0x0001402dff037984 */ /* 0x000f220008000800 */
[----:B------:R-:W1:Y:S03]  /*6b10*/  LDCU UR38, c[0x0][0xf30] ;  /* 0x0001e600ff2677ac */ /* 0x000e660008000800 */
[----:B------:R-:W-:Y:S01]  /*6b20*/  IMAD.U32 R184, RZ, RZ, UR4 ;  /* 0x00000004ffb87e24 */ /* 0x000fe2000f8e00ff */
[----:B------:R-:W1:Y:S03]  /*6b30*/  LDCU.64 UR60, c[0x0][0xc88] ;  /* 0x00019100ff3c77ac */ /* 0x000e660008000a00 */
[----:B------:R-:W-:Y:S01]  /*6b40*/  IMAD R191, R191, 0x2, R184 ;  /* 0x00000002bfbf7824 */ /* 0x000fe200078e02b8 */
[----:B------:R-:W1:Y:S01]  /*6b50*/  LDCU.64 UR40, c[0x0][0xf28] ;  /* 0x0001e500ff2877ac */ /* 0x000e620008000a00 */
[----:B------:R-:W1:Y:S01]  /*6b60*/  LDCU.128 UR56, c[0x0][0xf10] ;  /* 0x0001e200ff3877ac */ /* 0x000e620008000c00 */
[----:B------:R-:W1:Y:S01]  /*6b70*/  LDCU UR62, c[0x0][0x374] ;  /* 0x00006e80ff3e77ac */ /* 0x000e620008000800 */
[----:B------:R-:W-:Y:S01]  /*6b80*/  UMOV UR43, URZ ;  /* 0x000000ff002b7c82 */ /* 0x000fe20008000000 */
[----:B------:R-:W-:Y:S01]  /*6b90*/  UMOV UR53, URZ ;  /* 0x000000ff00357c82 */ /* 0x000fe20008000000 */
[----:B------:R-:W-:Y:S01]  /*6ba0*/  UMOV UR47, URZ ;  /* 0x000000ff002f7c82 */ /* 0x000fe20008000000 */
[----:B--234-:R-:W-:-:S07]  /*6bb0*/  IMAD.IADD R2, R3, 0x1, R2 ;  /* 0x0000000103027824 */ /* 0x01cfce00078e0202 */
.L_x_192:
[C---:B------:R-:W-:Y:S02]  /*6bc0*/  LEA R0, R186.reuse, UR45, 0x3 ;  /* 0x0000002dba007c11 */ /* 0x040fe4000f8e18ff */
[----:B------:R-:W-:Y:S02]  /*6bd0*/  SHF.L.U32 R3, R189, 0x1f, RZ ;  /* 0x0000001fbd037819 */ /* 0x000fe400000006ff */
[----:B--2---:R-:W-:Y:S02]  /*6be0*/  LEA R5, R186, UR45, 0x4 ;  /* 0x0000002dba057c11 */ /* 0x004fe4000f8e20ff */
[----:B------:R-:W2:Y:S02]  /*6bf0*/  SYNCS.PHASECHK.TRANS64.TRYWAIT P0, [R0+URZ+0xc0], R3 ;  /* 0x0000c003000075a7 */ /* 0x000ea400080011ff */
[----:B--2---:R-:W-:Y:S05]  /*6c00*/  @!P0 BRA `(.L_x_101) ;  /* 0x000000d000208947 */ /* 0x004fea0003800000 */
.L_x_245:
[----:B------:R-:W-:Y:S01]  /*6c10*/  R2UR UR7, R193 ;  /* 0x00000000c10772ca */ /* 0x000fe200000e0000 */
[----:B------:R-:W3:Y:S01]  /*6c20*/  LDS.128 R4, [R5+0x120] ;  /* 0x0001200005047984 */ /* 0x000ee20000000c00 */
[----:B--2---:R-:W-:Y:S01]  /*6c30*/  VIADD R0, R0, 0xd0 ;  /* 0x000000d000007836 */ /* 0x004fe20000000000 */
[----:B------:R-:W-:Y:S04]  /*6c40*/  UISETP.GE.AND UP0, UPT, UR39, 0x1, UPT ;  /* 0x000000012700788c */ /* 0x000fe8000bf06270 */
[----:B------:R-:W-:Y:S01]  /*6c50*/  PRMT R0, RZ, 0x654, R0 ;  /* 0x00000654ff007816 */ /* 0x000fe20000000000 */
[----:B------:R-:W-:Y:S01]  /*6c60*/  @!PT LDS RZ, [RZ] ;  /* 0x00000000fffff984 */ /* 0x000fe20000000800 */
[----:B------:R-:W-:Y:S01]  /*6c70*/  @!PT LDS RZ, [RZ] ;  /* 0x00000000fffff984 */ /* 0x000fe20000000800 */
[----:B------:R-:W-:Y:S01]  /*6c80*/  @!PT LDS RZ, [RZ] ;  /* 0x00000000fffff984 */ /* 0x000fe20000000800 */
[----:B------:R-:W-:Y:S01]  /*6c90*/  @!PT LDS RZ, [RZ] ;  /* 0x00000000fffff984 */ /* 0x000fe20000000800 */
[----:B------:R2:W-:Y:S06]  /*6ca0*/  MEMBAR.ALL.CTA ;  /* 0x0000000000007992 */ /* 0x0005ec0000008000 */
[----:B--2---:R-:W2:Y:S02]  /*6cb0*/  FENCE.VIEW.ASYNC.S ;  /* 0x00000000000073c6 */ /* 0x004ea40000000000 */
[----:B--2---:R2:W-:Y:S01]  /*6cc0*/  SYNCS.ARRIVE.TRANS64.RED.A1T0 RZ, [R0+URZ], RZ ;  /* 0x000000ff00ff79a7 */ /* 0x0045e200081004ff */
[----:B---3--:R-:W-:Y:S11]  /*6cd0*/  LOP3.LUT P0, RZ, R6, 0x1, RZ, 0xc0, !PT ;  /* 0x0000000106ff7812 */ /* 0x008ff6000780c0ff */
[----:B------:R-:W-:Y:S02]  /*6ce0*/  @!UPT UIADD3 URZ, UPT, UPT, URZ, URZ, URZ ;  /* 0x000000fffffff290 */ /* 0x000fe4000fffe0ff */
[----:B------:R-:W-:Y:S01]  /*6cf0*/  VOTEU.ANY UP1, P0 ;  /* 0x0000000000ff7886 */ /* 0x000fe20000020100 */
[----:B------:R-:W-:Y:S01]  /*6d00*/  PLOP3.LUT P0, PT, PT, PT, UP1, 0x80, 0x8 ;  /* 0x000000000008781c */ /* 0x000fe20003f0f018 */
[----:B------:R-:W-:Y:S06]  /*6d10*/  UP2UR UR4, UPR, URZ, 0x2 ;  /* 0x00000002ff047883 */ /* 0x000fec0008000000 */
[----:B------:R-:W-:Y:S06]  /*6d20*/  IMAD.U32 R194, RZ, RZ, UR4 ;  /* 0x00000004ffc27e24 */ /* 0x000fec000f8e00ff */
[----:B------:R-:W-:Y:S02]  /*6d30*/  @P0 SHF.R.U32.HI R3, RZ, 0x10, R5 ;  /* 0x00000010ff030819 */ /* 0x000fe40000011605 */
[----:B------:R-:W-:Y:S02]  /*6d40*/  @P0 MOV R8, R4 ;  /* 0x0000000400080202 */ /* 0x000fe40000000f00 */
[----:B------:R-:W-:Y:S02]  /*6d50*/  @P0 R2UR UR4, R3 ;  /* 0x00000000030402ca */ /* 0x000fe400000e0000 */
[----:B------:R-:W-:Y:S02]  /*6d60*/  @P0 LOP3.LUT R4, R5, 0xffff, RZ, 0xc0, !PT ;  /* 0x0000ffff05040812 */ /* 0x000fe400078ec0ff */
[----:B------:R-:W-:Y:S02]  /*6d70*/  @P0 R2UR UR6, R8 ;  /* 0x00000000080602ca */ /* 0x000fe400000e0000 */
[----:B------:R-:W-:Y:S07]  /*6d80*/  @P0 R2UR UR5, R4 ;  /* 0x00000000040502ca */ /* 0x000fee00000e0000 */
[----:B------:R-:W-:Y:S02]  /*6d90*/  @UP1 UMOV UR7, UR4 ;  /* 0x0000000400071c82 */ /* 0x000fe40008000000 */
[----:B------:R-:W-:Y:S02]  /*6da0*/  IMAD.U32 R193, RZ, RZ, UR7 ;  /* 0x00000007ffc17e24 */ /* 0x000fe4000f8e00ff */
[----:B------:R-:W-:Y:S02]  /*6db0*/  @UP1 UMOV UR37, UR6 ;  /* 0x0000000600251c82 */ /* 0x000fe40008000000 */
[----:B------:R-:W-:Y:S01]  /*6dc0*/  @UP1 UMOV UR36, UR5 ;  /* 0x0000000500241c82 */ /* 0x000fe20008000000 */
[----:B--2---:R-:W-:Y:S05]  /*6dd0*/  BRA.U !UP0, `(.L_x_102) ;  /* 0x0000000108cc7547 */ /* 0x004fea000b800000 */
[----:B------:R-:W2:Y:S01]  /*6de0*/  LDCU UR12, c[0x0][0xf20] ;  /* 0x0001e400ff0c77ac */ /* 0x000ea20008000800 */
[----:B-1----:R-:W-:Y:S02]  /*6df0*/  UIMAD.WIDE.U32 UR4, UR62, UR59, URZ ;  /* 0x0000003b3e0472a5 */ /* 0x002fe4000f8e00ff */
[----:B------:R-:W-:Y:S02]  /*6e00*/  UIMAD.WIDE.U32 UR6, UR63, UR56, URZ ;  /* 0x000000383f0672a5 */ /* 0x000fe4000f8e00ff */
[----:B------:R-:W-:Y:S02]  /*6e10*/  UISETP.NE.AND UP0, UPT, UR58, 0x1, UPT ;  /* 0x000000013a00788c */ /* 0x000fe4000bf05270 */
[----:B------:R-:W-:Y:S02]  /*6e20*/  UIMAD.WIDE.U32 UR8, UR36, UR59, URZ ;  /* 0x0000003b240872a5 */ /* 0x000fe4000f8e00ff */
[----:B------:R-:W-:Y:S02]  /*6e30*/  UISETP.NE.AND UP1, UPT, UR42, 0x1, UPT ;  /* 0x000000012a00788c */ /* 0x000fe4000bf25270 */
[----:B------:R-:W-:Y:S02]  /*6e40*/  UIMAD.WIDE.U32 UR10, UR37, UR56, URZ ;  /* 0x00000038250a72a5 */ /* 0x000fe4000f8e00ff */
[----:B------:R-:W-:Y:S01]  /*6e50*/  UISETP.NE.AND UP2, UPT, UR39, 0x1, UPT ;  /* 0x000000012700788c */ /* 0x000fe2000bf45270 */
[----:B------:R-:W-:Y:S02]  /*6e60*/  UMOV UR4, UR5 ;  /* 0x0000000500047c82 */ /* 0x000fe40008000000 */
[----:B--2---:R-:W-:Y:S03]  /*6e70*/  USHF.R.U32.HI UR5, URZ, UR12, UR4 ;  /* 0x0000000cff057299 */ /* 0x004fe60008011604 */
[----:B------:R-:W-:Y:S02]  /*6e80*/  UMOV UR4, UR7 ;  /* 0x0000000700047c82 */ /* 0x000fe40008000000 */
[----:B------:R-:W-:Y:S02]  /*6e90*/  USHF.R.U32.HI UR7, URZ, UR57, UR4 ;  /* 0x00000039ff077299 */ /* 0x000fe40008011604 */
[----:B------:R-:W-:Y:S02]  /*6ea0*/  USEL UR4, UR62, UR5, !UP0 ;  /* 0x000000053e047287 */ /* 0x000fe4000c000000 */
[----:B------:R-:W-:Y:S01]  /*6eb0*/  USEL UR7, UR63, UR7, !UP1 ;  /* 0x000000073f077287 */ /* 0x000fe2000c800000 */
[----:B------:R-:W-:Y:S01]  /*6ec0*/  UMOV UR5, UR9 ;  /* 0x0000000900057c82 */ /* 0x000fe20008000000 */
[----:B------:R-:W-:Y:S02]  /*6ed0*/  UIMAD.WIDE.U32 UR8, UR4, UR40, URZ ;  /* 0x00000028040872a5 */ /* 0x000fe4000f8e00ff */
[----:B------:R-:W-:Y:S03]  /*6ee0*/  USHF.R.U32.HI UR6, URZ, UR12, UR5 ;  /* 0x0000000cff067299 */ /* 0x000fe60008011605 */
[----:B------:R-:W-:Y:S01]  /*6ef0*/  UMOV UR5, UR11 ;  /* 0x0000000b00057c82 */ /* 0x000fe20008000000 */
[----:B------:R-:W-:Y:S02]  /*6f00*/  UIMAD.WIDE.U32 UR10, UR7, UR40, URZ ;  /* 0x00000028070a72a5 */ /* 0x000fe4000f8e00ff */
[----:B------:R-:W-:Y:S02]  /*6f10*/  USEL UR6, UR36, UR6, !UP0 ;  /* 0x0000000624067287 */ /* 0x000fe4000c000000 */
[----:B------:R-:W-:Y:S01]  /*6f20*/  USHF.R.U32.HI UR5, URZ, UR57, UR5 ;  /* 0x00000039ff057299 */ /* 0x000fe20008011605 */
[----:B------:R-:W-:Y:S02]  /*6f30*/  UMOV UR8, UR9 ;  /* 0x0000000900087c82 */ /* 0x000fe40008000000 */
[----:B------:R-:W-:Y:S01]  /*6f40*/  UMOV UR10, UR11 ;  /* 0x0000000b000a7c82 */ /* 0x000fe20008000000 */
[----:B------:R-:W-:Y:S02]  /*6f50*/  @UP2 USHF.R.U32.HI UR4, URZ, UR41, UR8 ;  /* 0x00000029ff042299 */ /* 0x000fe40008011608 */
[----:B------:R-:W-:Y:S02]  /*6f60*/  @UP2 USHF.R.U32.HI UR7, URZ, UR41, UR10 ;  /* 0x00000029ff072299 */ /* 0x000fe4000801160a */
[----:B------:R-:W-:Y:S02]  /*6f70*/  UIMAD UR4, UR39, UR4, URZ ;  /* 0x00000004270472a4 */ /* 0x000fe4000f8e02ff */
        /* <DEDUP_REMOVED lines=8> */
[----:B------:R-:W-:Y:S02]  /*7000*/  USEL UR11, UR6, UR4, !UP2 ;  /* 0x00000004060b7287 */ /* 0x000fe4000d000000 */
[----:B------:R-:W-:Y:S02]  /*7010*/  UIADD3 UR8, UPT, UPT, -UR5, URZ, URZ ;  /* 0x000000ff05087290 */ /* 0x000fe4000fffe1ff */
[----:B------:R-:W-:Y:S01]  /*7020*/  UIADD3 UR10, UPT, UPT, -UR11, URZ, URZ ;  /* 0x000000ff0b0a7290 */ /* 0x000fe2000fffe1ff */
[----:B------:R-:W-:Y:S01]  /*7030*/  @!UP0 UMOV UR4, UR9 ;  /* 0x0000000900048c82 */ /* 0x000fe20008000000 */
[----:B------:R-:W-:Y:S02]  /*7040*/  UIADD3 UR9, UPT, UPT, -UR6, URZ, URZ ;  /* 0x000000ff06097290 */ /* 0x000fe4000fffe1ff */
[----:B------:R-:W-:Y:S02]  /*7050*/  @!UP0 USHF.R.U32.HI UR4, URZ, UR41, UR4 ;  /* 0x00000029ff048299 */ /* 0x000fe40008011604 */
[----:B------:R-:W-:Y:S02]  /*7060*/  UIMAD UR10, UR39, UR10, UR6 ;  /* 0x0000000a270a72a4 */ /* 0x000fe4000f8e0206 */
[----:B------:R-:W-:Y:S04]  /*7070*/  @!UP0 USEL UR4, UR5, UR4, !UP2 ;  /* 0x0000000405048287 */ /* 0x000fe8000d000000 */
[----:B------:R-:W-:Y:S02]  /*7080*/  @!UP0 UIMAD UR10, UR7, UR10, UR4 ;  /* 0x0000000a070a82a4 */ /* 0x000fe4000f8e0204 */
[----:B------:R-:W-:Y:S02]  /*7090*/  @!UP0 UIADD3 UR11, UPT, UPT, UR11, -UR4, URZ ;  /* 0x800000040b0b8290 */ /* 0x000fe4000fffe0ff */
[----:B------:R-:W-:Y:S02]  /*70a0*/  UIMAD UR7, UR42, UR8, UR37 ;  /* 0x000000082a0772a4 */ /* 0x000fe4000f8e0225 */
[----:B------:R-:W-:Y:S02]  /*70b0*/  @!UP0 UIMAD UR6, UR11, UR39, UR5 ;  /* 0x000000270b0682a4 */ /* 0x000fe4000f8e0205 */
[----:B------:R-:W-:Y:S01]  /*70c0*/  UIMAD UR4, UR58, UR9, UR36 ;  /* 0x000000093a0472a4 */ /* 0x000fe2000f8e0224 */
[----:B------:R-:W-:Y:S02]  /*70d0*/  @!UP0 UMOV UR5, UR10 ;  /* 0x0000000a00058c82 */ /* 0x000fe40008000000 */
[----:B------:R-:W-:Y:S02]  /*70e0*/  UIMAD UR37, UR5, UR42, UR7 ;  /* 0x0000002a052572a4 */ /* 0x000fe4000f8e0207 */
[----:B------:R-:W-:Y:S11]  /*70f0*/  UIMAD UR36, UR6, UR58, UR4 ;  /* 0x0000003a062472a4 */ /* 0x000ff6000f8e0204 */
[----:B------:R-:W-:Y:S01]  /*7100*/  @!UPT UIADD3 URZ, UPT, UPT, URZ, URZ, URZ ;  /* 0x000000fffffff290 */ /* 0x000fe2000fffe0ff */
.L_x_102:
[----:B-1----:R-:W-:Y:S01]  /*7110*/  UISETP.NE.AND UP0, UPT, UR38, 0x1, UPT ;  /* 0x000000012600788c */ /* 0x002fe2000bf05270 */
[----:B------:R-:W-:Y:S01]  /*7120*/  LOP3.LUT P0, RZ, R184, 0x1b0, RZ, 0xc0, !PT ;  /* 0x000001b0b8ff7812 */ /* 0x000fe2000780c0ff */
[----:B------:R-:W-:Y:S01]  /*7130*/  USHF.L.U32 UR50, UR19, 0x7, URZ ;  /* 0x0000000713327899 */ /* 0x000fe200080006ff */
[----:B------:R-:W-:Y:S01]  /*7140*/  BSSY.RECONVERGENT B6, `(.L_x_103) ;  /* 0x0000034000067945 */ /* 0x000fe20003800200 */
[----:B------:R-:W-:Y:S01]  /*7150*/  USHF.L.U32 UR52, UR20, 0x8, URZ ;  /* 0x0000000814347899 */ /* 0x000fe200080006ff */
[----:B------:R-:W-:Y:S06]  /*7160*/  IADD3 R186, PT, PT, R186, 0x1, RZ ;  /* 0x00000001baba7810 */ /* 0x000fec0007ffe0ff */
[----:B------:R-:W1:Y:S01]  /*7170*/  @!UP0 LDCU.128 UR12, c[0x0][0xf10] ;  /* 0x0001e200ff0c87ac */ /* 0x000e620008000c00 */
[----:B------:R-:W2:Y:S01]  /*7180*/  @!UP0 LDCU UR5, c[0x0][0xf0c] ;  /* 0x0001e180ff0587ac */ /* 0x000ea20008000800 */
[----:B------:R-:W3:Y:S01]  /*7190*/  @!UP0 LDCU UR10, c[0x0][0xf20] ;  /* 0x0001e400ff0a87ac */ /* 0x000ee20008000800 */
[----:B-1----:R-:W-:Y:S02]  /*71a0*/  UIMAD.WIDE.U32 UR8, UR37, UR12, URZ ;  /* 0x0000000c250872a5 */ /* 0x002fe4000f8e00ff */
[----:B------:R-:W-:Y:S02]  /*71b0*/  UIMAD.WIDE.U32 UR6, UR36, UR15, URZ ;  /* 0x0000000f240672a5 */ /* 0x000fe4000f8e00ff */
[----:B------:R-:W-:Y:S03]  /*71c0*/  @!UP0 UISETP.NE.AND UP1, UPT, UR14, 0x1, UPT ;  /* 0x000000010e00888c */ /* 0x000fe6000bf25270 */
[----:B------:R-:W-:Y:S01]  /*71d0*/  @!UP0 UMOV UR4, UR9 ;  /* 0x0000000900048c82 */ /* 0x000fe20008000000 */
[----:B--2---:R-:W-:Y:S02]  /*71e0*/  @!UP0 UISETP.NE.AND UP2, UPT, UR5, 0x1, UPT ;  /* 0x000000010500888c */ /* 0x004fe4000bf45270 */
[----:B------:R-:W-:Y:S01]  /*71f0*/  @!UP0 USHF.R.U32.HI UR4, URZ, UR13, UR4 ;  /* 0x0000000dff048299 */ /* 0x000fe20008011604 */
[----:B------:R-:W-:Y:S02]  /*7200*/  @!UP0 UMOV UR6, UR7 ;  /* 0x0000000700068c82 */ /* 0x000fe40008000000 */
[----:B---3--:R-:W-:Y:S02]  /*7210*/  @!UP0 USHF.R.U32.HI UR6, URZ, UR10, UR6 ;  /* 0x0000000aff068299 */ /* 0x008fe40008011606 */
[----:B------:R-:W-:Y:S02]  /*7220*/  @!UP0 USEL UR7, UR37, UR4, !UP2 ;  /* 0x0000000425078287 */ /* 0x000fe4000d000000 */
[----:B------:R-:W-:Y:S04]  /*7230*/  @!UP0 USEL UR6, UR36, UR6, !UP1 ;  /* 0x0000000624068287 */ /* 0x000fe8000c800000 */
[----:B------:R-:W-:Y:S02]  /*7240*/  @!UP0 UIADD3 UR4, UPT, UPT, -UR7, UR6, URZ ;  /* 0x0000000607048290 */ /* 0x000fe4000fffe1ff */
[----:B------:R-:W-:Y:S02]  /*7250*/  @!UP0 UIADD3 UR6, UPT, UPT, UR7, -UR6, URZ ;  /* 0x8000000607068290 */ /* 0x000fe4000fffe0ff */
[----:B------:R-:W-:Y:S02]  /*7260*/  @!UP0 UIMAD UR37, UR4, UR5, UR37 ;  /* 0x00000005042582a4 */ /* 0x000fe4000f8e0225 */
[----:B------:R-:W-:Y:S01]  /*7270*/  @!UP0 UIMAD UR36, UR6, UR14, UR36 ;  /* 0x0000000e062482a4 */ /* 0x000fe2000f8e0224 */
[----:B------:R-:W-:Y:S11]  /*7280*/  @!P0 BRA `(.L_x_104) ;  /* 0x00000000007c8947 */ /* 0x000ff60003800000 */
[----:B------:R-:W1:Y:S01]  /*7290*/  LDCU.64 UR8, c[0x4][0x80] ;  /* 0x01001000ff0877ac */ /* 0x000e620008000a00 */
[----:B------:R-:W-:Y:S01]  /*72a0*/  MOV R16, 0x0 ;  /* 0x0000000000107802 */ /* 0x000fe20000000f00 */
[----:B------:R-:W-:Y:S02]  /*72b0*/  HFMA2 R12, -RZ, RZ, 0, 5.9604644775390625e-08 ;  /* 0x00000001ff0c7431 */ /* 0x000fe400000001ff */
[----:B------:R-:W-:Y:S01]  /*72c0*/  IMAD.MOV.U32 R8, RZ, RZ, 0x70 ;  /* 0x00000070ff087424 */ /* 0x000fe200078e00ff */
[----:B------:R2:W3:Y:S01]  /*72d0*/  LDC.64 R14, c[0x4][R16] ;  /* 0x01000000100e7b82 */ /* 0x0004e20000000a00 */
[----:B------:R-:W4:Y:S01]  /*72e0*/  LDCU.64 UR6, c[0x4][0x88] ;  /* 0x01001100ff0677ac */ /* 0x000f220008000a00 */
[----:B------:R-:W-:Y:S01]  /*72f0*/  IMAD.MOV.U32 R13, RZ, RZ, RZ ;  /* 0x000000ffff0d7224 */ /* 0x000fe200078e00ff */
[----:B------:R-:W2:Y:S01]  /*7300*/  LDCU.64 UR4, c[0x4][0x8] ;  /* 0x01000100ff0477ac */ /* 0x000ea20008000a00 */
[----:B-1----:R-:W-:Y:S01]  /*7310*/  MOV R5, UR9 ;  /* 0x0000000900057c02 */ /* 0x002fe20008000f00 */
[----:B------:R-:W-:Y:S01]  /*7320*/  IMAD.U32 R4, RZ, RZ, UR8 ;  /* 0x00000008ff047e24 */ /* 0x000fe2000f8e00ff */
[----:B----4-:R-:W-:Y:S01]  /*7330*/  MOV R7, UR7 ;  /* 0x0000000700077c02 */ /* 0x010fe20008000f00 */
[----:B------:R-:W-:Y:S01]  /*7340*/  IMAD.U32 R6, RZ, RZ, UR6 ;  /* 0x00000006ff067e24 */ /* 0x000fe2000f8e00ff */
[----:B--2---:R-:W-:Y:S01]  /*7350*/  MOV R11, UR5 ;  /* 0x00000005000b7c02 */ /* 0x004fe20008000f00 */
[----:B------:R-:W-:Y:S02]  /*7360*/  IMAD.U32 R10, RZ, RZ, UR4 ;  /* 0x00000004ff0a7e24 */ /* 0x000fe4000f8e00ff */
[----:B------:R-:W-:Y:S07]  /*7370*/  LEPC R20, `(.L_x_105) ;  /* 0x000000001014794e */ /* 0x000fee0000000000 */
[----:B---3-5:R-:W-:Y:S05]  /*7380*/  CALL.ABS.NOINC R14 ;  /* 0x000000000e007343 */ /* 0x028fea0003c00000 */
.L_x_105:
[----:B------:R-:W1:Y:S01]  /*7390*/  LDCU.64 UR8, c[0x4][0x80] ;  /* 0x01001000ff0877ac */ /* 0x000e620008000a00 */
[----:B------:R-:W2:Y:S01]  /*73a0*/  LDC.64 R16, c[0x4][R16] ;  /* 0x0100000010107b82 */ /* 0x000ea20000000a00 */
[----:B------:R-:W-:Y:S02]  /*73b0*/  HFMA2 R12, -RZ, RZ, 0, 5.9604644775390625e-08 ;  /* 0x00000001ff0c7431 */ /* 0x000fe400000001ff */
[----:B------:R-:W-:Y:S02]  /*73c0*/  IMAD.MOV.U32 R8, RZ, RZ, 0x70 ;  /* 0x00000070ff087424 */ /* 0x000fe400078e00ff */
[----:B------:R-:W-:Y:S01]  /*73d0*/  IMAD.MOV.U32 R13, RZ, RZ, RZ ;  /* 0x000000ffff0d7224 */ /* 0x000fe200078e00ff */
[----:B------:R-:W3:Y:S01]  /*73e0*/  LDCU.64 UR6, c[0x4][0x88] ;  /* 0x01001100ff0677ac */ /* 0x000ee20008000a00 */
[----:B------:R-:W4:Y:S01]  /*73f0*/  LDCU.64 UR4, c[0x4][0x8] ;  /* 0x01000100ff0477ac */ /* 0x000f220008000a00 */
[----:B-1----:R-:W-:Y:S02]  /*7400*/  MOV R4, UR8 ;  /* 0x0000000800047c02 */ /* 0x002fe40008000f00 */
[----:B------:R-:W-:Y:S02]  /*7410*/  MOV R5, UR9 ;  /* 0x0000000900057c02 */ /* 0x000fe40008000f00 */
[----:B---3--:R-:W-:Y:S01]  /*7420*/  MOV R7, UR7 ;  /* 0x0000000700077c02 */ /* 0x008fe20008000f00 */
[----:B------:R-:W-:Y:S01]  /*7430*/  IMAD.U32 R6, RZ, RZ, UR6 ;  /* 0x00000006ff067e24 */ /* 0x000fe2000f8e00ff */
[----:B----4-:R-:W-:Y:S01]  /*7440*/  MOV R11, UR5 ;  /* 0x00000005000b7c02 */ /* 0x010fe20008000f00 */
[----:B------:R-:W-:Y:S02]  /*7450*/  IMAD.U32 R10, RZ, RZ, UR4 ;  /* 0x00000004ff0a7e24 */ /* 0x000fe4000f8e00ff */
[----:B------:R-:W-:Y:S07]  /*7460*/  LEPC R20, `(.L_x_104) ;  /* 0x000000001014794e */ /* 0x000fee0000000000 */
[----:B--2---:R-:W-:Y:S05]  /*7470*/  CALL.ABS.NOINC R16 ;  /* 0x0000000010007343 */ /* 0x004fea0003c00000 */
.L_x_104:
[----:B------:R-:W-:Y:S05]  /*7480*/  BSYNC.RECONVERGENT B6 ;  /* 0x0000000000067941 */ /* 0x000fea0003800200 */
.L_x_103:
[----:B------:R-:W-:Y:S02]  /*7490*/  ISETP.NE.U32.AND P0, PT, RZ, UR60, PT ;  /* 0x0000003cff007c0c */ /* 0x000fe4000bf05070 */
[C---:B------:R-:W-:Y:S02]  /*74a0*/  ISETP.NE.U32.AND P1, PT, R178.reuse, RZ, PT ;  /* 0x000000ffb200720c */ /* 0x040fe40003f25070 */
[----:B------:R-:W-:Y:S02]  /*74b0*/  ISETP.NE.U32.AND P4, PT, R178, RZ, PT ;  /* 0x000000ffb200720c */ /* 0x000fe40003f85070 */
[----:B------:R-:W-:Y:S02]  /*74c0*/  ISETP.NE.AND.EX P0, PT, RZ, UR61, PT, P0 ;  /* 0x0000003dff007c0c */ /* 0x000fe4000bf05300 */
[C---:B------:R-:W-:Y:S02]  /*74d0*/  ISETP.NE.AND.EX P1, PT, R179.reuse, RZ, PT, P1 ;  /* 0x000000ffb300720c */ /* 0x040fe40003f25310 */
[----:B------:R-:W-:Y:S02]  /*74e0*/  ISETP.NE.AND.EX P4, PT, R179, RZ, P0, P4 ;  /* 0x000000ffb300720c */ /* 0x000fe40000785340 */
[----:B------:R-:W-:Y:S02]  /*74f0*/  ISETP.NE.U32.AND P5, PT, R174, RZ, PT ;  /* 0x000000ffae00720c */ /* 0x000fe40003fa5070 */
[----:B------:R-:W-:Y:S02]  /*7500*/  ISETP.NE.U32.AND P3, PT, RZ, UR60, PT ;  /* 0x0000003cff007c0c */ /* 0x000fe4000bf65070 */
[----:B------:R-:W-:Y:S02]  /*7510*/  PLOP3.LUT P2, PT, PT, PT, PT, 0x8, 0x80 ;  /* 0x000000000080781c */ /* 0x000fe40003f4e170 */
[----:B------:R-:W-:Y:S02]  /*7520*/  ISETP.NE.AND.EX P5, PT, R175, RZ, PT, P5 ;  /* 0x000000ffaf00720c */ /* 0x000fe40003fa5350 */
[----:B------:R-:W-:Y:S03]  /*7530*/  ISETP.NE.AND.EX P3, PT, RZ, UR61, PT, P3 ;  /* 0x0000003dff007c0c */ /* 0x000fe6000bf65330 */
[----:B------:R-:W-:Y:S01]  /*7540*/  @!P4 PLOP3.LUT P2, PT, P1, PT, PT, 0x80, 0x8 ;  /* 0x000000000008c81c */ /* 0x000fe20000f4f070 */
[----:B------:R-:W-:Y:S01]  /*7550*/  @!UPT UIADD3 URZ, UPT, UPT, URZ, URZ, URZ ;  /* 0x000000fffffff290 */ /* 0x000fe2000fffe0ff */
[----:B------:R-:W-:Y:S11]  /*7560*/  @!P1 BRA `(.L_x_106) ;  /* 0x0000000000309947 */ /* 0x000ff60003800000 */
[----:B------:R-:W-:Y:S01]  /*7570*/  ISETP.NE.U32.AND P0, PT, R176, RZ, PT ;  /* 0x000000ffb000720c */ /* 0x000fe20003f05070 */
[----:B------:R-:W1:Y:S01]  /*7580*/  LDCU.64 UR4, c[0x0][0x358] ;  /* 0x00006b00ff0477ac */ /* 0x000e620008000a00 */
[----:B------:R-:W-:Y:S02]  /*7590*/  IMAD.MOV.U32 R180, RZ, RZ, 0x1 ;  /* 0x00000001ffb47424 */ /* 0x000fe400078e00ff */
[----:B------:R-:W-:Y:S11]  /*75a0*/  ISETP.NE.AND.EX P0, PT, R177, RZ, PT, P0 ;  /* 0x000000ffb100720c */ /* 0x000ff60003f05300 */
[----:B------:R-:W-:Y:S02]  /*75b0*/  @!UPT UIADD3 URZ, UPT, UPT, URZ, URZ, URZ ;  /* 0x000000fffffff290 */ /* 0x000fe4000fffe0ff */
[----:B------:R-:W2:Y:S01]  /*75c0*/  @P0 LDC.64 R4, c[0x0][0xc88] ;  /* 0x00032200ff040b82 */ /* 0x000ea20000000a00 */
[----:B------:R-:W-:Y:S04]  /*75d0*/  @P0 IMAD R0, R178, UR44, RZ ;  /* 0x0000002cb2000c24 */ /* 0x000fe8000f8e02ff */
[----:B--2---:R-:W-:Y:S04]  /*75e0*/  @P0 IMAD.WIDE R4, R0, 0x4, R4 ;  /* 0x0000000400040825 */ /* 0x004fe800078e0204 */
[----:B------:R-:W-:Y:S01]  /*75f0*/  HFMA2 R0, -RZ, RZ, 0, 5.9604644775390625e-08 ;  /* 0x00000001ff007431 */ /* 0x000fe200000001ff */
[----:B-1---5:R1:W5:Y:S04]  /*7600*/  @P0 LDG.E R133, desc[UR4][R4.64] ;  /* 0x0000000404850981 */ /* 0x022368000c1e1900 */
[----:B------:R-:W-:Y:S01]  /*7610*/  @!P0 PRMT R180, R0, 0x7610, R180 ;  /* 0x0000761000b48816 */ /* 0x000fe200000000b4 */
[----:B-1----:R-:W2:Y:S06]  /*7620*/  @!P0 LDC R133, c[0x0][0xc80] ;  /* 0x00032000ff858b82 */ /* 0x002eac0000000800 */
.L_x_106:
[----:B------:R-:W-:Y:S05]  /*7630*/  @!P5 BRA `(.L_x_107) ;  /* 0x000000000024d947 */ /* 0x000fea0003800000 */
[----:B------:R-:W-:Y:S01]  /*7640*/  ISETP.NE.U32.AND P0, PT, R172, RZ, PT ;  /* 0x000000ffac00720c */ /* 0x000fe20003f05070 */
[----:B------:R-:W1:Y:S03]  /*7650*/  LDCU.64 UR4, c[0x0][0x358] ;  /* 0x00006b00ff0477ac */ /* 0x000e660008000a00 */
[----:B------:R-:W-:Y:S11]  /*7660*/  ISETP.NE.AND.EX P0, PT, R173, RZ, PT, P0 ;  /* 0x000000ffad00720c */ /* 0x000ff60003f05300 */
[----:B------:R-:W-:Y:S02]  /*7670*/  @!UPT UIADD3 URZ, UPT, UPT, URZ, URZ, URZ ;  /* 0x000000fffffff290 */ /* 0x000fe4000fffe0ff */
[----:B------:R-:W3:Y:S01]  /*7680*/  @P0 LDC.64 R4, c[0x0][0xca8] ;  /* 0x00032a00ff040b82 */ /* 0x000ee20000000a00 */
[----:B------:R-:W-:Y:S04]  /*7690*/  @P0 IMAD R0, R174, UR44, RZ ;  /* 0x0000002cae000c24 */ /* 0x000fe8000f8e02ff */
[----:B---3--:R-:W-:Y:S05]  /*76a0*/  @P0 IMAD.WIDE R4, R0, 0x4, R4 ;  /* 0x0000000400040825 */ /* 0x008fea00078e0204 */
[----:B-1---5:R1:W5:Y:S02]  /*76b0*/  @P0 LDG.E R130, desc[UR4][R4.64] ;  /* 0x0000000404820981 */ /* 0x022364000c1e1900 */
[----:B-1----:R-:W3:Y:S02]  /*76c0*/  @!P0 LDC R130, c[0x0][0xca0] ;  /* 0x00032800ff828b82 */ /* 0x002ee40000000800 */
.L_x_107:
[----:B--2--5:R-:W-:Y:S01]  /*76d0*/  FSETP.NEU.AND P0, PT, R133, RZ, PT ;  /* 0x000000ff8500720b */ /* 0x024fe20003f0d000 */
[----:B------:R-:W-:Y:S01]  /*76e0*/  IMAD.U32 R3, RZ, RZ, UR43 ;  /* 0x0000002bff037e24 */ /* 0x000fe2000f8e00ff */
[----:B------:R-:W-:Y:S01]  /*76f0*/  SEL R5, RZ, 0xffffffff, P3 ;  /* 0xffffffffff057807 */ /* 0x000fe20001800000 */
[----:B------:R-:W-:Y:S01]  /*7700*/  IMAD.SHL.U32 R200, R188, 0x10, RZ ;  /* 0x00000010bcc87824 */ /* 0x000fe200078e00ff */
[----:B------:R-:W-:Y:S01]  /*7710*/  @!P4 LOP3.LUT P3, RZ, R180, 0xff, RZ, 0xc0, !PT ;  /* 0x000000ffb4ffc812 */ /* 0x000fe2000786c0ff */
[----:B------:R-:W-:Y:S01]  /*7720*/  IMAD R131, R3, 0xc0, R2 ;  /* 0x000000c003837824 */ /* 0x000fe200078e0202 */
[----:B------:R-:W-:Y:S01]  /*7730*/  @!P4 SEL R0, RZ, 0xffffffff, P0 ;  /* 0xffffffffff00c807 */ /* 0x000fe20000000000 */
[----:B------:R-:W-:Y:S01]  /*7740*/  IMAD.SHL.U32 R198, R187, 0x10, RZ ;  /* 0x00000010bbc67824 */ /* 0x000fe200078e00ff */
[----:B------:R-:W-:Y:S01]  /*7750*/  BSSY B1, `(.L_x_108) ;  /* 0x000004f000017945 */ /* 0x000fe20003800000 */
[----:B------:R-:W-:Y:S01]  /*7760*/  IMAD.IADD R199, R191, 0x1, R200 ;  /* 0x00000001bfc77824 */ /* 0x000fe200078e02c8 */
[C---:B------:R-:W-:Y:S01]  /*7770*/  @P2 SEL R0, R5.reuse, R0, !P3 ;  /* 0x0000000005002207 */ /* 0x040fe20005800000 */
[----:B------:R-:W-:Y:S01]  /*7780*/  IMAD.MOV.U32 R137, RZ, RZ, 0x1 ;  /* 0x00000001ff897424 */ /* 0x000fe200078e00ff */
[----:B------:R-:W-:Y:S01]  /*7790*/  CS2R R146, SRZ ;  /* 0x0000000000927805 */ /* 0x000fe2000001ff00 */
[----:B------:R-:W-:Y:S01]  /*77a0*/  IMAD.MOV.U32 R138, RZ, RZ, RZ ;  /* 0x000000ffff8a7224 */ /* 0x000fe200078e00ff */
[----:B------:R-:W-:Y:S02]  /*77b0*/  @!P4 LOP3.LUT R0, R0, 0x1, RZ, 0xc0, !PT ;  /* 0x000000010000c812 */ /* 0x000fe400078ec0ff */
[----:B------:R-:W-:Y:S02]  /*77c0*/  CS2R R144, SRZ ;  /* 0x0000000000907805 */ /* 0x000fe4000001ff00 */
[----:B------:R-:W-:Y:S02]  /*77d0*/  CS2R R142, SRZ ;  /* 0x00000000008e7805 */ /* 0x000fe4000001ff00 */
[----:B------:R-:W-:Y:S02]  /*77e0*/  CS2R R140, SRZ ;  /* 0x00000000008c7805 */ /* 0x000fe4000001ff00 */
[----:B------:R-:W-:Y:S01]  /*77f0*/  ISETP.NE.U32.OR P5, PT, R0, 0x1, P4 ;  /* 0x000000010000780c */ /* 0x000fe200027a5470 */
[----:B------:R-:W-:Y:S01]  /*7800*/  IMAD.U32 R0, RZ, RZ, UR43 ;  /* 0x0000002bff007e24 */ /* 0x000fe2000f8e00ff */
[----:B------:R-:W-:Y:S02]  /*7810*/  LOP3.LUT P4, R185, R180, 0xff, RZ, 0xc0, !PT ;  /* 0x000000ffb4b97812 */ /* 0x000fe4000788c0ff */
[----:B------:R-:W-:Y:S02]  /*7820*/  CS2R R150, SRZ ;  /* 0x0000000000967805 */ /* 0x000fe4000001ff00 */
[----:B------:R-:W-:Y:S02]  /*7830*/  P2R R195, PR, RZ, 0x20 ;  /* 0x00000020ffc37803 */ /* 0x000fe40000000000 */
[----:B------:R-:W-:Y:S02]  /*7840*/  CS2R R148, SRZ ;  /* 0x0000000000947805 */ /* 0x000fe4000001ff00 */
[----:B------:R-:W-:Y:S02]  /*7850*/  SHF.L.U32 R4, R0, 0x1f, RZ ;  /* 0x0000001f00047819 */ /* 0x000fe400000006ff */
[----:B------:R-:W-:Y:S02]  /*7860*/  CS2R R154, SRZ ;  /* 0x00000000009a7805 */ /* 0x000fe4000001ff00 */
[----:B------:R-:W-:Y:S02]  /*7870*/  SEL R0, RZ, 0xffffffff, P0 ;  /* 0xffffffffff007807 */ /* 0x000fe40000000000 */
[----:B------:R-:W-:Y:S02]  /*7880*/  CS2R R152, SRZ ;  /* 0x0000000000987805 */ /* 0x000fe4000001ff00 */
[----:B------:R-:W-:Y:S02]  /*7890*/  ISETP.NE.AND P0, PT, RZ, UR43, PT ;  /* 0x0000002bff007c0c */ /* 0x000fe4000bf05270 */
[----:B------:R-:W-:Y:S02]  /*78a0*/  CS2R R158, SRZ ;  /* 0x00000000009e7805 */ /* 0x000fe4000001ff00 */
[----:B------:R-:W-:Y:S02]  /*78b0*/  @P1 SEL R0, R5, R0, !P4 ;  /* 0x0000000005001207 */ /* 0x000fe40006000000 */
[----:B------:R-:W-:Y:S02]  /*78c0*/  CS2R R156, SRZ ;  /* 0x00000000009c7805 */ /* 0x000fe4000001ff00 */
[----:B------:R-:W-:Y:S02]  /*78d0*/  @P5 SHF.L.U32 R6, RZ, 0x1f, RZ ;  /* 0x0000001fff065819 */ /* 0x000fe400000006ff */
[----:B------:R-:W-:Y:S02]  /*78e0*/  CS2R R162, SRZ ;  /* 0x0000000000a27805 */ /* 0x000fe4000001ff00 */
[----:B------:R-:W-:Y:S02]  /*78f0*/  SEL R202, RZ, 0x60, P0 ;  /* 0x00000060ffca7807 */ /* 0x000fe40000000000 */
[----:B------:R-:W-:Y:S01]  /*7900*/  CS2R R160, SRZ ;  /* 0x0000000000a07805 */ /* 0x000fe2000001ff00 */
[----:B------:R-:W1:Y:S01]  /*7910*/  @P5 SYNCS.PHASECHK.TRANS64.TRYWAIT P3, [UR45+0x70], R6 ;  /* 0x00007006ff0055a7 */ /* 0x000e62000806112d */
[----:B------:R-:W-:Y:S02]  /*7920*/  LOP3.LUT R0, R0, 0x1, RZ, 0xc0, !PT ;  /* 0x0000000100007812 */ /* 0x000fe400078ec0ff */
[----:B------:R-:W-:Y:S01]  /*7930*/  CS2R R166, SRZ ;  /* 0x0000000000a67805 */ /* 0x000fe2000001ff00 */
[----:B------:R-:W-:Y:S01]  /*7940*/  IMAD.IADD R201, R131, 0x1, R202 ;  /* 0x0000000183c97824 */ /* 0x000fe200078e02ca */
[----:B------:R-:W-:Y:S02]  /*7950*/  CS2R R164, SRZ ;  /* 0x0000000000a47805 */ /* 0x000fe4000001ff00 */
[----:B------:R-:W-:Y:S02]  /*7960*/  ISETP.NE.U32.AND P1, PT, R0, 0x1, PT ;  /* 0x000000010000780c */ /* 0x000fe40003f25070 */
[----:B------:R-:W-:Y:S02]  /*7970*/  CS2R R170, SRZ ;  /* 0x0000000000aa7805 */ /* 0x000fe4000001ff00 */
[----:B------:R-:W-:Y:S02]  /*7980*/  CS2R R168, SRZ ;  /* 0x0000000000a87805 */ /* 0x000fe4000001ff00 */
[----:B------:R-:W-:Y:S01]  /*7990*/  SHF.R.U32.HI R0, RZ, 0x15, R201 ;  /* 0x00000015ff007819 */ /* 0x000fe200000116c9 */
[----:B------:R-:W-:Y:S01]  /*79a0*/  IMAD.IADD R197, R191, 0x1, R198 ;  /* 0x00000001bfc57824 */ /* 0x000fe200078e02c6 */
[----:B------:R-:W-:Y:S01]  /*79b0*/  P2R R139, PR, RZ, 0x2 ;  /* 0x00000002ff8b7803 */ /* 0x000fe20000000000 */
[----:B------:R-:W-:Y:S01]  /*79c0*/  VIADD R202, R202, UR52 ;  /* 0x00000034caca7c36 */ /* 0x000fe20008000000 */
[----:B------:R-:W-:Y:S01]  /*79d0*/  LOP3.LUT R203, R0, 0x3, RZ, 0xc0, !PT ;  /* 0x0000000300cb7812 */ /* 0x000fe200078ec0ff */
[----:B------:R-:W-:Y:S01]  /*79e0*/  IMAD.IADD R196, R190, 0x1, R199 ;  /* 0x00000001bec47824 */ /* 0x000fe200078e02c7 */
[----:B------:R2:W4:Y:S01]  /*79f0*/  SYNCS.PHASECHK.TRANS64.TRYWAIT P2, [UR45+0xe0], R4 ;  /* 0x0000e004ff0075a7 */ /* 0x000522000804112d */
[----:B-1----:R-:W-:Y:S01]  /*7a00*/  @P5 SEL R137, RZ, 0x1, !P3 ;  /* 0x00000001ff895807 */ /* 0x002fe20005800000 */
[----:B--2---:R-:W-:Y:S06]  /*7a10*/  @!P5 BRA `(.L_x_109) ;  /* 0x000000000088d947 */ /* 0x004fec0003800000 */
[----:B------:R-:W-:Y:S01]  /*7a20*/  IMAD.MOV.U32 R147, RZ, RZ, RZ ;  /* 0x000000ffff937224 */ /* 0x000fe200078e00ff */
[----:B------:R-:W-:Y:S01]  /*7a30*/  ISETP.NE.AND P0, PT, R137, RZ, PT ;  /* 0x000000ff8900720c */ /* 0x000fe20003f05270 */
[----:B------:R-:W-:Y:S01]  /*7a40*/  BSSY B0, `(.L_x_110) ;  /* 0x0000014000007945 */ /* 0x000fe20003800000 */
[----:B------:R-:W-:Y:S02]  /*7a50*/  CS2R R170, SRZ ;  /* 0x0000000000aa7805 */ /* 0x000fe4000001ff00 */
        /* <DEDUP_REMOVED lines=13> */
[----:B------:R-:W-:Y:S01]  /*7b30*/  CS2R R144, SRZ ;  /* 0x0000000000907805 */ /* 0x000fe2000001ff00 */
[----:B------:R-:W-:Y:S06]  /*7b40*/  @P0 BRA `(.L_x_111) ;  /* 0x00000000000c0947 */ /* 0x000fec0003800000 */
[----:B------:R-:W-:Y:S04]  /*7b50*/  SHF.L.U32 R6, RZ, 0x1f, RZ ;  /* 0x0000001fff067819 */ /* 0x000fe800000006ff */
[----:B------:R-:W1:Y:S02]  /*7b60*/  SYNCS.PHASECHK.TRANS64.TRYWAIT P0, [UR45+0x70], R6 ;  /* 0x00007006ff0075a7 */ /* 0x000e64000800112d */
[----:B-1----:R-:W-:Y:S05]  /*7b70*/  @!P0 BRA `(.L_x_112) ;  /* 0x000000c000588947 */ /* 0x002fea0003800000 */
.L_x_111:
[----:B------:R-:W-:Y:S05]  /*7b80*/  BSYNC B0 ;  /* 0x0000000000007941 */ /* 0x000fea0003800000 */
.L_x_110:
[----:B------:R-:W-:Y:S01]  /*7b90*/  ISETP.NE.AND P0, PT, R139, RZ, PT ;  /* 0x000000ff8b00720c */ /* 0x000fe20003f05270 */
[----:B------:R-:W-:Y:S11]  /*7ba0*/  HFMA2 R138, -RZ, RZ, 0, 5.9604644775390625e-08 ;  /* 0x00000001ff8a7431 */ /* 0x000ff600000001ff */
[----:B------:R-:W-:Y:S01]  /*7bb0*/  @!UPT UIADD3 URZ, UPT, UPT, URZ, URZ, URZ ;  /* 0x000000fffffff290 */ /* 0x000fe2000fffe0ff */
[----:B------:R2:W1:Y:S04]  /*7bc0*/  @P0 LDS.128 R168, [R191] ;  /* 0x00000000bfa80984 */ /* 0x0004680000000c00 */
[----:B------:R2:W1:Y:S04]  /*7bd0*/  @P0 LDS.128 R164, [R199+0x10] ;  /* 0x00001000c7a40984 */ /* 0x0004680000000c00 */
[----:B------:R2:W1:Y:S04]  /*7be0*/  @P0 LDS.128 R160, [R197+0x20] ;  /* 0x00002000c5a00984 */ /* 0x0004680000000c00 */
[----:B------:R2:W1:Y:S04]  /*7bf0*/  @P0 LDS.128 R156, [R196+0x10] ;  /* 0x00001000c49c0984 */ /* 0x0004680000000c00 */
[----:B------:R2:W1:Y:S04]  /*7c00*/  @P0 LDS.128 R152, [R191+0x1000] ;  /* 0x00100000bf980984 */ /* 0x0004680000000c00 */
[----:B------:R2:W1:Y:S04]  /*7c10*/  @P0 LDS.128 R148, [R199+0x1010] ;  /* 0x00101000c7940984 */ /* 0x0004680000000c00 */
[----:B------:R2:W1:Y:S04]  /*7c20*/  @P0 LDS.128 R140, [R197+0x1020] ;  /* 0x00102000c58c0984 */ /* 0x0004680000000c00 */
[----:B------:R2:W1:Y:S02]  /*7c30*/  @P0 LDS.128 R144, [R196+0x1010] ;  /* 0x00101000c4900984 */ /* 0x0004640000000c00 */
.L_x_109:
[----:B------:R-:W-:Y:S05]  /*7c40*/  BSYNC B1 ;  /* 0x0000000000017941 */ /* 0x000fea0003800000 */
.L_x_108:
[----:B------:R-:W-:Y:S02]  /*7c50*/  ISETP.NE.AND P0, PT, R192, R203, PT ;  /* 0x000000cbc000720c */ /* 0x000fe40003f05270 */
[----:B------:R-:W-:Y:S01]  /*7c60*/  MOV R55, RZ ;  /* 0x000000ff00377202 */ /* 0x000fe20000000f00 */
[----:B----4-:R-:W-:Y:S10]  /*7c70*/  @P2 BRA `(.L_x_113) ;  /* 0x0000000000082947 */ /* 0x010ff40003800000 */
[----:B------:R-:W4:Y:S02]  /*7c80*/  SYNCS.PHASECHK.TRANS64.TRYWAIT P1, [UR45+0xe0], R4 ;  /* 0x0000e004ff0075a7 */ /* 0x000f24000802112d */
[----:B----4-:R-:W-:Y:S05]  /*7c90*/  @!P1 BRA `(.L_x_114) ;  /* 0x000000c000289947 */ /* 0x010fea0003800000 */
.L_x_113:
[----:B------:R-:W-:Y:S01]  /*7ca0*/  IMAD.MOV.U32 R54, RZ, RZ, RZ ;  /* 0x000000ffff367224 */ /* 0x000fe200078e00ff */
        /* <DEDUP_REMOVED lines=32> */
[----:B------:R-:W-:Y:S11]  /*7eb0*/  LOP3.LUT P0, RZ, R0, 0x3, R181, 0x48, !PT ;  /* 0x0000000300ff7812 */ /* 0x000ff600078048b5 */
[----:B------:R-:W-:Y:S02]  /*7ec0*/  @!UPT UIADD3 URZ, UPT, UPT, URZ, URZ, URZ ;  /* 0x000000fffffff290 */ /* 0x000fe4000fffe0ff */
[----:B------:R-:W-:Y:S05]  /*7ed0*/  @!P0 BRA `(.L_x_116) ;  /* 0x0000000000408947 */ /* 0x000fea0003800000 */
[----:B------:R-:W4:Y:S01]  /*7ee0*/  LDCU.64 UR8, c[0x4][0x70] ;  /* 0x01000e00ff0877ac */ /* 0x000f220008000a00 */
[----:B------:R-:W-:Y:S01]  /*7ef0*/  MOV R15, 0x0 ;  /* 0x00000000000f7802 */ /* 0x000fe20000000f00 */
[----:B------:R-:W-:Y:S02]  /*7f00*/  HFMA2 R12, -RZ, RZ, 0, 5.9604644775390625e-08 ;  /* 0x00000001ff0c7431 */ /* 0x000fe400000001ff */
[----:B------:R-:W-:Y:S02]  /*7f10*/  IMAD.MOV.U32 R8, RZ, RZ, 0x192 ;  /* 0x00000192ff087424 */ /* 0x000fe400078e00ff */
[----:B------:R-:W-:Y:S01]  /*7f20*/  IMAD.MOV.U32 R13, RZ, RZ, RZ ;  /* 0x000000ffff0d7224 */ /* 0x000fe200078e00ff */
[----:B------:R-:W5:Y:S01]  /*7f30*/  LDCU.64 UR6, c[0x4][0x78] ;  /* 0x01000f00ff0677ac */ /* 0x000f620008000a00 */
[----:B------:R-:W2:Y:S01]  /*7f40*/  LDC.64 R14, c[0x4][R15] ;  /* 0x010000000f0e7b82 */ /* 0x000ea20000000a00 */
[----:B------:R-:W3:Y:S01]  /*7f50*/  LDCU.64 UR4, c[0x4][0x10] ;  /* 0x01000200ff0477ac */ /* 0x000ee20008000a00 */
[----:B----4-:R-:W-:Y:S01]  /*7f60*/  MOV R5, UR9 ;  /* 0x0000000900057c02 */ /* 0x010fe20008000f00 */
[----:B-1----:R-:W-:Y:S01]  /*7f70*/  IMAD.U32 R4, RZ, RZ, UR8 ;  /* 0x00000008ff047e24 */ /* 0x002fe2000f8e00ff */
[----:B-----5:R-:W-:Y:S01]  /*7f80*/  MOV R7, UR7 ;  /* 0x0000000700077c02 */ /* 0x020fe20008000f00 */
[----:B------:R-:W-:Y:S01]  /*7f90*/  IMAD.U32 R6, RZ, RZ, UR6 ;  /* 0x00000006ff067e24 */ /* 0x000fe2000f8e00ff */
[----:B---3--:R-:W-:Y:S01]  /*7fa0*/  MOV R11, UR5 ;  /* 0x00000005000b7c02 */ /* 0x008fe20008000f00 */
[----:B------:R-:W-:Y:S02]  /*7fb0*/  IMAD.U32 R10, RZ, RZ, UR4 ;  /* 0x00000004ff0a7e24 */ /* 0x000fe4000f8e00ff */
[----:B------:R-:W-:Y:S07]  /*7fc0*/  LEPC R20, `(.L_x_116) ;  /* 0x000000001014794e */ /* 0x000fee0000000000 */
[----:B--2---:R-:W-:Y:S05]  /*7fd0*/  CALL.ABS.NOINC R14 ;  /* 0x000000000e007343 */ /* 0x004fea0003c00000 */
.L_x_116:
[----:B------:R-:W-:Y:S05]  /*7fe0*/  WARPSYNC.ALL ;  /* 0x0000000000007948 */ /* 0x000fea0003800000 */
[C---:B------:R-:W-:Y:S01]  /*7ff0*/  R2UR UR4, R201.reuse ;  /* 0x00000000c90472ca */ /* 0x040fe200000e0000 */
[----:B------:R-:W-:Y:S05]  /*8000*/  VIADD R0, R201, 0x80 ;  /* 0x00000080c9007836 */ /* 0x000fea0000000000 */
[----:B------:R-:W-:Y:S04]  /*8010*/  SHF.R.U32.HI R0, RZ, 0x15, R0 ;  /* 0x00000015ff007819 */ /* 0x000fe80000011600 */
[----:B------:R-:W-:Y:S03]  /*8020*/  LOP3.LUT P0, RZ, R0, 0x3, R181, 0x48, !PT ;  /* 0x0000000300ff7812 */ /* 0x000fe600078048b5 */
[----:B------:R-:W4:Y:S10]  /*8030*/  LDTM.x32 R24, tmem[UR4] ;  /* 0x00000004001879ee */ /* 0x000f3400082c0000 */
[----:B----4-:R-:W-:Y:S05]  /*8040*/  @!P0 BRA `(.L_x_117) ;  /* 0x0000000000408947 */ /* 0x010fea0003800000 */
        /* <DEDUP_REMOVED lines=16> */
.L_x_117:
[----:B------:R-:W-:Y:S05]  /*8150*/  WARPSYNC.ALL ;  /* 0x0000000000007948 */ /* 0x000fea0003800000 */
[----:B------:R-:W-:Y:S11]  /*8160*/  R2UR UR4, R201 ;  /* 0x00000000c90472ca */ /* 0x000ff600000e0000 */
[----:B------:R-:W-:Y:S02]  /*8170*/  @!UPT UIADD3 URZ, UPT, UPT, URZ, URZ, URZ ;  /* 0x000000fffffff290 */ /* 0x000fe4000fffe0ff */
[----:B------:R-:W4:Y:S02]  /*8180*/  LDTM.x32 R56, tmem[UR4+0x80] ;  /* 0x00008004003879ee */ /* 0x000f2400082c0000 */
[----:B----4-:R-:W-:Y:S01]  /*8190*/  NOP ;  /* 0x0000000000007918 */ /* 0x010fe20000000000 */
.L_x_115:
[----:B-1----:R-:W-:Y:S01]  /*81a0*/  SHF.L.U32 R132, R168, 0x10, RZ ;  /* 0x00000010a8847819 */ /* 0x002fe200000006ff */
[----:B---3--:R-:W-:Y:S01]  /*81b0*/  FMUL R0, R130, R24 ;  /* 0x0000001882007220 */ /* 0x008fe20000400000 */
[----:B------:R-:W-:Y:S01]  /*81c0*/  LOP3.LUT R134, R168, 0xffff0000, RZ, 0xc0, !PT ;  /* 0xffff0000a8867812 */ /* 0x000fe200078ec0ff */
[C---:B------:R-:W-:Y:S01]  /*81d0*/  FMUL R3, R130.reuse, R25 ;  /* 0x0000001982037220 */ /* 0x040fe20000400000 */
[----:B------:R-:W-:Y:S01]  /*81e0*/  SHF.L.U32 R135, R169, 0x10, RZ ;  /* 0x00000010a9877819 */ /* 0x000fe200000006ff */
[----:B------:R-:W-:Y:S01]  /*81f0*/  FMUL R4, R130, R26 ;  /* 0x0000001a82047220 */ /* 0x000fe20000400000 */
[----:B------:R-:W-:Y:S01]  /*8200*/  LOP3.LUT R136, R165, 0xffff0000, RZ, 0xc0, !PT ;  /* 0xffff0000a5887812 */ /* 0x000fe200078ec0ff */
[----:B------:R-:W-:Y:S01]  /*8210*/  FFMA R0, R133, R132, R0 ;  /* 0x0000008485007223 */ /* 0x000fe20000000000 */
[----:B------:R-:W-:Y:S01]  /*8220*/  LOP3.LUT R132, R169, 0xffff0000, RZ, 0xc0, !PT ;  /* 0xffff0000a9847812 */ /* 0x000fe200078ec0ff */
[C---:B------:R-:W-:Y:S01]  /*8230*/  FFMA R3, R133.reuse, R134, R3 ;  /* 0x0000008685037223 */ /* 0x040fe20000000003 */
[C---:B------:R-:W-:Y:S01]  /*8240*/  LOP3.LUT R134, R170.reuse, 0xffff0000, RZ, 0xc0, !PT ;  /* 0xffff0000aa867812 */ /* 0x040fe200078ec0ff */
[----:B------:R-:W-:Y:S01]  /*8250*/  FFMA R4, R133, R135, R4 ;  /* 0x0000008785047223 */ /* 0x000fe20000000004 */
[----:B------:R-:W-:Y:S01]  /*8260*/  SHF.L.U32 R135, R170, 0x10, RZ ;  /* 0x00000010aa877819 */ /* 0x000fe200000006ff */
[----:B------:R-:W-:Y:S01]  /*8270*/  FMUL R5, R130, R27 ;  /* 0x0000001b82057220 */ /* 0x000fe20000400000 */
[----:B------:R-:W-:Y:S01]  /*8280*/  ISETP.NE.AND P0, PT, R192, R203, PT ;  /* 0x000000cbc000720c */ /* 0x000fe20003f05270 */
[C---:B------:R-:W-:Y:S01]  /*8290*/  FMUL R6, R130.reuse, R28 ;  /* 0x0000001c82067220 */ /* 0x040fe20000400000 */
[----:B------:R-:W-:Y:S01]  /*82a0*/  F2FP.BF16.F32.PACK_AB R204, R3, R0 ;  /* 0x0000000003cc723e */ /* 0x000fe200000010ff */
[----:B------:R-:W-:Y:S01]  /*82b0*/  FMUL R7, R130, R29 ;  /* 0x0000001d82077220 */ /* 0x000fe20000400000 */
[----:B------:R-:W-:Y:S01]  /*82c0*/  ISETP.NE.AND P1, PT, R192, RZ, PT ;  /* 0x000000ffc000720c */ /* 0x000fe20003f25270 */
[----:B------:R-:W-:Y:S01]  /*82d0*/  FFMA R5, R133, R132, R5 ;  /* 0x0000008485057223 */ /* 0x000fe20000000005 */
[----:B------:R-:W-:Y:S01]  /*82e0*/  SHF.L.U32 R132, R171, 0x10, RZ ;  /* 0x00000010ab847819 */ /* 0x000fe200000006ff */
[----:B------:R-:W-:Y:S01]  /*82f0*/  FFMA R6, R133, R135, R6 ;  /* 0x0000008785067223 */ /* 0x000fe20000000006 */
[----:B------:R-:W-:Y:S01]  /*8300*/  SHF.L.U32 R135, R165, 0x10, RZ ;  /* 0x00000010a5877819 */ /* 0x000fe200000006ff */
[----:B------:R-:W-:Y:S01]  /*8310*/  FFMA R7, R133, R134, R7 ;  /* 0x0000008685077223 */ /* 0x000fe20000000007 */
[----:B------:R-:W-:Y:S01]  /*8320*/  LOP3.LUT R134, R171, 0xffff0000, RZ, 0xc0, !PT ;  /* 0xffff0000ab867812 */ /* 0x000fe200078ec0ff */
[C---:B------:R-:W-:Y:S01]  /*8330*/  FMUL R8, R130.reuse, R30 ;  /* 0x0000001e82087220 */ /* 0x040fe20000400000 */
[----:B------:R-:W-:Y:S01]  /*8340*/  F2FP.BF16.F32.PACK_AB R205, R5, R4 ;  /* 0x0000000405cd723e */ /* 0x000fe200000010ff */
[----:B------:R-:W-:Y:S01]  /*8350*/  FMUL R9, R130, R31 ;  /* 0x0000001f82097220 */ /* 0x000fe20000400000 */
[----:B------:R-:W-:Y:S01]  /*8360*/  F2FP.BF16.F32.PACK_AB R206, R7, R6 ;  /* 0x0000000607ce723e */ /* 0x000fe200000010ff */
[C---:B------:R-:W-:Y:S01]  /*8370*/  FFMA R8, R133.reuse, R132, R8 ;  /* 0x0000008485087223 */ /* 0x040fe20000000008 */
[C---:B------:R-:W-:Y:S01]  /*8380*/  SHF.L.U32 R132, R164.reuse, 0x10, RZ ;  /* 0x00000010a4847819 */ /* 0x040fe200000006ff */
[----:B------:R-:W-:Y:S01]  /*8390*/  FFMA R9, R133, R134, R9 ;  /* 0x0000008685097223 */ /* 0x000fe20000000009 */
[----:B------:R-:W-:Y:S01]  /*83a0*/  LOP3.LUT R134, R164, 0xffff0000, RZ, 0xc0, !PT ;  /* 0xffff0000a4867812 */ /* 0x000fe200078ec0ff */
[C---:B------:R-:W-:Y:S01]  /*83b0*/  FMUL R10, R130.reuse, R32 ;  /* 0x00000020820a7220 */ /* 0x040fe20000400000 */
[C---:B------:R-:W-:Y:S01]  /*83c0*/  FMUL R11, R130.reuse, R33 ;  /* 0x00000021820b7220 */ /* 0x040fe20000400000 */
        /* <DEDUP_REMOVED lines=10> */
[----:B------:R-:W-:Y:S01]  /*8470*/  FFMA R12, R133, R135, R12 ;  /* 0x00000087850c7223 */ /* 0x000fe2000000000c */
[----:B------:R-:W-:Y:S01]  /*8480*/  SHF.L.U32 R135, R167, 0x10, RZ ;  /* 0x00000010a7877819 */ /* 0x000fe200000006ff */
[----:B------:R-:W-:Y:S01]  /*8490*/  FFMA R13, R133, R136, R13 ;  /* 0x00000088850d7223 */ /* 0x000fe2000000000d */
[----:B------:R-:W-:Y:S01]  /*84a0*/  LOP3.LUT R136, R167, 0xffff0000, RZ, 0xc0, !PT ;  /* 0xffff0000a7887812 */ /* 0x000fe200078ec0ff */
[----:B------:R-:W-:Y:S01]  /*84b0*/  FFMA R14, R133, R132, R14 ;  /* 0x00000084850e7223 */ /* 0x000fe2000000000e */
[----:B------:R-:W-:Y:S01]  /*84c0*/  SHF.L.U32 R132, R160, 0x10, RZ ;  /* 0x00000010a0847819 */ /* 0x000fe200000006ff */
[----:B------:R-:W-:Y:S01]  /*84d0*/  FMUL R16, R130, R38 ;  /* 0x0000002682107220 */ /* 0x000fe20000400000 */
[----:B------:R-:W-:Y:S01]  /*84e0*/  F2FP.BF16.F32.PACK_AB R209, R13, R12 ;  /* 0x0000000c0dd1723e */ /* 0x000fe200000010ff */
[----:B------:R-:W-:Y:S01]  /*84f0*/  FFMA R15, R133, R134, R15 ;  /* 0x00000086850f7223 */ /* 0x000fe2000000000f */
[----:B------:R-:W-:Y:S01]  /*8500*/  LOP3.LUT R134, R160, 0xffff0000, RZ, 0xc0, !PT ;  /* 0xffff0000a0867812 */ /* 0x000fe200078ec0ff */
[C---:B------:R-:W-:Y:S01]  /*8510*/  FMUL R17, R130.reuse, R39 ;  /* 0x0000002782117220 */ /* 0x040fe20000400000 */
[C---:B------:R-:W-:Y:S01]  /*8520*/  FMUL R18, R130.reuse, R40 ;  /* 0x0000002882127220 */ /* 0x040fe20000400000 */
[----:B------:R-:W-:Y:S01]  /*8530*/  FMUL R19, R130, R41 ;  /* 0x0000002982137220 */ /* 0x000fe20000400000 */
[----:B------:R-:W-:Y:S01]  /*8540*/  F2FP.BF16.F32.PACK_AB R210, R15, R14 ;  /* 0x0000000e0fd2723e */ /* 0x000fe200000010ff */
[C---:B------:R-:W-:Y:S01]  /*8550*/  FFMA R16, R133.reuse, R135, R16 ;  /* 0x0000008785107223 */ /* 0x040fe20000000010 */
[----:B------:R-:W-:Y:S01]  /*8560*/  SHF.L.U32 R135, R162, 0x10, RZ ;  /* 0x00000010a2877819 */ /* 0x000fe200000006ff */
[----:B------:R-:W-:Y:S01]  /*8570*/  FFMA R17, R133, R136, R17 ;  /* 0x0000008885117223 */ /* 0x000fe20000000011 */
[----:B------:R-:W-:Y:S01]  /*8580*/  LOP3.LUT R136, R159, 0xffff0000, RZ, 0xc0, !PT ;  /* 0xffff00009f887812 */ /* 0x000fe200078ec0ff */
[----:B------:R-:W-:Y:S01]  /*8590*/  FFMA R18, R133, R132, R18 ;  /* 0x0000008485127223 */ /* 0x000fe20000000012 */
[----:B------:R-:W-:Y:S01]  /*85a0*/  SHF.L.U32 R132, R161, 0x10, RZ ;  /* 0x00000010a1847819 */ /* 0x000fe200000006ff */
[----:B------:R-:W-:Y:S01]  /*85b0*/  FFMA R19, R133, R134, R19 ;  /* 0x0000008685137223 */ /* 0x000fe20000000013 */
[----:B------:R-:W-:Y:S01]  /*85c0*/  LOP3.LUT R134, R161, 0xffff0000, RZ, 0xc0, !PT ;  /* 0xffff0000a1867812 */ /* 0x000fe200078ec0ff */
[C---:B------:R-:W-:Y:S01]  /*85d0*/  FMUL R20, R130.reuse, R42 ;  /* 0x0000002a82147220 */ /* 0x040fe20000400000 */
[----:B------:R-:W-:Y:S01]  /*85e0*/  F2FP.BF16.F32.PACK_AB R211, R17, R16 ;  /* 0x0000001011d3723e */ /* 0x000fe200000010ff */
[C---:B------:R-:W-:Y:S01]  /*85f0*/  FMUL R21, R130.reuse, R43 ;  /* 0x0000002b82157220 */ /* 0x040fe20000400000 */
[----:B------:R-:W-:Y:S01]  /*8600*/  FMUL R22, R130, R44 ;  /* 0x0000002c82167220 */ /* 0x000fe20000400000 */
[C---:B------:R-:W-:Y:S01]  /*8610*/  FFMA R20, R133.reuse, R132, R20 ;  /* 0x0000008485147223 */ /* 0x040fe20000000014 */
[----:B------:R-:W-:Y:S01]  /*8620*/  LOP3.LUT R132, R162, 0xffff0000, RZ, 0xc0, !PT ;  /* 0xffff0000a2847812 */ /* 0x000fe200078ec0ff */
[----:B------:R-:W-:Y:S01]  /*8630*/  FFMA R21, R133, R134, R21 ;  /* 0x0000008685157223 */ /* 0x000fe20000000015 */
[----:B------:R-:W-:Y:S01]  /*8640*/  LOP3.LUT R134, R163, 0xffff0000, RZ, 0xc0, !PT ;  /* 0xffff0000a3867812 */ /* 0x000fe200078ec0ff */
[----:B------:R-:W-:Y:S01]  /*8650*/  FFMA R22, R133, R135, R22 ;  /* 0x0000008785167223 */ /* 0x000fe20000000016 */
[----:B------:R-:W-:Y:S01]  /*8660*/  SHF.L.U32 R135, R163, 0x10, RZ ;  /* 0x00000010a3877819 */ /* 0x000fe200000006ff */
[C---:B------:R-:W-:Y:S01]  /*8670*/  FMUL R23, R130.reuse, R45 ;  /* 0x0000002d82177220 */ /* 0x040fe20000400000 */
[C---:B------:R-:W-:Y:S01]  /*8680*/  FMUL R88, R130.reuse, R46 ;  /* 0x0000002e82587220 */ /* 0x040fe20000400000 */
[C---:B------:R-:W-:Y:S01]  /*8690*/  FMUL R89, R130.reuse, R47 ;  /* 0x0000002f82597220 */ /* 0x040fe20000400000 */
[----:B------:R-:W-:Y:S01]  /*86a0*/  FMUL R90, R130, R48 ;  /* 0x00000030825a7220 */ /* 0x000fe20000400000 */
[C---:B------:R-:W-:Y:S01]  /*86b0*/  FFMA R23, R133.reuse, R132, R23 ;  /* 0x0000008485177223 */ /* 0x040fe20000000017 */
[C---:B------:R-:W-:Y:S01]  /*86c0*/  SHF.L.U32 R132, R156.reuse, 0x10, RZ ;  /* 0x000000109c847819 */ /* 0x040fe200000006ff */
[----:B------:R-:W-:Y:S01]  /*86d0*/  FFMA R88, R133, R135, R88 ;  /* 0x0000008785587223 */ /* 0x000fe20000000058 */
[----:B------:R-:W-:Y:S01]  /*86e0*/  SHF.L.U32 R135, R159, 0x10, RZ ;  /* 0x000000109f877819 */ /* 0x000fe200000006ff */
[C---:B------:R-:W-:Y:S01]  /*86f0*/  FFMA R89, R133.reuse, R134, R89 ;  /* 0x0000008685597223 */ /* 0x040fe20000000059 */
[----:B------:R-:W-:Y:S01]  /*8700*/  LOP3.LUT R134, R156, 0xffff0000, RZ, 0xc0, !PT ;  /* 0xffff00009c867812 */ /* 0x000fe200078ec0ff */
[C---:B------:R-:W-:Y:S01]  /*8710*/  FMUL R91, R130.reuse, R49 ;  /* 0x00000031825b7220 */ /* 0x040fe20000400000 */
[----:B------:R-:W-:Y:S01]  /*8720*/  FFMA R90, R133, R132, R90 ;  /* 0x00000084855a7223 */ /* 0x000fe2000000005a */
[----:B------:R-:W-:Y:S01]  /*8730*/  SHF.L.U32 R132, R157, 0x10, RZ ;  /* 0x000000109d847819 */ /* 0x000fe200000006ff */
[C---:B------:R-:W-:Y:S01]  /*8740*/  FMUL R92, R130.reuse, R50 ;  /* 0x00000032825c7220 */ /* 0x040fe20000400000 */
[----:B------:R-:W-:Y:S01]  /*8750*/  FFMA R91, R133, R134, R91 ;  /* 0x00000086855b7223 */ /* 0x000fe2000000005b */
[----:B------:R-:W-:Y:S01]  /*8760*/  LOP3.LUT R134, R157, 0xffff0000, RZ, 0xc0, !PT ;  /* 0xffff00009d867812 */ /* 0x000fe200078ec0ff */
[----:B------:R-:W-:Y:S01]  /*8770*/  FMUL R93, R130, R51 ;  /* 0x00000033825d7220 */ /* 0x000fe20000400000 */
[----:B------:R1:W-:Y:S01]  /*8780*/  @!P0 STS.128 [R191], R204 ;  /* 0x000000ccbf008388 */ /* 0x0003e20000000c00 */
[C---:B------:R-:W-:Y:S01]  /*8790*/  FFMA R92, R133.reuse, R132, R92 ;  /* 0x00000084855c7223 */ /* 0x040fe2000000005c */
[----:B------:R-:W-:Y:S01]  /*87a0*/  SHF.L.U32 R132, R158, 0x10, RZ ;  /* 0x000000109e847819 */ /* 0x000fe200000006ff */
[----:B------:R-:W-:Y:S01]  /*87b0*/  FMUL R94, R130, R52 ;  /* 0x00000034825e7220 */ /* 0x000fe20000400000 */
[C---:B------:R-:W-:Y:S01]  /*87c0*/  FFMA R93, R133.reuse, R134, R93 ;  /* 0x00000086855d7223 */ /* 0x040fe2000000005d */
[----:B------:R-:W-:Y:S01]  /*87d0*/  LOP3.LUT R134, R158, 0xffff0000, RZ, 0xc0, !PT ;  /* 0xffff00009e867812 */ /* 0x000fe200078ec0ff */
[----:B------:R-:W-:Y:S01]  /*87e0*/  FMUL R95, R130, R53 ;  /* 0x00000035825f7220 */ /* 0x000fe20000400000 */
[C---:B------:R-:W-:Y:S01]  /*87f0*/  FFMA R94, R133.reuse, R132, R94 ;  /* 0x00000084855e7223 */ /* 0x040fe2000000005e */
[----:B------:R-:W-:Y:S01]  /*8800*/  SHF.L.U32 R132, R152, 0x10, RZ ;  /* 0x0000001098847819 */ /* 0x000fe200000006ff */
[C---:B------:R-:W-:Y:S01]  /*8810*/  FMUL R96, R130.reuse, R54 ;  /* 0x0000003682607220 */ /* 0x040fe20000400000 */
[C---:B------:R-:W-:Y:S01]  /*8820*/  FMUL R97, R130.reuse, R55 ;  /* 0x0000003782617220 */ /* 0x040fe20000400000 */
[----:B------:R3:W-:Y:S01]  /*8830*/  @!P0 STS.128 [R199+0x10], R208 ;  /* 0x000010d0c7008388 */ /* 0x0007e20000000c00 */
[----:B------:R-:W-:Y:S01]  /*8840*/  FMUL R98, R130, R56 ;  /* 0x0000003882627220 */ /* 0x000fe20000400000 */
[C---:B------:R-:W-:Y:S01]  /*8850*/  FFMA R95, R133.reuse, R134, R95 ;  /* 0x00000086855f7223 */ /* 0x040fe2000000005f */
[----:B------:R-:W-:Y:S01]  /*8860*/  LOP3.LUT R134, R154, 0xffff0000, RZ, 0xc0, !PT ;  /* 0xffff00009a867812 */ /* 0x000fe200078ec0ff */
[----:B------:R-:W-:Y:S01]  /*8870*/  FFMA R96, R133, R135, R96 ;  /* 0x0000008785607223 */ /* 0x000fe20000000060 */
[----:B------:R-:W-:Y:S01]  /*8880*/  SHF.L.U32 R135, R153, 0x10, RZ ;  /* 0x0000001099877819 */ /* 0x000fe200000006ff */
[----:B------:R-:W-:Y:S01]  /*8890*/  FFMA R97, R133, R136, R97 ;  /* 0x0000008885617223 */ /* 0x000fe20000000061 */
[----:B------:R-:W-:Y:S01]  /*88a0*/  LOP3.LUT R136, R145, 0xffff0000, RZ, 0xc0, !PT ;  /* 0xffff000091887812 */ /* 0x000fe200078ec0ff */
[C---:B------:R-:W-:Y:S01]  /*88b0*/  FFMA R98, R133.reuse, R132, R98 ;  /* 0x0000008485627223 */ /* 0x040fe20000000062 */
[----:B------:R-:W-:Y:S01]  /*88c0*/  LOP3.LUT R132, R152, 0xffff0000, RZ, 0xc0, !PT ;  /* 0xffff000098847812 */ /* 0x000fe200078ec0ff */
[C---:B------:R-:W-:Y:S01]  /*88d0*/  FMUL R99, R130.reuse, R57 ;  /* 0x0000003982637220 */ /* 0x040fe20000400000 */
[C---:B------:R-:W-:Y:S01]  /*88e0*/  FMUL R100, R130.reuse, R58 ;  /* 0x0000003a82647220 */ /* 0x040fe20000400000 */
[C---:B------:R-:W-:Y:S01]  /*88f0*/  FMUL R101, R130.reuse, R59 ;  /* 0x0000003b82657220 */ /* 0x040fe20000400000 */
[----:B------:R-:W-:Y:S01]  /*8900*/  FMUL R102, R130, R60 ;  /* 0x0000003c82667220 */ /* 0x000fe20000400000 */
[----:B------:R-:W-:Y:S01]  /*8910*/  FFMA R99, R133, R132, R99 ;  /* 0x0000008485637223 */ /* 0x000fe20000000063 */
[----:B------:R-:W-:Y:S01]  /*8920*/  LOP3.LUT R132, R153, 0xffff0000, RZ, 0xc0, !PT ;  /* 0xffff000099847812 */ /* 0x000fe200078ec0ff */
[----:B------:R-:W-:Y:S01]  /*8930*/  FFMA R100, R133, R135, R100 ;  /* 0x0000008785647223 */ /* 0x000fe20000000064 */
[----:B------:R-:W-:Y:S01]  /*8940*/  SHF.L.U32 R135, R154, 0x10, RZ ;  /* 0x000000109a877819 */ /* 0x000fe200000006ff */
[C---:B------:R-:W-:Y:S01]  /*8950*/  FMUL R103, R130.reuse, R61 ;  /* 0x0000003d82677220 */ /* 0x040fe20000400000 */
[C---:B------:R-:W-:Y:S01]  /*8960*/  FMUL R104, R130.reuse, R62 ;  /* 0x0000003e82687220 */ /* 0x040fe20000400000 */
[----:B-1----:R-:W-:Y:S01]  /*8970*/  F2FP.BF16.F32.PACK_AB R204, R19, R18 ;  /* 0x0000001213cc723e */ /* 0x002fe200000010ff */
[----:B------:R-:W-:Y:S01]  /*8980*/  FFMA R101, R133, R132, R101 ;  /* 0x0000008485657223 */ /* 0x000fe20000000065 */
[----:B------:R-:W-:Y:S01]  /*8990*/  SHF.L.U32 R132, R155, 0x10, RZ ;  /* 0x000000109b847819 */ /* 0x000fe200000006ff */
[----:B------:R-:W-:Y:S01]  /*89a0*/  FFMA R102, R133, R135, R102 ;  /* 0x0000008785667223 */ /* 0x000fe20000000066 */
[----:B------:R-:W-:Y:S01]  /*89b0*/  F2FP.BF16.F32.PACK_AB R205, R21, R20 ;  /* 0x0000001415cd723e */ /* 0x000fe200000010ff */
[----:B------:R-:W-:Y:S01]  /*89c0*/  FFMA R103, R133, R134, R103 ;  /* 0x0000008685677223 */ /* 0x000fe20000000067 */
[----:B------:R-:W-:Y:S01]  /*89d0*/  LOP3.LUT R134, R155, 0xffff0000, RZ, 0xc0, !PT ;  /* 0xffff00009b867812 */ /* 0x000fe200078ec0ff */
[----:B------:R-:W-:Y:S01]  /*89e0*/  FMUL R105, R130, R63 ;  /* 0x0000003f82697220 */ /* 0x000fe20000400000 */
[----:B------:R-:W-:Y:S01]  /*89f0*/  F2FP.BF16.F32.PACK_AB R206, R23, R22 ;  /* 0x0000001617ce723e */ /* 0x000fe200000010ff */
[----:B------:R-:W-:Y:S01]  /*8a00*/  FFMA R104, R133, R132, R104 ;  /* 0x0000008485687223 */ /* 0x000fe20000000068 */
[----:B------:R-:W-:Y:S01]  /*8a10*/  F2FP.BF16.F32.PACK_AB R207, R89, R88 ;  /* 0x0000005859cf723e */ /* 0x000fe200000010ff */
[----:B------:R-:W-:Y:S01]  /*8a20*/  FFMA R105, R133, R134, R105 ;  /* 0x0000008685697223 */ /* 0x000fe20000000069 */
[----:B------:R-:W-:Y:S01]  /*8a30*/  SHF.L.U32 R132, R148, 0x10, RZ ;  /* 0x0000001094847819 */ /* 0x000fe200000006ff */
[----:B------:R-:W-:Y:S01]  /*8a40*/  FMUL R106, R130, R64 ;  /* 0x00000040826a7220 */ /* 0x000fe20000400000 */
[----:B------:R-:W-:Y:S01]  /*8a50*/  LOP3.LUT R134, R148, 0xffff0000, RZ, 0xc0, !PT ;  /* 0xffff000094867812 */ /* 0x000fe200078ec0ff */
[----:B------:R1:W-:Y:S01]  /*8a60*/  @!P0 STS.128 [R197+0x20], R204 ;  /* 0x000020ccc5008388 */ /* 0x0003e20000000c00 */
[----:B------:R-:W-:Y:S01]  /*8a70*/  SHF.L.U32 R135, R149, 0x10, RZ ;  /* 0x0000001095877819 */ /* 0x000fe200000006ff */
[C---:B------:R-:W-:Y:S01]  /*8a80*/  FMUL R107, R130.reuse, R65 ;  /* 0x00000041826b7220 */ /* 0x040fe20000400000 */
[----:B---3--:R-:W-:Y:S01]  /*8a90*/  F2FP.BF16.F32.PACK_AB R208, R91, R90 ;  /* 0x0000005a5bd0723e */ /* 0x008fe200000010ff */
[C---:B------:R-:W-:Y:S01]  /*8aa0*/  FMUL R108, R130.reuse, R66 ;  /* 0x00000042826c7220 */ /* 0x040fe20000400000 */
[----:B------:R-:W-:Y:S01]  /*8ab0*/  F2FP.BF16.F32.PACK_AB R209, R93, R92 ;  /* 0x0000005c5dd1723e */ /* 0x000fe200000010ff */
[----:B------:R-:W-:Y:S01]  /*8ac0*/  FFMA R106, R133, R132, R106 ;  /* 0x00000084856a7223 */ /* 0x000fe2000000006a */
[----:B------:R-:W-:Y:S01]  /*8ad0*/  F2FP.BF16.F32.PACK_AB R210, R95, R94 ;  /* 0x0000005e5fd2723e */ /* 0x000fe200000010ff */
[----:B------:R-:W-:Y:S01]  /*8ae0*/  FFMA R107, R133, R134, R107 ;  /* 0x00000086856b7223 */ /* 0x000fe2000000006b */
[----:B------:R-:W-:Y:S01]  /*8af0*/  F2FP.BF16.F32.PACK_AB R211, R97, R96 ;  /* 0x0000006061d3723e */ /* 0x000fe200000010ff */
[----:B------:R-:W-:Y:S01]  /*8b00*/  FFMA R108, R133, R135, R108 ;  /* 0x00000087856c7223 */ /* 0x000fe2000000006c */
[----:B------:R-:W-:Y:S01]  /*8b10*/  LOP3.LUT R132, R149, 0xffff0000, RZ, 0xc0, !PT ;  /* 0xffff000095847812 */ /* 0x000fe200078ec0ff */
[----:B------:R-:W-:Y:S01]  /*8b20*/  FMUL R109, R130, R67 ;  /* 0x00000043826d7220 */ /* 0x000fe20000400000 */
[C---:B------:R-:W-:Y:S01]  /*8b30*/  SHF.L.U32 R135, R150.reuse, 0x10, RZ ;  /* 0x0000001096877819 */ /* 0x040fe200000006ff */
[----:B------:R3:W-:Y:S01]  /*8b40*/  @!P0 STS.128 [R196+0x10], R208 ;  /* 0x000010d0c4008388 */ /* 0x0007e20000000c00 */
[----:B------:R-:W-:Y:S01]  /*8b50*/  LOP3.LUT R134, R150, 0xffff0000, RZ, 0xc0, !PT ;  /* 0xffff000096867812 */ /* 0x000fe200078ec0ff */
[C---:B------:R-:W-:Y:S01]  /*8b60*/  FMUL R110, R130.reuse, R68 ;  /* 0x00000044826e7220 */ /* 0x040fe20000400000 */
[C---:B------:R-:W-:Y:S01]  /*8b70*/  FMUL R111, R130.reuse, R69 ;  /* 0x00000045826f7220 */ /* 0x040fe20000400000 */
[----:B------:R-:W-:Y:S01]  /*8b80*/  FFMA R109, R133, R132, R109 ;  /* 0x00000084856d7223 */ /* 0x000fe2000000006d */
[----:B------:R-:W-:Y:S01]  /*8b90*/  SHF.L.U32 R132, R151, 0x10, RZ ;  /* 0x0000001097847819 */ /* 0x000fe200000006ff */
[----:B------:R-:W-:Y:S01]  /*8ba0*/  FFMA R110, R133, R135, R110 ;  /* 0x00000087856e7223 */ /* 0x000fe2000000006e */
[----:B------:R-:W-:Y:S01]  /*8bb0*/  SHF.L.U32 R135, R141, 0x10, RZ ;  /* 0x000000108d877819 */ /* 0x000fe200000006ff */
[----:B------:R-:W-:Y:S01]  /*8bc0*/  FFMA R111, R133, R134, R111 ;  /* 0x00000086856f7223 */ /* 0x000fe2000000006f */
[----:B------:R-:W-:Y:S01]  /*8bd0*/  LOP3.LUT R134, R151, 0xffff0000, RZ, 0xc0, !PT ;  /* 0xffff000097867812 */ /* 0x000fe200078ec0ff */
[C---:B------:R-:W-:Y:S01]  /*8be0*/  FMUL R112, R130.reuse, R70 ;  /* 0x0000004682707220 */ /* 0x040fe20000400000 */
[C---:B------:R-:W-:Y:S01]  /*8bf0*/  FMUL R113, R130.reuse, R71 ;  /* 0x0000004782717220 */ /* 0x040fe20000400000 */
[C---:B------:R-:W-:Y:S01]  /*8c00*/  FMUL R114, R130.reuse, R72 ;  /* 0x0000004882727220 */ /* 0x040fe20000400000 */
[----:B------:R-:W-:Y:S01]  /*8c10*/  FMUL R115, R130, R73 ;  /* 0x0000004982737220 */ /* 0x000fe20000400000 */
[C---:B------:R-:W-:Y:S01]  /*8c20*/  FFMA R112, R133.reuse, R132, R112 ;  /* 0x0000008485707223 */ /* 0x040fe20000000070 */
[C---:B------:R-:W-:Y:S01]  /*8c30*/  SHF.L.U32 R132, R140.reuse, 0x10, RZ ;  /* 0x000000108c847819 */ /* 0x040fe200000006ff */
[----:B------:R-:W-:Y:S01]  /*8c40*/  FFMA R113, R133, R134, R113 ;  /* 0x0000008685717223 */ /* 0x000fe20000000071 */
[----:B------:R-:W-:Y:S01]  /*8c50*/  LOP3.LUT R134, R140, 0xffff0000, RZ, 0xc0, !PT ;  /* 0xffff00008c867812 */ /* 0x000fe200078ec0ff */
[----:B------:R-:W-:Y:S01]  /*8c60*/  FMUL R116, R130, R74 ;  /* 0x0000004a82747220 */ /* 0x000fe20000400000 */
[----:B-1----:R-:W-:Y:S01]  /*8c70*/  F2FP.BF16.F32.PACK_AB R204, R99, R98 ;  /* 0x0000006263cc723e */ /* 0x002fe200000010ff */
[----:B------:R-:W-:Y:S01]  /*8c80*/  FFMA R114, R133, R132, R114 ;  /* 0x0000008485727223 */ /* 0x000fe20000000072 */
[----:B------:R-:W-:Y:S01]  /*8c90*/  LOP3.LUT R132, R141, 0xffff0000, RZ, 0xc0, !PT ;  /* 0xffff00008d847812 */ /* 0x000fe200078ec0ff */
[C---:B------:R-:W-:Y:S01]  /*8ca0*/  FFMA R115, R133.reuse, R134, R115 ;  /* 0x0000008685737223 */ /* 0x040fe20000000073 */
[C---:B------:R-:W-:Y:S01]  /*8cb0*/  LOP3.LUT R134, R142.reuse, 0xffff0000, RZ, 0xc0, !PT ;  /* 0xffff00008e867812 */ /* 0x040fe200078ec0ff */
[----:B------:R-:W-:Y:S01]  /*8cc0*/  FFMA R116, R133, R135, R116 ;  /* 0x0000008785747223 */ /* 0x000fe20000000074 */
[----:B------:R-:W-:Y:S01]  /*8cd0*/  SHF.L.U32 R135, R142, 0x10, RZ ;  /* 0x000000108e877819 */ /* 0x000fe200000006ff */
[C---:B------:R-:W-:Y:S01]  /*8ce0*/  FMUL R117, R130.reuse, R75 ;  /* 0x0000004b82757220 */ /* 0x040fe20000400000 */
[----:B------:R-:W-:Y:S01]  /*8cf0*/  F2FP.BF16.F32.PACK_AB R205, R101, R100 ;  /* 0x0000006465cd723e */ /* 0x000fe200000010ff */
[C---:B------:R-:W-:Y:S01]  /*8d00*/  FMUL R118, R130.reuse, R76 ;  /* 0x0000004c82767220 */ /* 0x040fe20000400000 */
[----:B------:R-:W-:Y:S01]  /*8d10*/  F2FP.BF16.F32.PACK_AB R206, R103, R102 ;  /* 0x0000006667ce723e */ /* 0x000fe200000010ff */
[C---:B------:R-:W-:Y:S01]  /*8d20*/  FMUL R119, R130.reuse, R77 ;  /* 0x0000004d82777220 */ /* 0x040fe20000400000 */
[C---:B------:R-:W-:Y:S01]  /*8d30*/  FFMA R117, R133.reuse, R132, R117 ;  /* 0x0000008485757223 */ /* 0x040fe20000000075 */
[----:B------:R-:W-:Y:S01]  /*8d40*/  FFMA R118, R133, R135, R118 ;  /* 0x0000008785767223 */ /* 0x000fe20000000076 */
[----:B------:R-:W-:Y:S01]  /*8d50*/  SHF.L.U32 R132, R143, 0x10, RZ ;  /* 0x000000108f847819 */ /* 0x000fe200000006ff */
[----:B------:R-:W-:Y:S01]  /*8d60*/  FFMA R119, R133, R134, R119 ;  /* 0x0000008685777223 */ /* 0x000fe20000000077 */
[----:B------:R-:W-:Y:S01]  /*8d70*/  F2FP.BF16.F32.PACK_AB R207, R105, R104 ;  /* 0x0000006869cf723e */ /* 0x000fe200000010ff */
[C---:B------:R-:W-:Y:S01]  /*8d80*/  FMUL R120, R130.reuse, R78 ;  /* 0x0000004e82787220 */ /* 0x040fe20000400000 */
[----:B------:R-:W-:Y:S01]  /*8d90*/  LOP3.LUT R134, R143, 0xffff0000, RZ, 0xc0, !PT ;  /* 0xffff00008f867812 */ /* 0x000fe200078ec0ff */
[----:B------:R-:W-:Y:S01]  /*8da0*/  FMUL R121, R130, R79 ;  /* 0x0000004f82797220 */ /* 0x000fe20000400000 */
[----:B---3--:R-:W-:Y:S01]  /*8db0*/  F2FP.BF16.F32.PACK_AB R208, R107, R106 ;  /* 0x0000006a6bd0723e */ /* 0x008fe200000010ff */
[----:B------:R1:W-:Y:S01]  /*8dc0*/  @!P0 STS.128 [R191+0x1000], R204 ;  /* 0x001000ccbf008388 */ /* 0x0003e20000000c00 */
[C---:B------:R-:W-:Y:S01]  /*8dd0*/  FFMA R120, R133.reuse, R132, R120 ;  /* 0x0000008485787223 */ /* 0x040fe20000000078 */
[----:B------:R-:W-:Y:S01]  /*8de0*/  FFMA R121, R133, R134, R121 ;  /* 0x0000008685797223 */ /* 0x000fe20000000079 */
[----:B------:R-:W-:Y:S01]  /*8df0*/  SHF.L.U32 R132, R144, 0x10, RZ ;  /* 0x0000001090847819 */ /* 0x000fe200000006ff */
[----:B------:R-:W-:Y:S01]  /*8e00*/  FMUL R122, R130, R80 ;  /* 0x00000050827a7220 */ /* 0x000fe20000400000 */
[----:B------:R-:W-:Y:S01]  /*8e10*/  LOP3.LUT R134, R144, 0xffff0000, RZ, 0xc0, !PT ;  /* 0xffff000090867812 */ /* 0x000fe200078ec0ff */
[C---:B------:R-:W-:Y:S01]  /*8e20*/  FMUL R123, R130.reuse, R81 ;  /* 0x00000051827b7220 */ /* 0x040fe20000400000 */
[----:B------:R-:W-:Y:S01]  /*8e30*/  SHF.L.U32 R135, R145, 0x10, RZ ;  /* 0x0000001091877819 */ /* 0x000fe200000006ff */
[C---:B------:R-:W-:Y:S01]  /*8e40*/  FMUL R124, R130.reuse, R82 ;  /* 0x00000052827c7220 */ /* 0x040fe20000400000 */
[----:B------:R-:W-:Y:S01]  /*8e50*/  F2FP.BF16.F32.PACK_AB R209, R109, R108 ;  /* 0x0000006c6dd1723e */ /* 0x000fe200000010ff */
[----:B------:R-:W-:Y:S01]  /*8e60*/  FMUL R125, R130, R83 ;  /* 0x00000053827d7220 */ /* 0x000fe20000400000 */
[----:B------:R-:W-:Y:S01]  /*8e70*/  F2FP.BF16.F32.PACK_AB R210, R111, R110 ;  /* 0x0000006e6fd2723e */ /* 0x000fe200000010ff */
[----:B------:R-:W-:Y:S01]  /*8e80*/  FFMA R122, R133, R132, R122 ;  /* 0x00000084857a7223 */ /* 0x000fe2000000007a */
[----:B------:R-:W-:Y:S01]  /*8e90*/  F2FP.BF16.F32.PACK_AB R211, R113, R112 ;  /* 0x0000007071d3723e */ /* 0x000fe200000010ff */
[C---:B------:R-:W-:Y:S01]  /*8ea0*/  FFMA R123, R133.reuse, R134, R123 ;  /* 0x00000086857b7223 */ /* 0x040fe2000000007b */
[----:B------:R-:W-:Y:S01]  /*8eb0*/  SHF.L.U32 R132, R146, 0x10, RZ ;  /* 0x0000001092847819 */ /* 0x000fe200000006ff */
[C---:B------:R-:W-:Y:S01]  /*8ec0*/  FFMA R124, R133.reuse, R135, R124 ;  /* 0x00000087857c7223 */ /* 0x040fe2000000007c */
[----:B------:R-:W-:Y:S01]  /*8ed0*/  FMUL R126, R130, R84 ;  /* 0x00000054827e7220 */ /* 0x000fe20000400000 */
[----:B------:R1:W-:Y:S01]  /*8ee0*/  @!P0 STS.128 [R199+0x1010], R208 ;  /* 0x001010d0c7008388 */ /* 0x0003e20000000c00 */
[----:B------:R-:W-:Y:S01]  /*8ef0*/  LOP3.LUT R134, R146, 0xffff0000, RZ, 0xc0, !PT ;  /* 0xffff000092867812 */ /* 0x000fe200078ec0ff */
[----:B------:R-:W-:Y:S01]  /*8f00*/  FFMA R125, R133, R136, R125 ;  /* 0x00000088857d7223 */ /* 0x000fe2000000007d */
[C---:B------:R-:W-:Y:S01]  /*8f10*/  FMUL R127, R130.reuse, R85 ;  /* 0x00000055827f7220 */ /* 0x040fe20000400000 */
[C---:B------:R-:W-:Y:S01]  /*8f20*/  SHF.L.U32 R135, R147.reuse, 0x10, RZ ;  /* 0x0000001093877819 */ /* 0x040fe200000006ff */
[C---:B------:R-:W-:Y:S01]  /*8f30*/  FMUL R128, R130.reuse, R86 ;  /* 0x0000005682807220 */ /* 0x040fe20000400000 */
[----:B------:R-:W-:Y:S01]  /*8f40*/  LOP3.LUT R136, R147, 0xffff0000, RZ, 0xc0, !PT ;  /* 0xffff000093887812 */ /* 0x000fe200078ec0ff */
[----:B------:R-:W-:Y:S01]  /*8f50*/  FMUL R129, R130, R87 ;  /* 0x0000005782817220 */ /* 0x000fe20000400000 */
[----:B------:R-:W-:Y:S01]  /*8f60*/  F2FP.BF16.F32.PACK_AB R212, R115, R114 ;  /* 0x0000007273d4723e */ /* 0x000fe200000010ff */
[----:B------:R-:W-:Y:S01]  /*8f70*/  FFMA R126, R133, R132, R126 ;  /* 0x00000084857e7223 */ /* 0x000fe2000000007e */
[----:B------:R-:W-:Y:S01]  /*8f80*/  F2FP.BF16.F32.PACK_AB R213, R117, R116 ;  /* 0x0000007475d5723e */ /* 0x000fe200000010ff */
[----:B------:R-:W-:Y:S01]  /*8f90*/  FFMA R127, R133, R134, R127 ;  /* 0x00000086857f7223 */ /* 0x000fe2000000007f */
[----:B------:R-:W-:Y:S01]  /*8fa0*/  F2FP.BF16.F32.PACK_AB R214, R119, R118 ;  /* 0x0000007677d6723e */ /* 0x000fe200000010ff */
[----:B------:R-:W-:Y:S01]  /*8fb0*/  FFMA R128, R133, R135, R128 ;  /* 0x0000008785807223 */ /* 0x000fe20000000080 */
[----:B------:R-:W-:Y:S01]  /*8fc0*/  F2FP.BF16.F32.PACK_AB R215, R121, R120 ;  /* 0x0000007879d7723e */ /* 0x000fe200000010ff */
[----:B------:R-:W-:Y:S01]  /*8fd0*/  FFMA R129, R133, R136, R129 ;  /* 0x0000008885817223 */ /* 0x000fe20000000081 */
[----:B------:R-:W-:Y:S02]  /*8fe0*/  F2FP.BF16.F32.PACK_AB R216, R123, R122 ;  /* 0x0000007a7bd8723e */ /* 0x000fe400000010ff */
[----:B------:R-:W-:Y:S01]  /*8ff0*/  F2FP.BF16.F32.PACK_AB R217, R125, R124 ;  /* 0x0000007c7dd9723e */ /* 0x000fe200000010ff */
[----:B------:R1:W-:Y:S01]  /*9000*/  @!P0 STS.128 [R197+0x1020], R212 ;  /* 0x001020d4c5008388 */ /* 0x0003e20000000c00 */
[----:B------:R-:W-:Y:S02]  /*9010*/  F2FP.BF16.F32.PACK_AB R218, R127, R126 ;  /* 0x0000007e7fda723e */ /* 0x000fe400000010ff */
[----:B------:R-:W-:Y:S05]  /*9020*/  F2FP.BF16.F32.PACK_AB R219, R129, R128 ;  /* 0x0000008081db723e */ /* 0x000fea00000010ff */
[----:B------:R1:W-:Y:S01]  /*9030*/  @!P0 STS.128 [R196+0x1010], R216 ;  /* 0x001010d8c4008388 */ /* 0x0003e20000000c00 */
[----:B------:R-:W-:Y:S01]  /*9040*/  @!PT LDS RZ, [RZ] ;  /* 0x00000000fffff984 */ /* 0x000fe20000000800 */
[----:B------:R-:W-:Y:S01]  /*9050*/  @!PT LDS RZ, [RZ] ;  /* 0x00000000fffff984 */ /* 0x000fe20000000800 */
[----:B------:R-:W-:Y:S01]  /*9060*/  @!PT LDS RZ, [RZ] ;  /* 0x00000000fffff984 */ /* 0x000fe20000000800 */
[----:B------:R-:W-:Y:S01]  /*9070*/  @!PT LDS RZ, [RZ] ;  /* 0x00000000fffff984 */ /* 0x000fe20000000800 */
[----:B------:R3:W-:Y:S07]  /*9080*/  MEMBAR.ALL.CTA ;  /* 0x0000000000007992 */ /* 0x0007ee0000008000 */
[----:B---3--:R-:W3:Y:S01]  /*9090*/  FENCE.VIEW.ASYNC.S ;  /* 0x00000000000073c6 */ /* 0x008ee20000000000 */
[----:B------:R-:W-:Y:S05]  /*90a0*/  WARPSYNC.ALL ;  /* 0x0000000000007948 */ /* 0x000fea0003800000 */
[----:B------:R-:W-:Y:S01]  /*90b0*/  BSSY.RECONVERGENT B0, `(.L_x_118) ;  /* 0x0000012000007945 */ /* 0x000fe20003800200 */
[----:B---3--:R-:W-:Y:S06]  /*90c0*/  BAR.SYNC.DEFER_BLOCKING 0x1, 0x80 ;  /* 0x0042000000007b1d */ /* 0x008fec0000010000 */
[----:B------:R-:W-:Y:S05]  /*90d0*/  @P1 BRA `(.L_x_119) ;  /* 0x00000000003c1947 */ /* 0x000fea0003800000 */
[----:B------:R-:W-:Y:S01]  /*90e0*/  UIADD3 UR4, UPT, UPT, UR45, 0x200, URZ ;  /* 0x000002002d047890 */ /* 0x000fe2000fffe0ff */
[----:B------:R-:W-:Y:S01]  /*90f0*/  R2UR UR49, R202 ;  /* 0x00000000ca3172ca */ /* 0x000fe200000e0000 */
[----:B------:R-:W-:Y:S01]  /*9100*/  UMOV UR51, UR44 ;  /* 0x0000002c00337c82 */ /* 0x000fe20008000000 */
[----:B------:R-:W-:Y:S01]  /*9110*/  UIADD3 UR8, UPT, UPT, UR45, 0x1200, URZ ;  /* 0x000012002d087890 */ /* 0x000fe2000fffe0ff */
[----:B------:R-:W-:Y:S02]  /*9120*/  UMOV UR10, UR50 ;  /* 0x00000032000a7c82 */ /* 0x000fe40008000000 */
[----:B------:R-:W-:Y:S01]  /*9130*/  IMAD.U32 R184, RZ, RZ, UR4 ;  /* 0x00000004ffb87e24 */ /* 0x000fe2000f8e00ff */
[----:B------:R-:W-:Y:S01]  /*9140*/  UIADD3 UR4, UP0, UPT, UR54, 0xa80, URZ ;  /* 0x00000a8036047890 */ /* 0x000fe2000ff1e0ff */
[----:B------:R-:W-:Y:S03]  /*9150*/  UMOV UR11, UR44 ;  /* 0x0000002c000b7c82 */ /* 0x000fe60008000000 */
[----:B------:R-:W-:Y:S01]  /*9160*/  R2UR UR48, R184 ;  /* 0x00000000b83072ca */ /* 0x000fe200000e0000 */
[----:B------:R-:W-:Y:S02]  /*9170*/  UIADD3.X UR5, UPT, UPT, URZ, UR55, URZ, UP0, !UPT ;  /* 0x00000037ff057290 */ /* 0x000fe400087fe4ff */
[----:B------:R-:W-:Y:S10]  /*9180*/  UIADD3 UR9, UPT, UPT, UR49, 0x80, URZ ;  /* 0x0000008031097890 */ /* 0x000ff4000fffe0ff */
[----:B------:R3:W-:Y:S01]  /*9190*/  UTMASTG.3D [UR48], [UR4] ;  /* 0x00000030040073b5 */ /* 0x0007e20008010000 */
[----:B------:R3:W-:Y:S01]  /*91a0*/  UTMASTG.3D [UR8], [UR4] ;  /* 0x00000008040073b5 */ /* 0x0007e20008010000 */
[----:B------:R0:W-:Y:S01]  /*91b0*/  UTMACMDFLUSH ;  /* 0x00000000000079b7 */ /* 0x0001e20000000000 */
[----:B---3--:R-:W-:Y:S04]  /*91c0*/  DEPBAR.LE SB0, 0x1 ;  /* 0x000080400000791a */ /* 0x008fe80000000000 */
.L_x_119:
[----:B------:R-:W-:Y:S05]  /*91d0*/  BSYNC.RECONVERGENT B0 ;  /* 0x0000000000007941 */ /* 0x000fea0003800200 */
.L_x_118:
[----:B------:R-:W-:Y:S01]  /*91e0*/  BAR.SYNC.DEFER_BLOCKING 0x1, 0x80 ;  /* 0x0042000000007b1d */ /* 0x000fe20000010000 */
[----:B------:R-:W-:Y:S01]  /*91f0*/  ISETP.NE.AND P1, PT, R195, RZ, PT ;  /* 0x000000ffc300720c */ /* 0x000fe20003f25270 */
[----:B------:R-:W-:Y:S01]  /*9200*/  UISETP.NE.AND UP0, UPT, UR53, URZ, UPT ;  /* 0x000000ff3500728c */ /* 0x000fe2000bf05270 */
[----:B------:R-:W-:Y:S11]  /*9210*/  LEA R3, R138, UR45, 0x3 ;  /* 0x0000002d8a037c11 */ /* 0x000ff6000f8e18ff */
[----:B------:R-:W-:Y:S01]  /*9220*/  @P1 SHF.L.U32 R6, RZ, 0x1f, RZ ;  /* 0x0000001fff061819 */ /* 0x000fe200000006ff */
[----:B------:R-:W-:Y:S06]  /*9230*/  BRA.U !UP0, `(.L_x_120) ;  /* 0x0000000108247547 */ /* 0x000fec000b800000 */
[----:B------:R-:W3:Y:S01]  /*9240*/  S2R R0, SR_CgaCtaId ;  /* 0x0000000000007919 */ /* 0x000ee20000008800 */
[----:B------:R-:W-:Y:S01]  /*9250*/  IMAD.U32 R4, RZ, RZ, UR47 ;  /* 0x0000002fff047e24 */ /* 0x000fe2000f8e00ff */
[----:B------:R-:W-:Y:S04]  /*9260*/  UIADD3 UR4, UPT, UPT, UR47, 0x1, URZ ;  /* 0x000000012f047890 */ /* 0x000fe8000fffe0ff */
[----:B------:R-:W-:Y:S01]  /*9270*/  @P1 LEA R4, R4, UR45, 0x3 ;  /* 0x0000002d04041c11 */ /* 0x000fe2000f8e18ff */
[----:B------:R-:W-:Y:S04]  /*9280*/  UISETP.NE.AND UP0, UPT, UR4, 0x4, UPT ;  /* 0x000000040400788c */ /* 0x000fe8000bf05270 */
[----:B------:R-:W-:Y:S01]  /*9290*/  @P1 VIADD R5, R4, 0x90 ;  /* 0x0000009004051836 */ /* 0x000fe20000000000 */
[----:B------:R-:W-:Y:S04]  /*92a0*/  USEL UR47, UR4, URZ, UP0 ;  /* 0x000000ff042f7287 */ /* 0x000fe80008000000 */
[----:B---3--:R-:W-:Y:S04]  /*92b0*/  @P1 PRMT R0, R0, 0x654, R5 ;  /* 0x0000065400001816 */ /* 0x008fe80000000005 */
[----:B------:R3:W-:Y:S04]  /*92c0*/  @P1 SYNCS.ARRIVE.TRANS64.RED.A1T0 RZ, [R0+URZ], RZ ;  /* 0x000000ff00ff19a7 */ /* 0x0007e800081004ff */
.L_x_120:
[----:B------:R-:W4:Y:S01]  /*92d0*/  @P1 SYNCS.PHASECHK.TRANS64.TRYWAIT P0, [R3+URZ+0x70], R6 ;  /* 0x00007006030015a7 */ /* 0x000f2200080011ff */
[----:B------:R-:W-:Y:S01]  /*92e0*/  BSSY B1, `(.L_x_121) ;  /* 0x0000019000017945 */ /* 0x000fe20003800000 */
[----:B----4-:R-:W-:Y:S03]  /*92f0*/  @P1 SEL R137, RZ, 0x1, !P0 ;  /* 0x00000001ff891807 */ /* 0x010fe60004000000 */
[----:B------:R-:W-:Y:S05]  /*9300*/  @!P1 BRA `(.L_x_122) ;  /* 0x0000000000589947 */ /* 0x000fea0003800000 */
[----:B------:R-:W-:Y:S01]  /*9310*/  ISETP.NE.AND P1, PT, R139, RZ, PT ;  /* 0x000000ff8b00720c */ /* 0x000fe20003f25270 */
[----:B------:R-:W-:Y:S01]  /*9320*/  BSSY B0, `(.L_x_123) ;  /* 0x000000a000007945 */ /* 0x000fe20003800000 */
[----:B------:R-:W-:Y:S11]  /*9330*/  ISETP.NE.AND P0, PT, R137, RZ, PT ;  /* 0x000000ff8900720c */ /* 0x000ff60003f05270 */
[----:B------:R-:W-:Y:S04]  /*9340*/  @P1 IMAD R9, R138, 0x2000, R191 ;  /* 0x000020008a091824 */ /* 0x000fe800078e02bf */
[----:B------:R-:W-:Y:S01]  /*9350*/  @P1 IMAD.IADD R7, R200, 0x1, R9 ;  /* 0x00000001c8071824 */ /* 0x000fe200078e0209 */
[----:B------:R-:W-:Y:S03]  /*9360*/  @P1 IADD3 R5, PT, PT, R198, R9, RZ ;  /* 0x00000009c6051210 */ /* 0x000fe60007ffe0ff */
[----:B------:R-:W-:Y:S01]  /*9370*/  @P1 IMAD.IADD R4, R190, 0x1, R7 ;  /* 0x00000001be041824 */ /* 0x000fe200078e0207 */
[----:B------:R-:W-:Y:S06]  /*9380*/  @P0 BRA `(.L_x_124) ;  /* 0x00000000000c0947 */ /* 0x000fec0003800000 */
[----:B---3--:R-:W-:Y:S04]  /*9390*/  SHF.L.U32 R0, RZ, 0x1f, RZ ;  /* 0x0000001fff007819 */ /* 0x008fe800000006ff */
[----:B------:R-:W3:Y:S02]  /*93a0*/  SYNCS.PHASECHK.TRANS64.TRYWAIT P0, [R3+URZ+0x70], R0 ;  /* 0x00007000030075a7 */ /* 0x000ee400080011ff */
[----:B---3--:R-:W-:Y:S05]  /*93b0*/  @!P0 BRA `(.L_x_125) ;  /* 0x000000a800788947 */ /* 0x008fea0003800000 */
.L_x_124:
[----:B------:R-:W-:Y:S05]  /*93c0*/  BSYNC B0 ;  /* 0x0000000000007941 */ /* 0x000fea0003800000 */
.L_x_123:
[----:B------:R-:W-:Y:S02]  /*93d0*/  ISETP.NE.AND P0, PT, R139, RZ, PT ;  /* 0x000000ff8b00720c */ /* 0x000fe40003f05270 */
[----:B------:R-:W-:Y:S11]  /*93e0*/  IADD3 R138, PT, PT, R138, 0x1, RZ ;  /* 0x000000018a8a7810 */ /* 0x000ff60007ffe0ff */
[----:B------:R4:W1:Y:S04]  /*93f0*/  @P0 LDS.128 R160, [R5+0x20] ;  /* 0x0000200005a00984 */ /* 0x0008680000000c00 */
[----:B------:R4:W1:Y:S04]  /*9400*/  @P0 LDS.128 R140, [R5+0x1020] ;  /* 0x00102000058c0984 */ /* 0x0008680000000c00 */
[----:B------:R4:W1:Y:S04]  /*9410*/  @P0 LDS.128 R168, [R9] ;  /* 0x0000000009a80984 */ /* 0x0008680000000c00 */
[----:B------:R4:W1:Y:S04]  /*9420*/  @P0 LDS.128 R152, [R9+0x1000] ;  /* 0x0010000009980984 */ /* 0x0008680000000c00 */
[----:B------:R4:W1:Y:S04]  /*9430*/  @P0 LDS.128 R164, [R7+0x10] ;  /* 0x0000100007a40984 */ /* 0x0008680000000c00 */
[----:B------:R4:W1:Y:S04]  /*9440*/  @P0 LDS.128 R148, [R7+0x1010] ;  /* 0x0010100007940984 */ /* 0x0008680000000c00 */
[----:B------:R4:W1:Y:S04]  /*9450*/  @P0 LDS.128 R156, [R4+0x10] ;  /* 0x00001000049c0984 */ /* 0x0008680000000c00 */
[----:B------:R4:W1:Y:S02]  /*9460*/  @P0 LDS.128 R144, [R4+0x1010] ;  /* 0x0010100004900984 */ /* 0x0008640000000c00 */
.L_x_122:
[----:B------:R-:W-:Y:S05]  /*9470*/  BSYNC B1 ;  /* 0x0000000000017941 */ /* 0x000fea0003800000 */
.L_x_121:
[----:B------:R-:W-:Y:S05]  /*9480*/  VIADD R201, R201, 0x400000 ;  /* 0x00400000c9c97836 */ /* 0x000fea0000000000 */
[----:B---3--:R-:W-:Y:S04]  /*9490*/  SHF.R.U32.HI R0, RZ, 0x15, R201 ;  /* 0x00000015ff007819 */ /* 0x008fe800000116c9 */
[----:B------:R-:W-:Y:S04]  /*94a0*/  LOP3.LUT R17, R0, 0x3, RZ, 0xc0, !PT ;  /* 0x0000000300117812 */ /* 0x000fe800078ec0ff */
[----:B------:R-:W-:Y:S11]  /*94b0*/  ISETP.NE.AND P0, PT, R192, R17, PT ;  /* 0x00000011c000720c */ /* 0x000ff60003f05270 */
[----:B------:R-:W-:Y:S02]  /*94c0*/  @!UPT UIADD3 URZ, UPT, UPT, URZ, URZ, URZ ;  /* 0x000000fffffff290 */ /* 0x000fe4000fffe0ff */
[----:B------:R-:W-:Y:S05]  /*94d0*/  @P0 BRA `(.L_x_126) ;  /* 0x0000000000bc0947 */ /* 0x000fea0003800000 */
        /* <DEDUP_REMOVED lines=8> */
[----:B------:R-:W3:Y:S01]  /*9560*/  LDCU.64 UR6, c[0x4][0x78] ;  /* 0x01000f00ff0677ac */ /* 0x000ee20008000a00 */
[----:B------:R-:W1:Y:S01]  /*9570*/  LDC.64 R14, c[0x4][R15] ;  /* 0x010000000f0e7b82 */ /* 0x000e620000000a00 */
[----:B------:R-:W5:Y:S01]  /*9580*/  LDCU.64 UR4, c[0x4][0x10] ;  /* 0x01000200ff0477ac */ /* 0x000f620008000a00 */
[----:B----4-:R-:W-:Y:S01]  /*9590*/  MOV R5, UR9 ;  /* 0x0000000900057c02 */ /* 0x010fe20008000f00 */
[----:B------:R-:W-:Y:S01]  /*95a0*/  IMAD.U32 R4, RZ, RZ, UR8 ;  /* 0x00000008ff047e24 */ /* 0x000fe2000f8e00ff */
[----:B---3--:R-:W-:Y:S01]  /*95b0*/  MOV R7, UR7 ;  /* 0x0000000700077c02 */ /* 0x008fe20008000f00 */
[----:B------:R-:W-:Y:S01]  /*95c0*/  IMAD.U32 R6, RZ, RZ, UR6 ;  /* 0x00000006ff067e24 */ /* 0x000fe2000f8e00ff */
[----:B-----5:R-:W-:Y:S01]  /*95d0*/  MOV R11, UR5 ;  /* 0x00000005000b7c02 */ /* 0x020fe20008000f00 */
[----:B------:R-:W-:Y:S02]  /*95e0*/  IMAD.U32 R10, RZ, RZ, UR4 ;  /* 0x00000004ff0a7e24 */ /* 0x000fe4000f8e00ff */
[----:B------:R-:W-:Y:S07]  /*95f0*/  LEPC R20, `(.L_x_127) ;  /* 0x000000001014794e */ /* 0x000fee0000000000 */
[----:B-12---:R-:W-:Y:S05]  /*9600*/  CALL.ABS.NOINC R14 ;  /* 0x000000000e007343 */ /* 0x006fea0003c00000 */
.L_x_127:
[----:B------:R-:W-:Y:S05]  /*9610*/  WARPSYNC.ALL ;  /* 0x0000000000007948 */ /* 0x000fea0003800000 */
[C---:B------:R-:W-:Y:S01]  /*9620*/  R2UR UR4, R201.reuse ;  /* 0x00000000c90472ca */ /* 0x040fe200000e0000 */
[----:B------:R-:W-:Y:S05]  /*9630*/  VIADD R0, R201, 0x80 ;  /* 0x00000080c9007836 */ /* 0x000fea0000000000 */
[----:B------:R-:W-:Y:S04]  /*9640*/  SHF.R.U32.HI R0, RZ, 0x15, R0 ;  /* 0x00000015ff007819 */ /* 0x000fe80000011600 */
[----:B------:R-:W-:Y:S03]  /*9650*/  LOP3.LUT P0, RZ, R0, 0x3, R181, 0x48, !PT ;  /* 0x0000000300ff7812 */ /* 0x000fe600078048b5 */
[----:B------:R-:W3:Y:S10]  /*9660*/  LDTM.x32 R24, tmem[UR4] ;  /* 0x00000004001879ee */ /* 0x000ef400082c0000 */
[----:B---3--:R-:W-:Y:S05]  /*9670*/  @!P0 BRA `(.L_x_128) ;  /* 0x0000000000408947 */ /* 0x008fea0003800000 */
        /* <DEDUP_REMOVED lines=16> */
.L_x_128:
[----:B------:R-:W-:Y:S05]  /*9780*/  WARPSYNC.ALL ;  /* 0x0000000000007948 */ /* 0x000fea0003800000 */
[----:B------:R-:W-:Y:S11]  /*9790*/  R2UR UR4, R201 ;  /* 0x00000000c90472ca */ /* 0x000ff600000e0000 */
[----:B------:R-:W-:Y:S02]  /*97a0*/  @!UPT UIADD3 URZ, UPT, UPT, URZ, URZ, URZ ;  /* 0x000000fffffff290 */ /* 0x000fe4000fffe0ff */
[----:B------:R-:W3:Y:S02]  /*97b0*/  LDTM.x32 R56, tmem[UR4+0x80] ;  /* 0x00008004003879ee */ /* 0x000ee400082c0000 */
[----:B---3--:R-:W-:Y:S01]  /*97c0*/  NOP ;  /* 0x0000000000007918 */ /* 0x008fe20000000000 */
.L_x_126:
[----:B-1----:R-:W-:Y:S01]  /*97d0*/  SHF.L.U32 R18, R168, 0x10, RZ ;  /* 0x00000010a8127819 */ /* 0x002fe200000006ff */
[----:B------:R-:W-:Y:S01]  /*97e0*/  FMUL R0, R130, R24 ;  /* 0x0000001882007220 */ /* 0x000fe20000400000 */
[C---:B------:R-:W-:Y:S01]  /*97f0*/  SHF.L.U32 R19, R169.reuse, 0x10, RZ ;  /* 0x00000010a9137819 */ /* 0x040fe200000006ff */
[----:B------:R-:W-:Y:S05]  /*9800*/  WARPSYNC.ALL ;  /* 0x0000000000007948 */ /* 0x000fea0003800000 */
[----:B------:R-:W-:Y:S01]  /*9810*/  LOP3.LUT R20, R169, 0xffff0000, RZ, 0xc0, !PT ;  /* 0xffff0000a9147812 */ /* 0x000fe200078ec0ff */
[----:B------:R-:W1:Y:S01]  /*9820*/  S2UR UR5, SR_CgaCtaId ;  /* 0x00000000000579c3 */ /* 0x000e620000008800 */
[----:B------:R-:W-:Y:S01]  /*9830*/  ISETP.NE.AND P1, PT, R192, R17, PT ;  /* 0x00000011c000720c */ /* 0x000fe20003f25270 */
[----:B------:R-:W-:Y:S01]  /*9840*/  FFMA R0, R133, R18, R0 ;  /* 0x0000001285007223 */ /* 0x000fe20000000000 */
[----:B------:R-:W-:Y:S01]  /*9850*/  LOP3.LUT R18, R168, 0xffff0000, RZ, 0xc0, !PT ;  /* 0xffff0000a8127812 */ /* 0x000fe200078ec0ff */
[----:B------:R-:W-:Y:S01]  /*9860*/  FMUL R3, R130, R25 ;  /* 0x0000001982037220 */ /* 0x000fe20000400000 */
[----:B------:R-:W-:Y:S01]  /*9870*/  LOP3.LUT R16, R164, 0xffff0000, RZ, 0xc0, !PT ;  /* 0xffff0000a4107812 */ /* 0x000fe200078ec0ff */
[C---:B----4-:R-:W-:Y:S01]  /*9880*/  FMUL R4, R130.reuse, R26 ;  /* 0x0000001a82047220 */ /* 0x050fe20000400000 */
[----:B------:R-:W-:Y:S01]  /*9890*/  SHF.L.U32 R15, R165, 0x10, RZ ;  /* 0x00000010a50f7819 */ /* 0x000fe200000006ff */
[----:B------:R-:W-:Y:S01]  /*98a0*/  FMUL R5, R130, R27 ;  /* 0x0000001b82057220 */ /* 0x000fe20000400000 */
[----:B------:R-:W-:Y:S01]  /*98b0*/  SHF.L.U32 R17, R166, 0x10, RZ ;  /* 0x00000010a6117819 */ /* 0x000fe200000006ff */
[C---:B------:R-:W-:Y:S01]  /*98c0*/  FFMA R3, R133.reuse, R18, R3 ;  /* 0x0000001285037223 */ /* 0x040fe20000000003 */
[----:B------:R-:W-:Y:S01]  /*98d0*/  SHF.L.U32 R18, R170, 0x10, RZ ;  /* 0x00000010aa127819 */ /* 0x000fe200000006ff */
[C---:B------:R-:W-:Y:S01]  /*98e0*/  FFMA R4, R133.reuse, R19, R4 ;  /* 0x0000001385047223 */ /* 0x040fe20000000004 */
[----:B------:R-:W-:Y:S01]  /*98f0*/  SHF.L.U32 R19, R164, 0x10, RZ ;  /* 0x00000010a4137819 */ /* 0x000fe200000006ff */
[----:B------:R-:W-:Y:S01]  /*9900*/  FFMA R5, R133, R20, R5 ;  /* 0x0000001485057223 */ /* 0x000fe20000000005 */
[----:B------:R-:W-:Y:S01]  /*9910*/  LOP3.LUT R20, R170, 0xffff0000, RZ, 0xc0, !PT ;  /* 0xffff0000aa147812 */ /* 0x000fe200078ec0ff */
[C---:B------:R-:W-:Y:S01]  /*9920*/  FMUL R6, R130.reuse, R28 ;  /* 0x0000001c82067220 */ /* 0x040fe20000400000 */
[----:B------:R-:W-:Y:S01]  /*9930*/  F2FP.BF16.F32.PACK_AB R88, R3, R0 ;  /* 0x000000000358723e */ /* 0x000fe200000010ff */
[C---:B------:R-:W-:Y:S01]  /*9940*/  FMUL R7, R130.reuse, R29 ;  /* 0x0000001d82077220 */ /* 0x040fe20000400000 */
[----:B------:R-:W-:Y:S01]  /*9950*/  F2FP.BF16.F32.PACK_AB R89, R5, R4 ;  /* 0x000000040559723e */ /* 0x000fe200000010ff */
[----:B------:R-:W-:Y:S01]  /*9960*/  FFMA R6, R133, R18, R6 ;  /* 0x0000001285067223 */ /* 0x000fe20000000006 */
[----:B------:R-:W-:Y:S01]  /*9970*/  SHF.L.U32 R18, R171, 0x10, RZ ;  /* 0x00000010ab127819 */ /* 0x000fe200000006ff */
[----:B------:R-:W-:Y:S01]  /*9980*/  FFMA R7, R133, R20, R7 ;  /* 0x0000001485077223 */ /* 0x000fe20000000007 */
[----:B------:R-:W-:Y:S01]  /*9990*/  LOP3.LUT R20, R171, 0xffff0000, RZ, 0xc0, !PT ;  /* 0xffff0000ab147812 */ /* 0x000fe200078ec0ff */
[C---:B------:R-:W-:Y:S01]  /*99a0*/  FMUL R8, R130.reuse, R30 ;  /* 0x0000001e82087220 */ /* 0x040fe20000400000 */
[----:B------:R-:W-:Y:S01]  /*99b0*/  ISETP.NE.AND P2, PT, R195, RZ, PT ;  /* 0x000000ffc300720c */ /* 0x000fe20003f45270 */
[----:B------:R-:W-:Y:S01]  /*99c0*/  FMUL R9, R130, R31 ;  /* 0x0000001f82097220 */ /* 0x000fe20000400000 */
[----:B------:R-:W-:Y:S01]  /*99d0*/  F2FP.BF16.F32.PACK_AB R90, R7, R6 ;  /* 0x00000006075a723e */ /* 0x000fe200000010ff */
[----:B------:R-:W-:Y:S01]  /*99e0*/  UIADD3 UR4, UPT, UPT, UR45, 0xe8, URZ ;  /* 0x000000e82d047890 */ /* 0x000fe2000fffe0ff */
[----:B------:R-:W-:Y:S01]  /*99f0*/  ISETP.NE.AND P0, PT, R192, RZ, PT ;  /* 0x000000ffc000720c */ /* 0x000fe20003f05270 */
[----:B------:R-:W-:Y:S01]  /*9a00*/  FFMA R8, R133, R18, R8 ;  /* 0x0000001285087223 */ /* 0x000fe20000000008 */
[----:B------:R-:W-:Y:S01]  /*9a10*/  LOP3.LUT R18, R165, 0xffff0000, RZ, 0xc0, !PT ;  /* 0xffff0000a5127812 */ /* 0x000fe200078ec0ff */
[----:B------:R-:W-:Y:S01]  /*9a20*/  FFMA R9, R133, R20, R9 ;  /* 0x0000001485097223 */ /* 0x000fe20000000009 */
[----:B------:R-:W-:Y:S01]  /*9a30*/  LOP3.LUT R20, R167, 0xffff0000, RZ, 0xc0, !PT ;  /* 0xffff0000a7147812 */ /* 0x000fe200078ec0ff */
[----:B-1----:R-:W-:Y:S01]  /*9a40*/  UPRMT UR4, UR5, 0x654, UR4 ;  /* 0x0000065405047896 */ /* 0x002fe20008000004 */
[----:B------:R-:W-:Y:S01]  /*9a50*/  NOP ;  /* 0x0000000000007918 */ /* 0x000fe20000000000 */
[C---:B------:R-:W-:Y:S01]  /*9a60*/  FMUL R10, R130.reuse, R32 ;  /* 0x00000020820a7220 */ /* 0x040fe20000400000 */
[----:B------:R-:W-:Y:S01]  /*9a70*/  F2FP.BF16.F32.PACK_AB R91, R9, R8 ;  /* 0x00000008095b723e */ /* 0x000fe200000010ff */
[C---:B------:R-:W-:Y:S01]  /*9a80*/  FMUL R11, R130.reuse, R33 ;  /* 0x00000021820b7220 */ /* 0x040fe20000400000 */
[C---:B------:R-:W-:Y:S01]  /*9a90*/  FMUL R12, R130.reuse, R34 ;  /* 0x00000022820c7220 */ /* 0x040fe20000400000 */
[----:B------:R-:W-:Y:S01]  /*9aa0*/  FMUL R13, R130, R35 ;  /* 0x00000023820d7220 */ /* 0x000fe20000400000 */
[----:B------:R-:W-:Y:S01]  /*9ab0*/  FFMA R10, R133, R19, R10 ;  /* 0x00000013850a7223 */ /* 0x000fe2000000000a */
[----:B------:R-:W-:Y:S01]  /*9ac0*/  SHF.L.U32 R19, R167, 0x10, RZ ;  /* 0x00000010a7137819 */ /* 0x000fe200000006ff */
[----:B------:R-:W-:Y:S01]  /*9ad0*/  SYNCS.ARRIVE.TRANS64.RED.A1T0 RZ, [UR4], RZ ;  /* 0x000000ffffff79a7 */ /* 0x000fe20008100404 */
[----:B------:R1:W-:Y:S01]  /*9ae0*/  @!P1 STS.128 [R191+0x2000], R88 ;  /* 0x00200058bf009388 */ /* 0x0003e20000000c00 */
[C---:B------:R-:W-:Y:S01]  /*9af0*/  FFMA R11, R133.reuse, R16, R11 ;  /* 0x00000010850b7223 */ /* 0x040fe2000000000b */
[C---:B------:R-:W-:Y:S01]  /*9b00*/  FFMA R12, R133.reuse, R15, R12 ;  /* 0x0000000f850c7223 */ /* 0x040fe2000000000c */
[----:B------:R-:W-:Y:S01]  /*9b10*/  FFMA R13, R133, R18, R13 ;  /* 0x00000012850d7223 */ /* 0x000fe2000000000d */
[----:B------:R-:W-:Y:S01]  /*9b20*/  LOP3.LUT R18, R166, 0xffff0000, RZ, 0xc0, !PT ;  /* 0xffff0000a6127812 */ /* 0x000fe200078ec0ff */
[C---:B------:R-:W-:Y:S01]  /*9b30*/  FMUL R14, R130.reuse, R36 ;  /* 0x00000024820e7220 */ /* 0x040fe20000400000 */
[----:B------:R-:W-:Y:S01]  /*9b40*/  F2FP.BF16.F32.PACK_AB R92, R11, R10 ;  /* 0x0000000a0b5c723e */ /* 0x000fe200000010ff */
[----:B------:R-:W-:Y:S01]  /*9b50*/  FMUL R15, R130, R37 ;  /* 0x00000025820f7220 */ /* 0x000fe20000400000 */
[----:B------:R-:W-:Y:S01]  /*9b60*/  SHF.L.U32 R11, R160, 0x10, RZ ;  /* 0x00000010a00b7819 */ /* 0x000fe200000006ff */
[----:B------:R-:W-:Y:S01]  /*9b70*/  FFMA R14, R133, R17, R14 ;  /* 0x00000011850e7223 */ /* 0x000fe2000000000e */
[----:B------:R-:W-:Y:S01]  /*9b80*/  F2FP.BF16.F32.PACK_AB R93, R13, R12 ;  /* 0x0000000c0d5d723e */ /* 0x000fe200000010ff */
[----:B------:R-:W-:Y:S01]  /*9b90*/  FMUL R16, R130, R38 ;  /* 0x0000002682107220 */ /* 0x000fe20000400000 */
[----:B------:R-:W-:Y:S01]  /*9ba0*/  LOP3.LUT R12, R160, 0xffff0000, RZ, 0xc0, !PT ;  /* 0xffff0000a00c7812 */ /* 0x000fe200078ec0ff */
[----:B------:R-:W-:Y:S01]  /*9bb0*/  FMUL R17, R130, R39 ;  /* 0x0000002782117220 */ /* 0x000fe20000400000 */
[----:B------:R-:W-:Y:S01]  /*9bc0*/  SHF.L.U32 R13, R161, 0x10, RZ ;  /* 0x00000010a10d7819 */ /* 0x000fe200000006ff */
[C---:B------:R-:W-:Y:S01]  /*9bd0*/  FFMA R15, R133.reuse, R18, R15 ;  /* 0x00000012850f7223 */ /* 0x040fe2000000000f */
[----:B------:R-:W-:Y:S01]  /*9be0*/  LOP3.LUT R18, R158, 0xffff0000, RZ, 0xc0, !PT ;  /* 0xffff00009e127812 */ /* 0x000fe200078ec0ff */
[C---:B------:R-:W-:Y:S01]  /*9bf0*/  FFMA R16, R133.reuse, R19, R16 ;  /* 0x0000001385107223 */ /* 0x040fe20000000010 */
[C---:B------:R-:W-:Y:S01]  /*9c00*/  FMUL R8, R130.reuse, R40 ;  /* 0x0000002882087220 */ /* 0x040fe20000400000 */
[----:B------:R-:W-:Y:S01]  /*9c10*/  FFMA R17, R133, R20, R17 ;  /* 0x0000001485117223 */ /* 0x000fe20000000011 */
[----:B------:R-:W-:Y:S01]  /*9c20*/  F2FP.BF16.F32.PACK_AB R94, R15, R14 ;  /* 0x0000000e0f5e723e */ /* 0x000fe200000010ff */
[C---:B------:R-:W-:Y:S01]  /*9c30*/  FMUL R9, R130.reuse, R41 ;  /* 0x0000002982097220 */ /* 0x040fe20000400000 */
[----:B------:R-:W-:Y:S01]  /*9c40*/  LOP3.LUT R14, R161, 0xffff0000, RZ, 0xc0, !PT ;  /* 0xffff0000a10e7812 */ /* 0x000fe200078ec0ff */
[----:B------:R-:W-:Y:S01]  /*9c50*/  FFMA R8, R133, R11, R8 ;  /* 0x0000000b85087223 */ /* 0x000fe20000000008 */
[----:B------:R-:W-:Y:S01]  /*9c60*/  F2FP.BF16.F32.PACK_AB R95, R17, R16 ;  /* 0x00000010115f723e */ /* 0x000fe200000010ff */
[----:B------:R-:W-:Y:S01]  /*9c70*/  FMUL R10, R130, R42 ;  /* 0x0000002a820a7220 */ /* 0x000fe20000400000 */
[----:B------:R-:W-:Y:S01]  /*9c80*/  SHF.L.U32 R15, R162, 0x10, RZ ;  /* 0x00000010a20f7819 */ /* 0x000fe200000006ff */
[----:B------:R-:W-:Y:S01]  /*9c90*/  FMUL R11, R130, R43 ;  /* 0x0000002b820b7220 */ /* 0x000fe20000400000 */
[----:B------:R-:W-:Y:S01]  /*9ca0*/  LOP3.LUT R16, R157, 0xffff0000, RZ, 0xc0, !PT ;  /* 0xffff00009d107812 */ /* 0x000fe200078ec0ff */
[----:B------:R-:W-:Y:S01]  /*9cb0*/  FFMA R9, R133, R12, R9 ;  /* 0x0000000c85097223 */ /* 0x000fe20000000009 */
[----:B------:R-:W-:Y:S01]  /*9cc0*/  SHF.L.U32 R17, R159, 0x10, RZ ;  /* 0x000000109f117819 */ /* 0x000fe200000006ff */
[----:B------:R-:W-:Y:S01]  /*9cd0*/  FFMA R10, R133, R13, R10 ;  /* 0x0000000d850a7223 */ /* 0x000fe2000000000a */
[----:B------:R-:W-:Y:S01]  /*9ce0*/  LOP3.LUT R20, R159, 0xffff0000, RZ, 0xc0, !PT ;  /* 0xffff00009f147812 */ /* 0x000fe200078ec0ff */
[----:B------:R-:W-:Y:S01]  /*9cf0*/  FFMA R11, R133, R14, R11 ;  /* 0x0000000e850b7223 */ /* 0x000fe2000000000b */
[----:B------:R-:W-:Y:S01]  /*9d00*/  LOP3.LUT R14, R162, 0xffff0000, RZ, 0xc0, !PT ;  /* 0xffff0000a20e7812 */ /* 0x000fe200078ec0ff */
[C---:B------:R-:W-:Y:S01]  /*9d10*/  FMUL R12, R130.reuse, R44 ;  /* 0x0000002c820c7220 */ /* 0x040fe20000400000 */
[----:B-1----:R-:W-:Y:S01]  /*9d20*/  F2FP.BF16.F32.PACK_AB R88, R9, R8 ;  /* 0x000000080958723e */ /* 0x002fe200000010ff */
[----:B------:R1:W-:Y:S01]  /*9d30*/  @!P1 STS.128 [R199+0x2010], R92 ;  /* 0x0020105cc7009388 */ /* 0x0003e20000000c00 */
[----:B------:R-:W-:Y:S01]  /*9d40*/  F2FP.BF16.F32.PACK_AB R89, R11, R10 ;  /* 0x0000000a0b59723e */ /* 0x000fe200000010ff */
[----:B------:R-:W-:Y:S01]  /*9d50*/  FMUL R13, R130, R45 ;  /* 0x0000002d820d7220 */ /* 0x000fe20000400000 */
[----:B------:R-:W-:Y:S01]  /*9d60*/  SHF.L.U32 R11, R163, 0x10, RZ ;  /* 0x00000010a30b7819 */ /* 0x000fe200000006ff */
[C---:B------:R-:W-:Y:S01]  /*9d70*/  FFMA R12, R133.reuse, R15, R12 ;  /* 0x0000000f850c7223 */ /* 0x040fe2000000000c */
[----:B------:R-:W-:Y:S01]  /*9d80*/  SHF.L.U32 R15, R156, 0x10, RZ ;  /* 0x000000109c0f7819 */ /* 0x000fe200000006ff */
[----:B------:R-:W-:Y:S01]  /*9d90*/  FFMA R13, R133, R14, R13 ;  /* 0x0000000e850d7223 */ /* 0x000fe2000000000d */
[----:B------:R-:W-:Y:S01]  /*9da0*/  LOP3.LUT R14, R163, 0xffff0000, RZ, 0xc0, !PT ;  /* 0xffff0000a30e7812 */ /* 0x000fe200078ec0ff */
[C---:B------:R-:W-:Y:S01]  /*9db0*/  FMUL R8, R130.reuse, R46 ;  /* 0x0000002e82087220 */ /* 0x040fe20000400000 */
[C---:B------:R-:W-:Y:S01]  /*9dc0*/  FMUL R9, R130.reuse, R47 ;  /* 0x0000002f82097220 */ /* 0x040fe20000400000 */
[----:B------:R-:W-:Y:S01]  /*9dd0*/  FMUL R10, R130, R48 ;  /* 0x00000030820a7220 */ /* 0x000fe20000400000 */
[----:B------:R-:W-:Y:S01]  /*9de0*/  F2FP.BF16.F32.PACK_AB R90, R13, R12 ;  /* 0x0000000c0d5a723e */ /* 0x000fe200000010ff */
[C---:B------:R-:W-:Y:S01]  /*9df0*/  FFMA R8, R133.reuse, R11, R8 ;  /* 0x0000000b85087223 */ /* 0x040fe20000000008 */
[C---:B------:R-:W-:Y:S01]  /*9e00*/  FFMA R9, R133.reuse, R14, R9 ;  /* 0x0000000e85097223 */ /* 0x040fe20000000009 */
[----:B------:R-:W-:Y:S01]  /*9e10*/  LOP3.LUT R14, R156, 0xffff0000, RZ, 0xc0, !PT ;  /* 0xffff00009c0e7812 */ /* 0x000fe200078ec0ff */
[----:B------:R-:W-:Y:S01]  /*9e20*/  FFMA R10, R133, R15, R10 ;  /* 0x0000000f850a7223 */ /* 0x000fe2000000000a */
[----:B------:R-:W-:Y:S01]  /*9e30*/  SHF.L.U32 R15, R157, 0x10, RZ ;  /* 0x000000109d0f7819 */ /* 0x000fe200000006ff */
[C---:B------:R-:W-:Y:S01]  /*9e40*/  FMUL R11, R130.reuse, R49 ;  /* 0x00000031820b7220 */ /* 0x040fe20000400000 */
[----:B------:R-:W-:Y:S01]  /*9e50*/  F2FP.BF16.F32.PACK_AB R91, R9, R8 ;  /* 0x00000008095b723e */ /* 0x000fe200000010ff */
[C---:B------:R-:W-:Y:S01]  /*9e60*/  FMUL R12, R130.reuse, R50 ;  /* 0x00000032820c7220 */ /* 0x040fe20000400000 */
[C---:B------:R-:W-:Y:S01]  /*9e70*/  FMUL R13, R130.reuse, R51 ;  /* 0x00000033820d7220 */ /* 0x040fe20000400000 */
[C---:B------:R-:W-:Y:S01]  /*9e80*/  FFMA R11, R133.reuse, R14, R11 ;  /* 0x0000000e850b7223 */ /* 0x040fe2000000000b */
[----:B------:R-:W-:Y:S01]  /*9e90*/  FMUL R8, R130, R52 ;  /* 0x0000003482087220 */ /* 0x000fe20000400000 */
[C---:B------:R-:W-:Y:S01]  /*9ea0*/  FFMA R12, R133.reuse, R15, R12 ;  /* 0x0000000f850c7223 */ /* 0x040fe2000000000c */
[C---:B------:R-:W-:Y:S01]  /*9eb0*/  FFMA R13, R133.reuse, R16, R13 ;  /* 0x00000010850d7223 */ /* 0x040fe2000000000d */
[----:B------:R-:W-:Y:S01]  /*9ec0*/  SHF.L.U32 R16, R158, 0x10, RZ ;  /* 0x000000109e107819 */ /* 0x000fe200000006ff */
[C---:B------:R-:W-:Y:S01]  /*9ed0*/  FMUL R9, R130.reuse, R53 ;  /* 0x0000003582097220 */ /* 0x040fe20000400000 */
[C---:B------:R-:W-:Y:S01]  /*9ee0*/  FMUL R14, R130.reuse, R54 ;  /* 0x00000036820e7220 */ /* 0x040fe20000400000 */
[----:B------:R-:W-:Y:S01]  /*9ef0*/  FMUL R15, R130, R55 ;  /* 0x00000037820f7220 */ /* 0x000fe20000400000 */
[----:B------:R3:W-:Y:S01]  /*9f00*/  @!P1 STS.128 [R197+0x2020], R88 ;  /* 0x00202058c5009388 */ /* 0x0007e20000000c00 */
[----:B------:R-:W-:Y:S01]  /*9f10*/  FFMA R8, R133, R16, R8 ;  /* 0x0000001085087223 */ /* 0x000fe20000000008 */
[----:B-1----:R-:W-:Y:S01]  /*9f20*/  F2FP.BF16.F32.PACK_AB R93, R13, R12 ;  /* 0x0000000c0d5d723e */ /* 0x002fe200000010ff */
[C---:B------:R-:W-:Y:S01]  /*9f30*/  FFMA R9, R133.reuse, R18, R9 ;  /* 0x0000001285097223 */ /* 0x040fe20000000009 */
[C---:B------:R-:W-:Y:S01]  /*9f40*/  LOP3.LUT R12, R152.reuse, 0xffff0000, RZ, 0xc0, !PT ;  /* 0xffff0000980c7812 */ /* 0x040fe200078ec0ff */
[C---:B------:R-:W-:Y:S01]  /*9f50*/  FFMA R14, R133.reuse, R17, R14 ;  /* 0x00000011850e7223 */ /* 0x040fe2000000000e */
[----:B------:R-:W-:Y:S01]  /*9f60*/  SHF.L.U32 R17, R152, 0x10, RZ ;  /* 0x0000001098117819 */ /* 0x000fe200000006ff */
[----:B------:R-:W-:Y:S01]  /*9f70*/  FFMA R15, R133, R20, R15 ;  /* 0x00000014850f7223 */ /* 0x000fe2000000000f */
[----:B------:R-:W-:Y:S01]  /*9f80*/  F2FP.BF16.F32.PACK_AB R94, R9, R8 ;  /* 0x00000008095e723e */ /* 0x000fe200000010ff */
        /* <DEDUP_REMOVED lines=8> */
[----:B------:R-:W-:Y:S01]  /*a010*/  FMUL R9, R130, R58 ;  /* 0x0000003a82097220 */ /* 0x000fe20000400000 */
[----:B------:R-:W-:Y:S01]  /*a020*/  SHF.L.U32 R18, R154, 0x10, RZ ;  /* 0x000000109a127819 */ /* 0x000fe200000006ff */
[----:B------:R-:W-:Y:S01]  /*a030*/  FMUL R10, R130, R59 ;  /* 0x0000003b820a7220 */ /* 0x000fe20000400000 */
[----:B------:R-:W-:Y:S01]  /*a040*/  LOP3.LUT R15, R154, 0xffff0000, RZ, 0xc0, !PT ;  /* 0xffff00009a0f7812 */ /* 0x000fe200078ec0ff */
[----:B------:R-:W-:Y:S01]  /*a050*/  FMUL R11, R130, R60 ;  /* 0x0000003c820b7220 */ /* 0x000fe20000400000 */
[----:B------:R-:W-:Y:S01]  /*a060*/  LOP3.LUT R17, R155, 0xffff0000, RZ, 0xc0, !PT ;  /* 0xffff00009b117812 */ /* 0x000fe200078ec0ff */
[C---:B------:R-:W-:Y:S01]  /*a070*/  FFMA R9, R133.reuse, R14, R9 ;  /* 0x0000000e85097223 */ /* 0x040fe20000000009 */
[----:B------:R-:W-:Y:S01]  /*a080*/  F2FP.BF16.F32.PACK_AB R96, R8, R16 ;  /* 0x000000100860723e */ /* 0x000fe200000010ff */
[----:B------:R-:W-:Y:S01]  /*a090*/  FFMA R10, R133, R13, R10 ;  /* 0x0000000d850a7223 */ /* 0x000fe2000000000a */
[----:B------:R-:W-:Y:S01]  /*a0a0*/  LOP3.LUT R16, R141, 0xffff0000, RZ, 0xc0, !PT ;  /* 0xffff00008d107812 */ /* 0x000fe200078ec0ff */
[C---:B------:R-:W-:Y:S01]  /*a0b0*/  FMUL R12, R130.reuse, R61 ;  /* 0x0000003d820c7220 */ /* 0x040fe20000400000 */
[----:B------:R-:W-:Y:S01]  /*a0c0*/  LOP3.LUT R20, R147, 0xffff0000, RZ, 0xc0, !PT ;  /* 0xffff000093147812 */ /* 0x000fe200078ec0ff */
[----:B------:R-:W-:Y:S01]  /*a0d0*/  FFMA R11, R133, R18, R11 ;  /* 0x00000012850b7223 */ /* 0x000fe2000000000b */
[----:B------:R-:W-:Y:S01]  /*a0e0*/  SHF.L.U32 R18, R155, 0x10, RZ ;  /* 0x000000109b127819 */ /* 0x000fe200000006ff */
[----:B------:R-:W-:Y:S01]  /*a0f0*/  FMUL R13, R130, R62 ;  /* 0x0000003e820d7220 */ /* 0x000fe20000400000 */
[----:B------:R-:W-:Y:S01]  /*a100*/  F2FP.BF16.F32.PACK_AB R97, R10, R9 ;  /* 0x000000090a61723e */ /* 0x000fe200000010ff */
[C---:B------:R-:W-:Y:S01]  /*a110*/  FFMA R12, R133.reuse, R15, R12 ;  /* 0x0000000f850c7223 */ /* 0x040fe2000000000c */
[----:B------:R-:W-:Y:S01]  /*a120*/  SHF.L.U32 R15, R150, 0x10, RZ ;  /* 0x00000010960f7819 */ /* 0x000fe200000006ff */
[----:B------:R-:W-:Y:S01]  /*a130*/  FMUL R14, R130, R63 ;  /* 0x0000003f820e7220 */ /* 0x000fe20000400000 */
[----:B------:R-:W-:Y:S01]  /*a140*/  FFMA R13, R133, R18, R13 ;  /* 0x00000012850d7223 */ /* 0x000fe2000000000d */
[----:B------:R-:W-:Y:S01]  /*a150*/  LOP3.LUT R18, R145, 0xffff0000, RZ, 0xc0, !PT ;  /* 0xffff000091127812 */ /* 0x000fe200078ec0ff */
[----:B------:R1:W-:Y:S01]  /*a160*/  @!P1 STS.128 [R196+0x2010], R92 ;  /* 0x0020105cc4009388 */ /* 0x0003e20000000c00 */
[----:B------:R-:W-:Y:S01]  /*a170*/  F2FP.BF16.F32.PACK_AB R98, R12, R11 ;  /* 0x0000000b0c62723e */ /* 0x000fe200000010ff */
[C---:B------:R-:W-:Y:S01]  /*a180*/  FFMA R14, R133.reuse, R17, R14 ;  /* 0x00000011850e7223 */ /* 0x040fe2000000000e */
[----:B------:R-:W-:Y:S01]  /*a190*/  SHF.L.U32 R11, R148, 0x10, RZ ;  /* 0x00000010940b7819 */ /* 0x000fe200000006ff */
[----:B------:R-:W-:Y:S01]  /*a1a0*/  FMUL R8, R130, R64 ;  /* 0x0000004082087220 */ /* 0x000fe20000400000 */
[----:B------:R-:W-:Y:S01]  /*a1b0*/  LOP3.LUT R12, R148, 0xffff0000, RZ, 0xc0, !PT ;  /* 0xffff0000940c7812 */ /* 0x000fe200078ec0ff */
[----:B------:R-:W-:Y:S01]  /*a1c0*/  FMUL R9, R130, R65 ;  /* 0x0000004182097220 */ /* 0x000fe20000400000 */
[----:B------:R-:W-:Y:S01]  /*a1d0*/  F2FP.BF16.F32.PACK_AB R99, R14, R13 ;  /* 0x0000000d0e63723e */ /* 0x000fe200000010ff */
[----:B------:R-:W-:Y:S01]  /*a1e0*/  FFMA R8, R133, R11, R8 ;  /* 0x0000000b85087223 */ /* 0x000fe20000000008 */
[----:B------:R-:W-:Y:S01]  /*a1f0*/  SHF.L.U32 R13, R149, 0x10, RZ ;  /* 0x00000010950d7819 */ /* 0x000fe200000006ff */
[----:B------:R-:W-:Y:S01]  /*a200*/  FFMA R9, R133, R12, R9 ;  /* 0x0000000c85097223 */ /* 0x000fe20000000009 */
[----:B------:R-:W-:Y:S01]  /*a210*/  LOP3.LUT R14, R149, 0xffff0000, RZ, 0xc0, !PT ;  /* 0xffff0000950e7812 */ /* 0x000fe200078ec0ff */
[C---:B------:R-:W-:Y:S01]  /*a220*/  FMUL R10, R130.reuse, R66 ;  /* 0x00000042820a7220 */ /* 0x040fe20000400000 */
[----:B------:R-:W-:Y:S01]  /*a230*/  SHF.L.U32 R17, R147, 0x10, RZ ;  /* 0x0000001093117819 */ /* 0x000fe200000006ff */
[C---:B------:R-:W-:Y:S01]  /*a240*/  FMUL R11, R130.reuse, R67 ;  /* 0x00000043820b7220 */ /* 0x040fe20000400000 */
[----:B---3--:R-:W-:Y:S01]  /*a250*/  F2FP.BF16.F32.PACK_AB R88, R9, R8 ;  /* 0x000000080958723e */ /* 0x008fe200000010ff */
[C---:B------:R-:W-:Y:S01]  /*a260*/  FFMA R10, R133.reuse, R13, R10 ;  /* 0x0000000d850a7223 */ /* 0x040fe2000000000a */
[----:B------:R-:W-:Y:S01]  /*a270*/  FMUL R12, R130, R68 ;  /* 0x00000044820c7220 */ /* 0x000fe20000400000 */
[C---:B------:R-:W-:Y:S01]  /*a280*/  FFMA R11, R133.reuse, R14, R11 ;  /* 0x0000000e850b7223 */ /* 0x040fe2000000000b */
[----:B------:R-:W-:Y:S01]  /*a290*/  LOP3.LUT R14, R150, 0xffff0000, RZ, 0xc0, !PT ;  /* 0xffff0000960e7812 */ /* 0x000fe200078ec0ff */
[C---:B------:R-:W-:Y:S01]  /*a2a0*/  FMUL R13, R130.reuse, R69 ;  /* 0x00000045820d7220 */ /* 0x040fe20000400000 */
[----:B------:R3:W-:Y:S01]  /*a2b0*/  @!P1 STS.128 [R191+0x3000], R96 ;  /* 0x00300060bf009388 */ /* 0x0007e20000000c00 */
[----:B------:R-:W-:Y:S01]  /*a2c0*/  FFMA R12, R133, R15, R12 ;  /* 0x0000000f850c7223 */ /* 0x000fe2000000000c */
[----:B------:R-:W-:Y:S01]  /*a2d0*/  F2FP.BF16.F32.PACK_AB R89, R11, R10 ;  /* 0x0000000a0b59723e */ /* 0x000fe200000010ff */
[----:B------:R-:W-:Y:S01]  /*a2e0*/  FFMA R13, R133, R14, R13 ;  /* 0x0000000e850d7223 */ /* 0x000fe2000000000d */
[C---:B------:R-:W-:Y:S01]  /*a2f0*/  SHF.L.U32 R11, R151.reuse, 0x10, RZ ;  /* 0x00000010970b7819 */ /* 0x040fe200000006ff */
[C---:B------:R-:W-:Y:S01]  /*a300*/  FMUL R8, R130.reuse, R70 ;  /* 0x0000004682087220 */ /* 0x040fe20000400000 */
[----:B------:R-:W-:Y:S01]  /*a310*/  LOP3.LUT R14, R151, 0xffff0000, RZ, 0xc0, !PT ;  /* 0xffff0000970e7812 */ /* 0x000fe200078ec0ff */
[----:B------:R-:W-:Y:S01]  /*a320*/  FMUL R9, R130, R71 ;  /* 0x0000004782097220 */ /* 0x000fe20000400000 */
[----:B------:R-:W-:Y:S01]  /*a330*/  SHF.L.U32 R15, R140, 0x10, RZ ;  /* 0x000000108c0f7819 */ /* 0x000fe200000006ff */
        /* <DEDUP_REMOVED lines=10> */
[----:B------:R-:W-:Y:S01]  /*a3e0*/  FMUL R13, R130, R75 ;  /* 0x0000004b820d7220 */ /* 0x000fe20000400000 */
[C---:B------:R-:W-:Y:S01]  /*a3f0*/  FFMA R11, R133.reuse, R14, R11 ;  /* 0x0000000e850b7223 */ /* 0x040fe2000000000b */
[----:B------:R-:W-:Y:S01]  /*a400*/  SHF.L.U32 R14, R142, 0x10, RZ ;  /* 0x000000108e0e7819 */ /* 0x000fe200000006ff */
[C---:B------:R-:W-:Y:S01]  /*a410*/  FFMA R12, R133.reuse, R15, R12 ;  /* 0x0000000f850c7223 */ /* 0x040fe2000000000c */
[----:B------:R-:W-:Y:S01]  /*a420*/  SHF.L.U32 R15, R144, 0x10, RZ ;  /* 0x00000010900f7819 */ /* 0x000fe200000006ff */
[----:B------:R-:W-:Y:S01]  /*a430*/  FFMA R13, R133, R16, R13 ;  /* 0x00000010850d7223 */ /* 0x000fe2000000000d */
[----:B------:R-:W-:Y:S01]  /*a440*/  LOP3.LUT R16, R142, 0xffff0000, RZ, 0xc0, !PT ;  /* 0xffff00008e107812 */ /* 0x000fe200078ec0ff */
[----:B------:R4:W-:Y:S01]  /*a450*/  @!P1 STS.128 [R199+0x3010], R88 ;  /* 0x00301058c7009388 */ /* 0x0009e20000000c00 */
[----:B-1----:R-:W-:Y:S01]  /*a460*/  F2FP.BF16.F32.PACK_AB R92, R11, R10 ;  /* 0x0000000a0b5c723e */ /* 0x002fe200000010ff */
[C---:B------:R-:W-:Y:S01]  /*a470*/  FMUL R8, R130.reuse, R76 ;  /* 0x0000004c82087220 */ /* 0x040fe20000400000 */
[----:B------:R-:W-:Y:S01]  /*a480*/  F2FP.BF16.F32.PACK_AB R93, R13, R12 ;  /* 0x0000000c0d5d723e */ /* 0x000fe200000010ff */
[C---:B------:R-:W-:Y:S01]  /*a490*/  FMUL R9, R130.reuse, R77 ;  /* 0x0000004d82097220 */ /* 0x040fe20000400000 */
[----:B------:R-:W-:Y:S01]  /*a4a0*/  SHF.L.U32 R13, R143, 0x10, RZ ;  /* 0x000000108f0d7819 */ /* 0x000fe200000006ff */
[----:B------:R-:W-:Y:S01]  /*a4b0*/  FFMA R8, R133, R14, R8 ;  /* 0x0000000e85087223 */ /* 0x000fe20000000008 */
[----:B------:R-:W-:Y:S01]  /*a4c0*/  LOP3.LUT R14, R143, 0xffff0000, RZ, 0xc0, !PT ;  /* 0xffff00008f0e7812 */ /* 0x000fe200078ec0ff */
[----:B------:R-:W1:Y:S01]  /*a4d0*/  S2R R201, SR_CgaCtaId ;  /* 0x0000000000c97919 */ /* 0x000e620000008800 */
[C---:B------:R-:W-:Y:S01]  /*a4e0*/  FMUL R10, R130.reuse, R78 ;  /* 0x0000004e820a7220 */ /* 0x040fe20000400000 */
[----:B------:R-:W-:Y:S01]  /*a4f0*/  FFMA R9, R133, R16, R9 ;  /* 0x0000001085097223 */ /* 0x000fe20000000009 */
[----:B------:R-:W-:Y:S01]  /*a500*/  SHF.L.U32 R16, R145, 0x10, RZ ;  /* 0x0000001091107819 */ /* 0x000fe200000006ff */
[C---:B------:R-:W-:Y:S01]  /*a510*/  FMUL R11, R130.reuse, R79 ;  /* 0x0000004f820b7220 */ /* 0x040fe20000400000 */
[----:B------:R-:W-:Y:S01]  /*a520*/  FFMA R10, R133, R13, R10 ;  /* 0x0000000d850a7223 */ /* 0x000fe2000000000a */
[----:B------:R-:W-:Y:S01]  /*a530*/  FMUL R12, R130, R80 ;  /* 0x00000050820c7220 */ /* 0x000fe20000400000 */
[----:B------:R-:W-:Y:S01]  /*a540*/  F2FP.BF16.F32.PACK_AB R94, R9, R8 ;  /* 0x00000008095e723e */ /* 0x000fe200000010ff */
[C---:B------:R-:W-:Y:S01]  /*a550*/  FFMA R11, R133.reuse, R14, R11 ;  /* 0x0000000e850b7223 */ /* 0x040fe2000000000b */
[----:B------:R-:W-:Y:S01]  /*a560*/  LOP3.LUT R14, R144, 0xffff0000, RZ, 0xc0, !PT ;  /* 0xffff0000900e7812 */ /* 0x000fe200078ec0ff */
[C---:B------:R-:W-:Y:S01]  /*a570*/  FMUL R8, R130.reuse, R81 ;  /* 0x0000005182087220 */ /* 0x040fe20000400000 */
[C---:B------:R-:W-:Y:S01]  /*a580*/  FMUL R9, R130.reuse, R82 ;  /* 0x0000005282097220 */ /* 0x040fe20000400000 */
[----:B------:R-:W-:Y:S01]  /*a590*/  FMUL R13, R130, R83 ;  /* 0x00000053820d7220 */ /* 0x000fe20000400000 */
[C---:B------:R-:W-:Y:S01]  /*a5a0*/  FFMA R12, R133.reuse, R15, R12 ;  /* 0x0000000f850c7223 */ /* 0x040fe2000000000c */
[C---:B------:R-:W-:Y:S01]  /*a5b0*/  FFMA R8, R133.reuse, R14, R8 ;  /* 0x0000000e85087223 */ /* 0x040fe20000000008 */
[----:B------:R-:W-:Y:S01]  /*a5c0*/  FFMA R9, R133, R16, R9 ;  /* 0x0000001085097223 */ /* 0x000fe20000000009 */
[----:B------:R-:W-:Y:S01]  /*a5d0*/  F2FP.BF16.F32.PACK_AB R95, R11, R10 ;  /* 0x0000000a0b5f723e */ /* 0x000fe200000010ff */
[C---:B------:R-:W-:Y:S01]  /*a5e0*/  FFMA R13, R133.reuse, R18, R13 ;  /* 0x00000012850d7223 */ /* 0x040fe2000000000d */
[----:B------:R-:W-:Y:S01]  /*a5f0*/  SHF.L.U32 R16, R146, 0x10, RZ ;  /* 0x0000001092107819 */ /* 0x000fe200000006ff */
[----:B------:R-:W-:Y:S01]  /*a600*/  FMUL R10, R130, R84 ;  /* 0x00000054820a7220 */ /* 0x000fe20000400000 */
[----:B------:R-:W-:Y:S01]  /*a610*/  LOP3.LUT R18, R146, 0xffff0000, RZ, 0xc0, !PT ;  /* 0xffff000092127812 */ /* 0x000fe200078ec0ff */
[----:B------:R4:W-:Y:S01]  /*a620*/  @!P1 STS.128 [R197+0x3020], R92 ;  /* 0x0030205cc5009388 */ /* 0x0009e20000000c00 */
[C---:B------:R-:W-:Y:S01]  /*a630*/  FMUL R11, R130.reuse, R85 ;  /* 0x00000055820b7220 */ /* 0x040fe20000400000 */
[C---:B------:R-:W-:Y:S01]  /*a640*/  FMUL R14, R130.reuse, R86 ;  /* 0x00000056820e7220 */ /* 0x040fe20000400000 */
[----:B------:R-:W-:Y:S01]  /*a650*/  FMUL R15, R130, R87 ;  /* 0x00000057820f7220 */ /* 0x000fe20000400000 */
[C---:B------:R-:W-:Y:S01]  /*a660*/  FFMA R10, R133.reuse, R16, R10 ;  /* 0x00000010850a7223 */ /* 0x040fe2000000000a */
[C---:B------:R-:W-:Y:S01]  /*a670*/  FFMA R11, R133.reuse, R18, R11 ;  /* 0x00000012850b7223 */ /* 0x040fe2000000000b */
[C---:B------:R-:W-:Y:S01]  /*a680*/  FFMA R14, R133.reuse, R17, R14 ;  /* 0x00000011850e7223 */ /* 0x040fe2000000000e */
[----:B------:R-:W-:Y:S01]  /*a690*/  FFMA R15, R133, R20, R15 ;  /* 0x00000014850f7223 */ /* 0x000fe2000000000f */
[----:B---3--:R-:W-:Y:S01]  /*a6a0*/  F2FP.BF16.F32.PACK_AB R96, R8, R12 ;  /* 0x0000000c0860723e */ /* 0x008fe200000010ff */
[----:B------:R-:W-:Y:S01]  /*a6b0*/  BSSY.RECONVERGENT B0, `(.L_x_129) ;  /* 0x0000021000007945 */ /* 0x000fe20003800200 */
[----:B------:R-:W-:Y:S02]  /*a6c0*/  F2FP.BF16.F32.PACK_AB R97, R13, R9 ;  /* 0x000000090d61723e */ /* 0x000fe400000010ff */
[----:B------:R-:W-:Y:S02]  /*a6d0*/  F2FP.BF16.F32.PACK_AB R98, R11, R10 ;  /* 0x0000000a0b62723e */ /* 0x000fe400000010ff */
[----:B------:R-:W-:Y:S02]  /*a6e0*/  F2FP.BF16.F32.PACK_AB R99, R15, R14 ;  /* 0x0000000e0f63723e */ /* 0x000fe400000010ff */
[----:B------:R-:W-:Y:S02]  /*a6f0*/  MOV R12, UR47 ;  /* 0x0000002f000c7c02 */ /* 0x000fe40008000f00 */
[----:B------:R-:W-:Y:S01]  /*a700*/  LEA R11, R138, UR45, 0x3 ;  /* 0x0000002d8a0b7c11 */ /* 0x000fe2000f8e18ff */
[----:B------:R4:W-:Y:S01]  /*a710*/  @!P1 STS.128 [R196+0x3010], R96 ;  /* 0x00301060c4009388 */ /* 0x0009e20000000c00 */
[----:B------:R-:W-:Y:S02]  /*a720*/  @P2 LEA R12, R12, UR45, 0x3 ;  /* 0x0000002d0c0c2c11 */ /* 0x000fe4000f8e18ff */
[----:B------:R-:W-:Y:S02]  /*a730*/  @P2 SHF.L.U32 R14, RZ, 0x1f, RZ ;  /* 0x0000001fff0e2819 */ /* 0x000fe400000006ff */
[----:B------:R-:W-:Y:S01]  /*a740*/  @P2 IADD3 R12, PT, PT, R12, 0x90, RZ ;  /* 0x000000900c0c2810 */ /* 0x000fe20007ffe0ff */
[----:B------:R-:W-:Y:S01]  /*a750*/  @!PT LDS RZ, [RZ] ;  /* 0x00000000fffff984 */ /* 0x000fe20000000800 */
[----:B------:R-:W-:Y:S01]  /*a760*/  @!PT LDS RZ, [RZ] ;  /* 0x00000000fffff984 */ /* 0x000fe20000000800 */
[----:B------:R-:W-:Y:S01]  /*a770*/  @!PT LDS RZ, [RZ] ;  /* 0x00000000fffff984 */ /* 0x000fe20000000800 */
[----:B------:R-:W-:Y:S01]  /*a780*/  @!PT LDS RZ, [RZ] ;  /* 0x00000000fffff984 */ /* 0x000fe20000000800 */
[----:B------:R3:W-:Y:S06]  /*a790*/  MEMBAR.ALL.CTA ;  /* 0x0000000000007992 */ /* 0x0007ec0000008000 */
[----:B---3--:R-:W3:Y:S01]  /*a7a0*/  FENCE.VIEW.ASYNC.S ;  /* 0x00000000000073c6 */ /* 0x008ee20000000000 */
[----:B-1----:R-:W-:Y:S01]  /*a7b0*/  @P2 PRMT R12, R201, 0x654, R12 ;  /* 0x00000654c90c2816 */ /* 0x002fe2000000000c */
[----:B---3--:R-:W-:Y:S06]  /*a7c0*/  BAR.SYNC.DEFER_BLOCKING 0x1, 0x80 ;  /* 0x0042000000007b1d */ /* 0x008fec0000010000 */
[----:B------:R-:W-:Y:S05]  /*a7d0*/  @P0 BRA `(.L_x_130) ;  /* 0x0000000000380947 */ /* 0x000fea0003800000 */
[----:B------:R-:W-:Y:S01]  /*a7e0*/  R2UR UR9, R202 ;  /* 0x00000000ca0972ca */ /* 0x000fe200000e0000 */
[----:B------:R-:W-:Y:S02]  /*a7f0*/  UIADD3 UR4, UP0, UPT, UR54, 0xa80, URZ ;  /* 0x00000a8036047890 */ /* 0x000fe4000ff1e0ff */
[----:B------:R-:W-:Y:S02]  /*a800*/  UIADD3 UR10, UPT, UPT, UR50, 0x40, URZ ;  /* 0x00000040320a7890 */ /* 0x000fe4000fffe0ff */
[----:B------:R-:W-:Y:S02]  /*a810*/  UIADD3 UR8, UPT, UPT, UR45, 0x2200, URZ ;  /* 0x000022002d087890 */ /* 0x000fe4000fffe0ff */
[----:B------:R-:W-:Y:S01]  /*a820*/  UIADD3.X UR5, UPT, UPT, URZ, UR55, URZ, UP0, !UPT ;  /* 0x00000037ff057290 */ /* 0x000fe200087fe4ff */
[----:B------:R-:W-:Y:S01]  /*a830*/  UMOV UR11, UR44 ;  /* 0x0000002c000b7c82 */ /* 0x000fe20008000000 */
[----:B------:R-:W-:Y:S01]  /*a840*/  UIADD3 UR12, UPT, UPT, UR45, 0x3200, URZ ;  /* 0x000032002d0c7890 */ /* 0x000fe2000fffe0ff */
[----:B------:R-:W-:Y:S03]  /*a850*/  UMOV UR15, UR44 ;  /* 0x0000002c000f7c82 */ /* 0x000fe60008000000 */
[----:B------:R-:W-:Y:S01]  /*a860*/  UIADD3 UR13, UPT, UPT, UR9, 0x80, URZ ;  /* 0x00000080090d7890 */ /* 0x000fe2000fffe0ff */
[----:B------:R-:W-:Y:S02]  /*a870*/  UMOV UR14, UR10 ;  /* 0x0000000a000e7c82 */ /* 0x000fe40008000000 */
[----:B------:R1:W-:Y:S06]  /*a880*/  UTMASTG.3D [UR8], [UR4] ;  /* 0x00000008040073b5 */ /* 0x0003ec0008010000 */
[----:B------:R1:W-:Y:S01]  /*a890*/  UTMASTG.3D [UR12], [UR4] ;  /* 0x0000000c040073b5 */ /* 0x0003e20008010000 */
[----:B------:R0:W-:Y:S01]  /*a8a0*/  UTMACMDFLUSH ;  /* 0x00000000000079b7 */ /* 0x0001e20000000000 */
[----:B-1----:R-:W-:Y:S04]  /*a8b0*/  DEPBAR.LE SB0, 0x1 ;  /* 0x000080400000791a */ /* 0x002fe80000000000 */
.L_x_130:
[----:B------:R-:W-:Y:S05]  /*a8c0*/  BSYNC.RECONVERGENT B0 ;  /* 0x0000000000007941 */ /* 0x000fea0003800200 */
.L_x_129:
[----:B------:R-:W-:Y:S01]  /*a8d0*/  BAR.SYNC.DEFER_BLOCKING 0x1, 0x80 ;  /* 0x0042000000007b1d */ /* 0x000fe20000010000 */
[----:B------:R-:W-:Y:S02]  /*a8e0*/  UISETP.NE.AND UP0, UPT, UR43, URZ, UPT ;  /* 0x000000ff2b00728c */ /* 0x000fe4000bf05270 */
[----:B------:R-:W-:Y:S03]  /*a8f0*/  UIADD3 UR5, UPT, UPT, UR47, 0x1, URZ ;  /* 0x000000012f057890 */ /* 0x000fe6000fffe0ff */
[----:B------:R1:W-:Y:S01]  /*a900*/  @P2 SYNCS.ARRIVE.TRANS64.RED.A1T0 RZ, [R12+URZ], RZ ;  /* 0x000000ff0cff29a7 */ /* 0x0003e200081004ff */
[----:B------:R-:W-:Y:S01]  /*a910*/  UMOV UR4, 0x40 ;  /* 0x0000004000047882 */ /* 0x000fe20000000000 */
[----:B------:R-:W-:Y:S01]  /*a920*/  BSSY B1, `(.L_x_131) ;  /* 0x0000021000017945 */ /* 0x000fe20003800000 */
[----:B------:R-:W-:Y:S02]  /*a930*/  USEL UR4, UR4, 0x20, !UP0 ;  /* 0x0000002004047887 */ /* 0x000fe4000c000000 */
[----:B------:R-:W-:Y:S02]  /*a940*/  UISETP.NE.AND UP0, UPT, UR5, 0x4, UPT ;  /* 0x000000040500788c */ /* 0x000fe4000bf05270 */
[----:B------:R-:W-:Y:S01]  /*a950*/  UIADD3 UR49, UPT, UPT, UR52, UR4, URZ ;  /* 0x0000000434317290 */ /* 0x000fe2000fffe0ff */
[----:B------:R-:W3:Y:S01]  /*a960*/  @P2 SYNCS.PHASECHK.TRANS64.TRYWAIT P0, [R11+URZ+0x70], R14 ;  /* 0x0000700e0b0025a7 */ /* 0x000ee200080011ff */
[----:B----4-:R-:W-:Y:S01]  /*a970*/  VIADD R92, R131, UR4 ;  /* 0x00000004835c7c36 */ /* 0x010fe20008000000 */
[----:B------:R-:W-:Y:S04]  /*a980*/  USEL UR46, UR5, URZ, UP0 ;  /* 0x000000ff052e7287 */ /* 0x000fe80008000000 */
[----:B------:R-:W-:Y:S04]  /*a990*/  SHF.R.U32.HI R6, RZ, 0x15, R92 ;  /* 0x00000015ff067819 */ /* 0x000fe8000001165c */
[----:B------:R-:W-:Y:S02]  /*a9a0*/  LOP3.LUT R17, R6, 0x3, RZ, 0xc0, !PT ;  /* 0x0000000306117812 */ /* 0x000fe400078ec0ff */
[----:B---3--:R-:W-:Y:S01]  /*a9b0*/  @P2 SEL R137, RZ, 0x1, !P0 ;  /* 0x00000001ff892807 */ /* 0x008fe20004000000 */
[----:B-1----:R-:W-:Y:S06]  /*a9c0*/  @!P2 BRA `(.L_x_132) ;  /* 0x000000000058a947 */ /* 0x002fec0003800000 */
        /* <DEDUP_REMOVED lines=8> */
[----:B------:R-:W-:Y:S04]  /*aa50*/  SHF.L.U32 R4, RZ, 0x1f, RZ ;  /* 0x0000001fff047819 */ /* 0x000fe800000006ff */
[----:B------:R-:W1:Y:S02]  /*aa60*/  SYNCS.PHASECHK.TRANS64.TRYWAIT P0, [R11+URZ+0x70], R4 ;  /* 0x000070040b0075a7 */ /* 0x000e6400080011ff */
[----:B-1----:R-:W-:Y:S05]  /*aa70*/  @!P0 BRA `(.L_x_135) ;  /* 0x0000009000dc8947 */ /* 0x002fea0003800000 */
.L_x_134:
[----:B------:R-:W-:Y:S05]  /*aa80*/  BSYNC B0 ;  /* 0x0000000000007941 */ /* 0x000fea0003800000 */
.L_x_133:
[----:B------:R-:W-:Y:S02]  /*aa90*/  ISETP.NE.AND P0, PT, R139, RZ, PT ;  /* 0x000000ff8b00720c */ /* 0x000fe40003f05270 */
[----:B------:R-:W-:Y:S11]  /*aaa0*/  IADD3 R138, PT, PT, R138, 0x1, RZ ;  /* 0x000000018a8a7810 */ /* 0x000ff60007ffe0ff */
[----:B------:R3:W4:Y:S04]  /*aab0*/  @P0 LDS.128 R160, [R3+0x20] ;  /* 0x0000200003a00984 */ /* 0x0007280000000c00 */
[----:B------:R3:W1:Y:S04]  /*aac0*/  @P0 LDS.128 R140, [R3+0x1020] ;  /* 0x00102000038c0984 */ /* 0x0006680000000c00 */
[----:B------:R3:W1:Y:S04]  /*aad0*/  @P0 LDS.128 R168, [R7] ;  /* 0x0000000007a80984 */ /* 0x0006680000000c00 */
[----:B------:R3:W1:Y:S04]  /*aae0*/  @P0 LDS.128 R152, [R7+0x1000] ;  /* 0x0010000007980984 */ /* 0x0006680000000c00 */
[----:B------:R3:W1:Y:S04]  /*aaf0*/  @P0 LDS.128 R164, [R5+0x10] ;  /* 0x0000100005a40984 */ /* 0x0006680000000c00 */
[----:B------:R3:W1:Y:S04]  /*ab00*/  @P0 LDS.128 R148, [R5+0x1010] ;  /* 0x0010100005940984 */ /* 0x0006680000000c00 */
[----:B------:R3:W1:Y:S04]  /*ab10*/  @P0 LDS.128 R156, [R0+0x10] ;  /* 0x00001000009c0984 */ /* 0x0006680000000c00 */
[----:B------:R3:W1:Y:S02]  /*ab20*/  @P0 LDS.128 R144, [R0+0x1010] ;  /* 0x0010100000900984 */ /* 0x0006640000000c00 */
.L_x_132:
[----:B------:R-:W-:Y:S05]  /*ab30*/  BSYNC B1 ;  /* 0x0000000000017941 */ /* 0x000fea0003800000 */
.L_x_131:
[----:B------:R-:W-:Y:S11]  /*ab40*/  ISETP.NE.AND P0, PT, R192, R17, PT ;  /* 0x00000011c000720c */ /* 0x000ff60003f05270 */
[----:B------:R-:W-:Y:S02]  /*ab50*/  @!UPT UIADD3 URZ, UPT, UPT, URZ, URZ, URZ ;  /* 0x000000fffffff290 */ /* 0x000fe4000fffe0ff */
[----:B------:R-:W-:Y:S05]  /*ab60*/  @P0 BRA `(.L_x_136) ;  /* 0x0000000000bc0947 */ /* 0x000fea0003800000 */
[----:B------:R-:W-:Y:S11]  /*ab70*/  LOP3.LUT P0, RZ, R6, 0x3, R181, 0x48, !PT ;  /* 0x0000000306ff7812 */ /* 0x000ff600078048b5 */
[----:B------:R-:W-:Y:S02]  /*ab80*/  @!UPT UIADD3 URZ, UPT, UPT, URZ, URZ, URZ ;  /* 0x000000fffffff290 */ /* 0x000fe4000fffe0ff */
[----:B------:R-:W-:Y:S05]  /*ab90*/  @!P0 BRA `(.L_x_137) ;  /* 0x0000000000408947 */ /* 0x000fea0003800000 */
[----:B------:R-:W3:Y:S01]  /*aba0*/  LDCU.64 UR8, c[0x4][0x70] ;  /* 0x01000e00ff0877ac */ /* 0x000ee20008000a00 */
[----:B------:R-:W-:Y:S01]  /*abb0*/  MOV R15, 0x0 ;  /* 0x00000000000f7802 */ /* 0x000fe20000000f00 */
[----:B------:R-:W-:Y:S02]  /*abc0*/  HFMA2 R12, -RZ, RZ, 0, 5.9604644775390625e-08 ;  /* 0x00000001ff0c7431 */ /* 0x000fe400000001ff */
[----:B------:R-:W-:Y:S02]  /*abd0*/  IMAD.MOV.U32 R8, RZ, RZ, 0x192 ;  /* 0x00000192ff087424 */ /* 0x000fe400078e00ff */
[----:B------:R-:W-:Y:S01]  /*abe0*/  IMAD.MOV.U32 R13, RZ, RZ, RZ ;  /* 0x000000ffff0d7224 */ /* 0x000fe200078e00ff */
[----:B------:R-:W5:Y:S01]  /*abf0*/  LDCU.64 UR6, c[0x4][0x78] ;  /* 0x01000f00ff0677ac */ /* 0x000f620008000a00 */
[----:B------:R-:W2:Y:S01]  /*ac00*/  LDC.64 R14, c[0x4][R15] ;  /* 0x010000000f0e7b82 */ /* 0x000ea20000000a00 */
[----:B------:R-:W4:Y:S01]  /*ac10*/  LDCU.64 UR4, c[0x4][0x10] ;  /* 0x01000200ff0477ac */ /* 0x000f220008000a00 */
[----:B---3--:R-:W-:Y:S01]  /*ac20*/  MOV R5, UR9 ;  /* 0x0000000900057c02 */ /* 0x008fe20008000f00 */
[----:B-1----:R-:W-:Y:S01]  /*ac30*/  IMAD.U32 R4, RZ, RZ, UR8 ;  /* 0x00000008ff047e24 */ /* 0x002fe2000f8e00ff */
[----:B-----5:R-:W-:Y:S01]  /*ac40*/  MOV R7, UR7 ;  /* 0x0000000700077c02 */ /* 0x020fe20008000f00 */
[----:B------:R-:W-:Y:S01]  /*ac50*/  IMAD.U32 R6, RZ, RZ, UR6 ;  /* 0x00000006ff067e24 */ /* 0x000fe2000f8e00ff */
[----:B----4-:R-:W-:Y:S01]  /*ac60*/  MOV R11, UR5 ;  /* 0x00000005000b7c02 */ /* 0x010fe20008000f00 */
[----:B------:R-:W-:Y:S02]  /*ac70*/  IMAD.U32 R10, RZ, RZ, UR4 ;  /* 0x00000004ff0a7e24 */ /* 0x000fe4000f8e00ff */
[----:B------:R-:W-:Y:S07]  /*ac80*/  LEPC R20, `(.L_x_137) ;  /* 0x000000001014794e */ /* 0x000fee0000000000 */
[----:B--2---:R-:W-:Y:S05]  /*ac90*/  CALL.ABS.NOINC R14 ;  /* 0x000000000e007343 */ /* 0x004fea0003c00000 */
.L_x_137:
[----:B------:R-:W-:Y:S05]  /*aca0*/  WARPSYNC.ALL ;  /* 0x0000000000007948 */ /* 0x000fea0003800000 */
[C---:B------:R-:W-:Y:S01]  /*acb0*/  R2UR UR4, R92.reuse ;  /* 0x000000005c0472ca */ /* 0x040fe200000e0000 */
[----:B---3--:R-:W-:Y:S05]  /*acc0*/  VIADD R0, R92, 0x80 ;  /* 0x000000805c007836 */ /* 0x008fea0000000000 */
[----:B------:R-:W-:Y:S04]  /*acd0*/  SHF.R.U32.HI R0, RZ, 0x15, R0 ;  /* 0x00000015ff007819 */ /* 0x000fe80000011600 */
[----:B------:R-:W-:Y:S03]  /*ace0*/  LOP3.LUT P0, RZ, R0, 0x3, R181, 0x48, !PT ;  /* 0x0000000300ff7812 */ /* 0x000fe600078048b5 */
[----:B------:R-:W3:Y:S10]  /*acf0*/  LDTM.x32 R24, tmem[UR4] ;  /* 0x00000004001879ee */ /* 0x000ef400082c0000 */
[----:B---3--:R-:W-:Y:S05]  /*ad00*/  @!P0 BRA `(.L_x_138) ;  /* 0x0000000000408947 */ /* 0x008fea0003800000 */
        /* <DEDUP_REMOVED lines=16> */
.L_x_138:
[----:B------:R-:W-:Y:S05]  /*ae10*/  WARPSYNC.ALL ;  /* 0x0000000000007948 */ /* 0x000fea0003800000 */
[----:B------:R-:W-:Y:S11]  /*ae20*/  R2UR UR4, R92 ;  /* 0x000000005c0472ca */ /* 0x000ff600000e0000 */
[----:B------:R-:W-:Y:S02]  /*ae30*/  @!UPT UIADD3 URZ, UPT, UPT, URZ, URZ, URZ ;  /* 0x000000fffffff290 */ /* 0x000fe4000fffe0ff */
[----:B------:R-:W3:Y:S02]  /*ae40*/  LDTM.x32 R56, tmem[UR4+0x80] ;  /* 0x00008004003879ee */ /* 0x000ee400082c0000 */
[----:B---3--:R-:W-:Y:S01]  /*ae50*/  NOP ;  /* 0x0000000000007918 */ /* 0x008fe20000000000 */
.L_x_136:
[----:B-1----:R-:W-:Y:S01]  /*ae60*/  SHF.L.U32 R4, R168, 0x10, RZ ;  /* 0x00000010a8047819 */ /* 0x002fe200000006ff */
[----:B---3--:R-:W-:Y:S01]  /*ae70*/  FMUL R0, R130, R24 ;  /* 0x0000001882007220 */ /* 0x008fe20000400000 */
[----:B------:R-:W-:Y:S01]  /*ae80*/  LOP3.LUT R6, R168, 0xffff0000, RZ, 0xc0, !PT ;  /* 0xffff0000a8067812 */ /* 0x000fe200078ec0ff */
[C---:B------:R-:W-:Y:S01]  /*ae90*/  FMUL R3, R130.reuse, R25 ;  /* 0x0000001982037220 */ /* 0x040fe20000400000 */
[----:B------:R-:W-:Y:S01]  /*aea0*/  SHF.L.U32 R7, R169, 0x10, RZ ;  /* 0x00000010a9077819 */ /* 0x000fe200000006ff */
[----:B------:R-:W-:Y:S01]  /*aeb0*/  FFMA R0, R133, R4, R0 ;  /* 0x0000000485007223 */ /* 0x000fe20000000000 */
[----:B------:R-:W-:Y:S01]  /*aec0*/  LOP3.LUT R8, R169, 0xffff0000, RZ, 0xc0, !PT ;  /* 0xffff0000a9087812 */ /* 0x000fe200078ec0ff */
[----:B------:R-:W-:Y:S01]  /*aed0*/  FMUL R4, R130, R26 ;  /* 0x0000001a82047220 */ /* 0x000fe20000400000 */
[C---:B------:R-:W-:Y:S01]  /*aee0*/  SHF.L.U32 R9, R170.reuse, 0x10, RZ ;  /* 0x00000010aa097819 */ /* 0x040fe200000006ff */
[----:B------:R-:W-:Y:S01]  /*aef0*/  FFMA R3, R133, R6, R3 ;  /* 0x0000000685037223 */ /* 0x000fe20000000003 */
[----:B------:R-:W-:Y:S01]  /*af00*/  LOP3.LUT R10, R170, 0xffff0000, RZ, 0xc0, !PT ;  /* 0xffff0000aa0a7812 */ /* 0x000fe200078ec0ff */
[C---:B------:R-:W-:Y:S01]  /*af10*/  FMUL R5, R130.reuse, R27 ;  /* 0x0000001b82057220 */ /* 0x040fe20000400000 */
[C---:B------:R-:W-:Y:S01]  /*af20*/  SHF.L.U32 R11, R171.reuse, 0x10, RZ ;  /* 0x00000010ab0b7819 */ /* 0x040fe200000006ff */
[----:B------:R-:W-:Y:S01]  /*af30*/  FMUL R6, R130, R28 ;  /* 0x0000001c82067220 */ /* 0x000fe20000400000 */
[----:B------:R-:W-:Y:S01]  /*af40*/  LOP3.LUT R12, R171, 0xffff0000, RZ, 0xc0, !PT ;  /* 0xffff0000ab0c7812 */ /* 0x000fe200078ec0ff */
[C---:B------:R-:W-:Y:S01]  /*af50*/  FFMA R4, R133.reuse, R7, R4 ;  /* 0x0000000785047223 */ /* 0x040fe20000000004 */
[----:B------:R-:W-:Y:S01]  /*af60*/  ISETP.NE.AND P1, PT, R192, R17, PT ;  /* 0x00000011c000720c */ /* 0x000fe20003f25270 */
[----:B------:R-:W-:Y:S01]  /*af70*/  FFMA R5, R133, R8, R5 ;  /* 0x0000000885057223 */ /* 0x000fe20000000005 */
[----:B------:R-:W-:Y:S01]  /*af80*/  F2FP.BF16.F32.PACK_AB R16, R3, R0 ;  /* 0x000000000310723e */ /* 0x000fe200000010ff */
[C---:B------:R-:W-:Y:S01]  /*af90*/  FMUL R7, R130.reuse, R29 ;  /* 0x0000001d82077220 */ /* 0x040fe20000400000 */
[----:B------:R-:W-:Y:S01]  /*afa0*/  LOP3.LUT R14, R159, 0xffff0000, RZ, 0xc0, !PT ;  /* 0xffff00009f0e7812 */ /* 0x000fe200078ec0ff */
[----:B------:R-:W-:Y:S01]  /*afb0*/  FFMA R6, R133, R9, R6 ;  /* 0x0000000985067223 */ /* 0x000fe20000000006 */
[----:B------:R-:W-:Y:S01]  /*afc0*/  F2FP.BF16.F32.PACK_AB R17, R5, R4 ;  /* 0x000000040511723e */ /* 0x000fe200000010ff */
[C---:B------:R-:W-:Y:S01]  /*afd0*/  FMUL R8, R130.reuse, R30 ;  /* 0x0000001e82087220 */ /* 0x040fe20000400000 */
[----:B------:R-:W-:Y:S01]  /*afe0*/  ISETP.NE.AND P2, PT, R195, RZ, PT ;  /* 0x000000ffc300720c */ /* 0x000fe20003f45270 */
[----:B------:R-:W-:Y:S01]  /*aff0*/  FMUL R9, R130, R31 ;  /* 0x0000001f82097220 */ /* 0x000fe20000400000 */
[----:B------:R-:W-:Y:S01]  /*b000*/  ISETP.NE.AND P0, PT, R192, RZ, PT ;  /* 0x000000ffc000720c */ /* 0x000fe20003f05270 */
[C---:B------:R-:W-:Y:S01]  /*b010*/  FFMA R7, R133.reuse, R10, R7 ;  /* 0x0000000a85077223 */ /* 0x040fe20000000007 */
[C---:B------:R-:W-:Y:S01]  /*b020*/  FFMA R8, R133.reuse, R11, R8 ;  /* 0x0000000b85087223 */ /* 0x040fe20000000008 */
[----:B------:R-:W-:Y:S01]  /*b030*/  SHF.L.U32 R11, R164, 0x10, RZ ;  /* 0x00000010a40b7819 */ /* 0x000fe200000006ff */
[----:B------:R-:W-:Y:S01]  /*b040*/  FFMA R9, R133, R12, R9 ;  /* 0x0000000c85097223 */ /* 0x000fe20000000009 */
[----:B------:R-:W-:Y:S01]  /*b050*/  SHF.L.U32 R12, R166, 0x10, RZ ;  /* 0x00000010a60c7819 */ /* 0x000fe200000006ff */
[C---:B------:R-:W-:Y:S01]  /*b060*/  FMUL R10, R130.reuse, R32 ;  /* 0x00000020820a7220 */ /* 0x040fe20000400000 */
[----:B------:R-:W-:Y:S01]  /*b070*/  F2FP.BF16.F32.PACK_AB R18, R7, R6 ;  /* 0x000000060712723e */ /* 0x000fe200000010ff */
[----:B------:R-:W-:Y:S01]  /*b080*/  FMUL R0, R130, R33 ;  /* 0x0000002182007220 */ /* 0x000fe20000400000 */
[----:B------:R-:W-:Y:S01]  /*b090*/  F2FP.BF16.F32.PACK_AB R19, R9, R8 ;  /* 0x000000080913723e */ /* 0x000fe200000010ff */
[----:B------:R-:W-:Y:S01]  /*b0a0*/  FFMA R10, R133, R11, R10 ;  /* 0x0000000b850a7223 */ /* 0x000fe2000000000a */
[----:B------:R-:W-:Y:S01]  /*b0b0*/  LOP3.LUT R6, R164, 0xffff0000, RZ, 0xc0, !PT ;  /* 0xffff0000a4067812 */ /* 0x000fe200078ec0ff */
[C---:B------:R-:W-:Y:S01]  /*b0c0*/  FMUL R3, R130.reuse, R34 ;  /* 0x0000002282037220 */ /* 0x040fe20000400000 */
[C---:B------:R-:W-:Y:S01]  /*b0d0*/  SHF.L.U32 R8, R165.reuse, 0x10, RZ ;  /* 0x00000010a5087819 */ /* 0x040fe200000006ff */
[----:B------:R1:W-:Y:S01]  /*b0e0*/  @!P1 STS.128 [R191+0x4000], R16 ;  /* 0x00400010bf009388 */ /* 0x0003e20000000c00 */
[----:B------:R-:W-:Y:S01]  /*b0f0*/  LOP3.LUT R7, R165, 0xffff0000, RZ, 0xc0, !PT ;  /* 0xffff0000a5077812 */ /* 0x000fe200078ec0ff */
[----:B------:R-:W-:Y:S01]  /*b100*/  FMUL R4, R130, R35 ;  /* 0x0000002382047220 */ /* 0x000fe20000400000 */
[----:B------:R-:W-:Y:S01]  /*b110*/  LOP3.LUT R9, R166, 0xffff0000, RZ, 0xc0, !PT ;  /* 0xffff0000a6097812 */ /* 0x000fe200078ec0ff */
[C---:B------:R-:W-:Y:S01]  /*b120*/  FMUL R5, R130.reuse, R36 ;  /* 0x0000002482057220 */ /* 0x040fe20000400000 */
[----:B------:R-:W-:Y:S01]  /*b130*/  LOP3.LUT R11, R167, 0xffff0000, RZ, 0xc0, !PT ;  /* 0xffff0000a70b7812 */ /* 0x000fe200078ec0ff */
[C---:B------:R-:W-:Y:S01]  /*b140*/  FFMA R0, R133.reuse, R6, R0 ;  /* 0x0000000685007223 */ /* 0x040fe20000000000 */
[C---:B------:R-:W-:Y:S01]  /*b150*/  FFMA R3, R133.reuse, R8, R3 ;  /* 0x0000000885037223 */ /* 0x040fe20000000003 */
[C---:B------:R-:W-:Y:S01]  /*b160*/  FFMA R4, R133.reuse, R7, R4 ;  /* 0x0000000785047223 */ /* 0x040fe20000000004 */
[----:B------:R-:W-:Y:S01]  /*b170*/  FFMA R5, R133, R12, R5 ;  /* 0x0000000c85057223 */ /* 0x000fe20000000005 */
[----:B------:R-:W-:Y:S01]  /*b180*/  SHF.L.U32 R12, R167, 0x10, RZ ;  /* 0x00000010a70c7819 */ /* 0x000fe200000006ff */
[----:B------:R-:W-:Y:S01]  /*b190*/  FMUL R6, R130, R37 ;  /* 0x0000002582067220 */ /* 0x000fe20000400000 */
[----:B------:R-:W-:Y:S01]  /*b1a0*/  F2FP.BF16.F32.PACK_AB R20, R0, R10 ;  /* 0x0000000a0014723e */ /* 0x000fe200000010ff */
[----:B------:R-:W-:Y:S01]  /*b1b0*/  FMUL R7, R130, R38 ;  /* 0x0000002682077220 */ /* 0x000fe20000400000 */
[----:B------:R-:W-:Y:S01]  /*b1c0*/  F2FP.BF16.F32.PACK_AB R21, R4, R3 ;  /* 0x000000030415723e */ /* 0x000fe200000010ff */
[----:B------:R-:W-:Y:S01]  /*b1d0*/  FMUL R8, R130, R39 ;  /* 0x0000002782087220 */ /* 0x000fe20000400000 */
[----:B----4-:R-:W-:Y:S01]  /*b1e0*/  SHF.L.U32 R3, R160, 0x10, RZ ;  /* 0x00000010a0037819 */ /* 0x010fe200000006ff */
[C---:B------:R-:W-:Y:S01]  /*b1f0*/  FFMA R6, R133.reuse, R9, R6 ;  /* 0x0000000985067223 */ /* 0x040fe20000000006 */
[----:B------:R-:W-:Y:S01]  /*b200*/  SHF.L.U32 R9, R162, 0x10, RZ ;  /* 0x00000010a2097819 */ /* 0x000fe200000006ff */
[----:B------:R-:W-:Y:S01]  /*b210*/  FFMA R7, R133, R12, R7 ;  /* 0x0000000c85077223 */ /* 0x000fe20000000007 */
[----:B------:R-:W-:Y:S01]  /*b220*/  LOP3.LUT R10, R157, 0xffff0000, RZ, 0xc0, !PT ;  /* 0xffff00009d0a7812 */ /* 0x000fe200078ec0ff */
[C---:B------:R-:W-:Y:S01]  /*b230*/  FFMA R8, R133.reuse, R11, R8 ;  /* 0x0000000b85087223 */ /* 0x040fe20000000008 */
[----:B------:R-:W-:Y:S01]  /*b240*/  F2FP.BF16.F32.PACK_AB R22, R6, R5 ;  /* 0x000000050616723e */ /* 0x000fe200000010ff */
[----:B------:R-:W-:Y:S01]  /*b250*/  FMUL R0, R130, R40 ;  /* 0x0000002882007220 */ /* 0x000fe20000400000 */
[----:B------:R-:W-:Y:S01]  /*b260*/  LOP3.LUT R6, R160, 0xffff0000, RZ, 0xc0, !PT ;  /* 0xffff0000a0067812 */ /* 0x000fe200078ec0ff */
[----:B------:R-:W-:Y:S01]  /*b270*/  FMUL R4, R130, R42 ;  /* 0x0000002a82047220 */ /* 0x000fe20000400000 */
[----:B------:R-:W-:Y:S01]  /*b280*/  F2FP.BF16.F32.PACK_AB R23, R8, R7 ;  /* 0x000000070817723e */ /* 0x000fe200000010ff */
[----:B------:R-:W-:Y:S01]  /*b290*/  FFMA R0, R133, R3, R0 ;  /* 0x0000000385007223 */ /* 0x000fe20000000000 */
[C---:B------:R-:W-:Y:S01]  /*b2a0*/  SHF.L.U32 R7, R161.reuse, 0x10, RZ ;  /* 0x00000010a1077819 */ /* 0x040fe200000006ff */
[C---:B------:R-:W-:Y:S01]  /*b2b0*/  FMUL R3, R130.reuse, R41 ;  /* 0x0000002982037220 */ /* 0x040fe20000400000 */
[----:B------:R-:W-:Y:S01]  /*b2c0*/  LOP3.LUT R8, R161, 0xffff0000, RZ, 0xc0, !PT ;  /* 0xffff0000a1087812 */ /* 0x000fe200078ec0ff */
[----:B------:R-:W-:Y:S01]  /*b2d0*/  FMUL R5, R130, R43 ;  /* 0x0000002b82057220 */ /* 0x000fe20000400000 */
[----:B------:R-:W-:Y:S01]  /*b2e0*/  LOP3.LUT R12, R158, 0xffff0000, RZ, 0xc0, !PT ;  /* 0xffff00009e0c7812 */ /* 0x000fe200078ec0ff */
[----:B------:R-:W-:Y:S01]  /*b2f0*/  FFMA R3, R133, R6, R3 ;  /* 0x0000000685037223 */ /* 0x000fe20000000003 */
[----:B------:R-:W-:Y:S01]  /*b300*/  SHF.L.U32 R11, R159, 0x10, RZ ;  /* 0x000000109f0b7819 */ /* 0x000fe200000006ff */
[C---:B------:R-:W-:Y:S01]  /*b310*/  FFMA R4, R133.reuse, R7, R4 ;  /* 0x0000000785047223 */ /* 0x040fe20000000004 */
        /* <DEDUP_REMOVED lines=60> */
[----:B------:R-:W-:Y:S01]  /*b6e0*/  FFMA R5, R133, R12, R5 ;  /* 0x0000000c85057223 */ /* 0x000fe20000000005 */
[----:B------:R-:W-:Y:S01]  /*b6f0*/  SHF.L.U32 R12, R155, 0x10, RZ ;  /* 0x000000109b0c7819 */ /* 0x000fe200000006ff */
[----:B------:R-:W-:Y:S01]  /*b700*/  FMUL R6, R130, R61 ;  /* 0x0000003d82067220 */ /* 0x000fe20000400000 */
[----:B------:R-:W-:Y:S01]  /*b710*/  F2FP.BF16.F32.PACK_AB R89, R4, R3 ;  /* 0x000000030459723e */ /* 0x000fe200000010ff */
[----:B------:R-:W-:Y:S01]  /*b720*/  FMUL R7, R130, R62 ;  /* 0x0000003e82077220 */ /* 0x000fe20000400000 */
[----:B------:R-:W-:Y:S01]  /*b730*/  SHF.L.U32 R3, R148, 0x10, RZ ;  /* 0x0000001094037819 */ /* 0x000fe200000006ff */
[----:B------:R-:W-:Y:S01]  /*b740*/  FMUL R8, R130, R63 ;  /* 0x0000003f82087220 */ /* 0x000fe20000400000 */
[----:B------:R-:W-:Y:S01]  /*b750*/  LOP3.LUT R14, R147, 0xffff0000, RZ, 0xc0, !PT ;  /* 0xffff0000930e7812 */ /* 0x000fe200078ec0ff */
        /* <DEDUP_REMOVED lines=8> */
[----:B------:R1:W-:Y:S01]  /*b7e0*/  @!P1 STS.128 [R196+0x4010], R20 ;  /* 0x00401014c4009388 */ /* 0x0003e20000000c00 */
[----:B------:R-:W-:Y:S01]  /*b7f0*/  F2FP.BF16.F32.PACK_AB R91, R8, R7 ;  /* 0x00000007085b723e */ /* 0x000fe200000010ff */
[----:B------:R-:W-:Y:S01]  /*b800*/  FFMA R0, R133, R3, R0 ;  /* 0x0000000385007223 */ /* 0x000fe20000000000 */
[C---:B------:R-:W-:Y:S01]  /*b810*/  SHF.L.U32 R7, R149.reuse, 0x10, RZ ;  /* 0x0000001095077819 */ /* 0x040fe200000006ff */
[C---:B------:R-:W-:Y:S01]  /*b820*/  FMUL R3, R130.reuse, R65 ;  /* 0x0000004182037220 */ /* 0x040fe20000400000 */
[----:B------:R-:W-:Y:S01]  /*b830*/  LOP3.LUT R8, R149, 0xffff0000, RZ, 0xc0, !PT ;  /* 0xffff000095087812 */ /* 0x000fe200078ec0ff */
[C---:B------:R-:W-:Y:S01]  /*b840*/  FMUL R4, R130.reuse, R66 ;  /* 0x0000004282047220 */ /* 0x040fe20000400000 */
[----:B------:R-:W-:Y:S01]  /*b850*/  SHF.L.U32 R11, R147, 0x10, RZ ;  /* 0x00000010930b7819 */ /* 0x000fe200000006ff */
[C---:B------:R-:W-:Y:S01]  /*b860*/  FMUL R5, R130.reuse, R67 ;  /* 0x0000004382057220 */ /* 0x040fe20000400000 */
[C---:B------:R-:W-:Y:S01]  /*b870*/  FFMA R3, R133.reuse, R6, R3 ;  /* 0x0000000685037223 */ /* 0x040fe20000000003 */
[C---:B------:R-:W-:Y:S01]  /*b880*/  FFMA R4, R133.reuse, R7, R4 ;  /* 0x0000000785047223 */ /* 0x040fe20000000004 */
[----:B------:R-:W-:Y:S01]  /*b890*/  FMUL R6, R130, R68 ;  /* 0x0000004482067220 */ /* 0x000fe20000400000 */
[----:B------:R-:W-:Y:S01]  /*b8a0*/  FFMA R5, R133, R8, R5 ;  /* 0x0000000885057223 */ /* 0x000fe20000000005 */
[----:B------:R-:W-:Y:S01]  /*b8b0*/  LOP3.LUT R8, R150, 0xffff0000, RZ, 0xc0, !PT ;  /* 0xffff000096087812 */ /* 0x000fe200078ec0ff */
[C---:B------:R-:W-:Y:S01]  /*b8c0*/  FMUL R7, R130.reuse, R69 ;  /* 0x0000004582077220 */ /* 0x040fe20000400000 */
[----:B---3--:R-:W-:Y:S01]  /*b8d0*/  F2FP.BF16.F32.PACK_AB R16, R3, R0 ;  /* 0x000000000310723e */ /* 0x008fe200000010ff */
[----:B------:R3:W-:Y:S01]  /*b8e0*/  @!P1 STS.128 [R191+0x5000], R88 ;  /* 0x00500058bf009388 */ /* 0x0007e20000000c00 */
[----:B------:R-:W-:Y:S01]  /*b8f0*/  F2FP.BF16.F32.PACK_AB R17, R5, R4 ;  /* 0x000000040511723e */ /* 0x000fe200000010ff */
[----:B------:R-:W-:Y:S01]  /*b900*/  FFMA R6, R133, R9, R6 ;  /* 0x0000000985067223 */ /* 0x000fe20000000006 */
[----:B------:R-:W-:Y:S01]  /*b910*/  SHF.L.U32 R5, R151, 0x10, RZ ;  /* 0x0000001097057819 */ /* 0x000fe200000006ff */
[----:B------:R-:W-:Y:S01]  /*b920*/  FFMA R7, R133, R8, R7 ;  /* 0x0000000885077223 */ /* 0x000fe20000000007 */
[----:B------:R-:W-:Y:S01]  /*b930*/  LOP3.LUT R8, R151, 0xffff0000, RZ, 0xc0, !PT ;  /* 0xffff000097087812 */ /* 0x000fe200078ec0ff */
[----:B------:R-:W-:Y:S01]  /*b940*/  FMUL R0, R130, R70 ;  /* 0x0000004682007220 */ /* 0x000fe20000400000 */
[----:B------:R-:W-:Y:S01]  /*b950*/  SHF.L.U32 R9, R140, 0x10, RZ ;  /* 0x000000108c097819 */ /* 0x000fe200000006ff */
[C---:B------:R-:W-:Y:S01]  /*b960*/  FMUL R3, R130.reuse, R71 ;  /* 0x0000004782037220 */ /* 0x040fe20000400000 */
[----:B------:R-:W-:Y:S01]  /*b970*/  F2FP.BF16.F32.PACK_AB R18, R7, R6 ;  /* 0x000000060712723e */ /* 0x000fe200000010ff */
[----:B------:R-:W-:Y:S01]  /*b980*/  FMUL R4, R130, R72 ;  /* 0x0000004882047220 */ /* 0x000fe20000400000 */
        /* <DEDUP_REMOVED lines=15> */
[C---:B------:R-:W-:Y:S01]  /*ba80*/  FMUL R0, R130.reuse, R76 ;  /* 0x0000004c82007220 */ /* 0x040fe20000400000 */
[----:B-1----:R-:W-:Y:S01]  /*ba90*/  F2FP.BF16.F32.PACK_AB R20, R5, R4 ;  /* 0x000000040514723e */ /* 0x002fe200000010ff */
[C---:B------:R-:W-:Y:S01]  /*baa0*/  FMUL R3, R130.reuse, R77 ;  /* 0x0000004d82037220 */ /* 0x040fe20000400000 */
[----:B------:R-:W-:Y:S01]  /*bab0*/  F2FP.BF16.F32.PACK_AB R21, R7, R6 ;  /* 0x000000060715723e */ /* 0x000fe200000010ff */
[----:B------:R3:W-:Y:S01]  /*bac0*/  @!P1 STS.128 [R199+0x5010], R16 ;  /* 0x00501010c7009388 */ /* 0x0007e20000000c00 */
[----:B------:R-:W-:Y:S01]  /*bad0*/  SHF.L.U32 R7, R143, 0x10, RZ ;  /* 0x000000108f077819 */ /* 0x000fe200000006ff */
[----:B------:R-:W-:Y:S01]  /*bae0*/  FFMA R0, R133, R8, R0 ;  /* 0x0000000885007223 */ /* 0x000fe20000000000 */
[----:B------:R-:W-:Y:S01]  /*baf0*/  LOP3.LUT R8, R143, 0xffff0000, RZ, 0xc0, !PT ;  /* 0xffff00008f087812 */ /* 0x000fe200078ec0ff */
        /* <DEDUP_REMOVED lines=28> */
[----:B------:R-:W-:Y:S02]  /*bcc0*/  F2FP.BF16.F32.PACK_AB R12, R0, R6 ;  /* 0x00000006000c723e */ /* 0x000fe400000010ff */
[----:B------:R-:W-:Y:S02]  /*bcd0*/  F2FP.BF16.F32.PACK_AB R13, R7, R3 ;  /* 0x00000003070d723e */ /* 0x000fe400000010ff */
[----:B------:R-:W-:Y:S02]  /*bce0*/  F2FP.BF16.F32.PACK_AB R14, R5, R4 ;  /* 0x00000004050e723e */ /* 0x000fe400000010ff */
[----:B------:R-:W-:Y:S02]  /*bcf0*/  F2FP.BF16.F32.PACK_AB R15, R9, R8 ;  /* 0x00000008090f723e */ /* 0x000fe400000010ff */
[----:B------:R-:W-:Y:S02]  /*bd00*/  MOV R0, UR46 ;  /* 0x0000002e00007c02 */ /* 0x000fe40008000f00 */
[----:B------:R-:W-:Y:S01]  /*bd10*/  @P2 SHF.L.U32 R3, RZ, 0x1f, RZ ;  /* 0x0000001fff032819 */ /* 0x000fe200000006ff */
[----:B------:R3:W-:Y:S01]  /*bd20*/  @!P1 STS.128 [R196+0x5010], R12 ;  /* 0x0050100cc4009388 */ /* 0x0007e20000000c00 */
[----:B------:R-:W-:Y:S04]  /*bd30*/  @P2 LEA R0, R0, UR45, 0x3 ;  /* 0x0000002d00002c11 */ /* 0x000fe8000f8e18ff */
[----:B------:R-:W-:Y:S02]  /*bd40*/  @P2 IADD3 R4, PT, PT, R0, 0x90, RZ ;  /* 0x0000009000042810 */ /* 0x000fe40007ffe0ff */
[----:B------:R-:W-:Y:S01]  /*bd50*/  LEA R0, R138, UR45, 0x3 ;  /* 0x0000002d8a007c11 */ /* 0x000fe2000f8e18ff */
[----:B------:R-:W-:Y:S01]  /*bd60*/  @!PT LDS RZ, [RZ] ;  /* 0x00000000fffff984 */ /* 0x000fe20000000800 */
[----:B------:R-:W-:Y:S01]  /*bd70*/  @!PT LDS RZ, [RZ] ;  /* 0x00000000fffff984 */ /* 0x000fe20000000800 */
[----:B------:R-:W-:Y:S01]  /*bd80*/  @!PT LDS RZ, [RZ] ;  /* 0x00000000fffff984 */ /* 0x000fe20000000800 */
[----:B------:R-:W-:Y:S01]  /*bd90*/  @!PT LDS RZ, [RZ] ;  /* 0x00000000fffff984 */ /* 0x000fe20000000800 */
[----:B------:R1:W-:Y:S06]  /*bda0*/  MEMBAR.ALL.CTA ;  /* 0x0000000000007992 */ /* 0x0003ec0000008000 */
[----:B-1----:R-:W1:Y:S02]  /*bdb0*/  FENCE.VIEW.ASYNC.S ;  /* 0x00000000000073c6 */ /* 0x002e640000000000 */
[----:B------:R-:W-:Y:S05]  /*bdc0*/  WARPSYNC.ALL ;  /* 0x0000000000007948 */ /* 0x000fea0003800000 */
[----:B------:R-:W-:Y:S01]  /*bdd0*/  BSSY.RECONVERGENT B0, `(.L_x_139) ;  /* 0x0000010000007945 */ /* 0x000fe20003800200 */
[----:B------:R-:W-:Y:S01]  /*bde0*/  @P2 PRMT R4, R201, 0x654, R4 ;  /* 0x00000654c9042816 */ /* 0x000fe20000000004 */
[----:B-1----:R-:W-:Y:S06]  /*bdf0*/  BAR.SYNC.DEFER_BLOCKING 0x1, 0x80 ;  /* 0x0042000000007b1d */ /* 0x002fec0000010000 */
[----:B------:R-:W-:Y:S05]  /*be00*/  @P0 BRA `(.L_x_140) ;  /* 0x0000000000300947 */ /* 0x000fea0003800000 */
[----:B------:R-:W-:Y:S02]  /*be10*/  UIADD3 UR4, UP0, UPT, UR54, 0xa80, URZ ;  /* 0x00000a8036047890 */ /* 0x000fe4000ff1e0ff */
[----:B------:R-:W-:Y:S02]  /*be20*/  UIADD3 UR48, UPT, UPT, UR45, 0x4200, URZ ;  /* 0x000042002d307890 */ /* 0x000fe4000fffe0ff */
[----:B------:R-:W-:Y:S01]  /*be30*/  UIADD3.X UR5, UPT, UPT, URZ, UR55, URZ, UP0, !UPT ;  /* 0x00000037ff057290 */ /* 0x000fe200087fe4ff */
[----:B------:R-:W-:Y:S01]  /*be40*/  UMOV UR51, UR44 ;  /* 0x0000002c00337c82 */ /* 0x000fe20008000000 */
[----:B------:R-:W-:Y:S02]  /*be50*/  UIADD3 UR9, UPT, UPT, UR49, 0x80, URZ ;  /* 0x0000008031097890 */ /* 0x000fe4000fffe0ff */
[----:B------:R-:W-:Y:S01]  /*be60*/  UIADD3 UR8, UPT, UPT, UR45, 0x5200, URZ ;  /* 0x000052002d087890 */ /* 0x000fe2000fffe0ff */
[----:B------:R-:W-:Y:S01]  /*be70*/  UMOV UR10, UR50 ;  /* 0x00000032000a7c82 */ /* 0x000fe20008000000 */
[----:B------:R-:W-:Y:S03]  /*be80*/  UMOV UR11, UR44 ;  /* 0x0000002c000b7c82 */ /* 0x000fe60008000000 */
[----:B------:R1:W-:Y:S04]  /*be90*/  UTMASTG.3D [UR48], [UR4] ;  /* 0x00000030040073b5 */ /* 0x0003e80008010000 */
[----:B------:R1:W-:Y:S01]  /*bea0*/  UTMASTG.3D [UR8], [UR4] ;  /* 0x00000008040073b5 */ /* 0x0003e20008010000 */
[----:B------:R0:W-:Y:S01]  /*beb0*/  UTMACMDFLUSH ;  /* 0x00000000000079b7 */ /* 0x0001e20000000000 */
[----:B-1----:R-:W-:Y:S04]  /*bec0*/  DEPBAR.LE SB0, 0x1 ;  /* 0x000080400000791a */ /* 0x002fe80000000000 */
.L_x_140:
[----:B------:R-:W-:Y:S05]  /*bed0*/  BSYNC.RECONVERGENT B0 ;  /* 0x0000000000007941 */ /* 0x000fea0003800200 */
.L_x_139:
[----:B------:R-:W-:Y:S01]  /*bee0*/  BAR.SYNC.DEFER_BLOCKING 0x1, 0x80 ;  /* 0x0042000000007b1d */ /* 0x000fe20000010000 */
[----:B------:R-:W-:Y:S01]  /*bef0*/  UIADD3 UR4, UPT, UPT, UR46, 0x1, URZ ;  /* 0x000000012e047890 */ /* 0x000fe2000fffe0ff */
[----:B---3--:R-:W-:Y:S03]  /*bf00*/  HFMA2 R16, -RZ, RZ, 0, 0 ;  /* 0x00000000ff107431 */ /* 0x008fe600000001ff */
[----:B------:R-:W-:Y:S04]  /*bf10*/  UISETP.NE.AND UP0, UPT, UR4, 0x4, UPT ;  /* 0x000000040400788c */ /* 0x000fe8000bf05270 */
[----:B------:R-:W-:Y:S01]  /*bf20*/  USEL UR47, UR4, URZ, UP0 ;  /* 0x000000ff042f7287 */ /* 0x000fe20008000000 */
[----:B------:R1:W-:Y:S01]  /*bf30*/  @P2 SYNCS.ARRIVE.TRANS64.RED.A1T0 RZ, [R4+URZ], RZ ;  /* 0x000000ff04ff29a7 */ /* 0x0003e200081004ff */
[----:B------:R-:W-:Y:S01]  /*bf40*/  BSSY B1, `(.L_x_141) ;  /* 0x000001e000017945 */ /* 0x000fe20003800000 */
[----:B------:R-:W3:Y:S02]  /*bf50*/  @P2 SYNCS.PHASECHK.TRANS64.TRYWAIT P0, [R0+URZ+0x70], R3 ;  /* 0x00007003000025a7 */ /* 0x000ee400080011ff */
        /* <DEDUP_REMOVED lines=13> */
.L_x_144:
[----:B------:R-:W-:Y:S05]  /*c030*/  BSYNC B0 ;  /* 0x0000000000007941 */ /* 0x000fea0003800000 */
.L_x_143:
[----:B------:R-:W-:Y:S01]  /*c040*/  ISETP.NE.AND P0, PT, R139, RZ, PT ;  /* 0x000000ff8b00720c */ /* 0x000fe20003f05270 */
[----:B------:R-:W-:Y:S11]  /*c050*/  VIADD R138, R138, 0x1 ;  /* 0x000000018a8a7836 */ /* 0x000ff60000000000 */
[----:B------:R-:W-:Y:S01]  /*c060*/  @!UPT UIADD3 URZ, UPT, UPT, URZ, URZ, URZ ;  /* 0x000000fffffff290 */ /* 0x000fe2000fffe0ff */
[----:B------:R3:W4:Y:S04]  /*c070*/  @P0 LDS.128 R160, [R4+0x20] ;  /* 0x0000200004a00984 */ /* 0x0007280000000c00 */
[----:B------:R3:W1:Y:S04]  /*c080*/  @P0 LDS.128 R140, [R4+0x1020] ;  /* 0x00102000048c0984 */ /* 0x0006680000000c00 */
[----:B------:R3:W1:Y:S04]  /*c090*/  @P0 LDS.128 R168, [R7] ;  /* 0x0000000007a80984 */ /* 0x0006680000000c00 */
[----:B------:R3:W1:Y:S04]  /*c0a0*/  @P0 LDS.128 R152, [R7+0x1000] ;  /* 0x0010000007980984 */ /* 0x0006680000000c00 */
[----:B------:R3:W1:Y:S04]  /*c0b0*/  @P0 LDS.128 R164, [R5+0x10] ;  /* 0x0000100005a40984 */ /* 0x0006680000000c00 */
[----:B------:R3:W1:Y:S04]  /*c0c0*/  @P0 LDS.128 R148, [R5+0x1010] ;  /* 0x0010100005940984 */ /* 0x0006680000000c00 */
[----:B------:R3:W1:Y:S04]  /*c0d0*/  @P0 LDS.128 R156, [R3+0x10] ;  /* 0x00001000039c0984 */ /* 0x0006680000000c00 */
[----:B------:R3:W1:Y:S01]  /*c0e0*/  @P0 LDS.128 R144, [R3+0x1010] ;  /* 0x0010100003900984 */ /* 0x0006620000000c00 */
[C---:B------:R-:W-:Y:S04]  /*c0f0*/  ISETP.NE.AND P0, PT, R138.reuse, 0x4, PT ;  /* 0x000000048a00780c */ /* 0x040fe80003f05270 */
[----:B------:R-:W-:Y:S02]  /*c100*/  SEL R138, R138, RZ, P0 ;  /* 0x000000ff8a8a7207 */ /* 0x000fe40000000000 */
[----:B------:R-:W-:Y:S02]  /*c110*/  SEL R16, RZ, 0x1, P0 ;  /* 0x00000001ff107807 */ /* 0x000fe40000000000 */
.L_x_142:
[----:B------:R-:W-:Y:S05]  /*c120*/  BSYNC B1 ;  /* 0x0000000000017941 */ /* 0x000fea0003800000 */
.L_x_141:
[----:B------:R-:W-:Y:S05]  /*c130*/  VIADD R92, R92, 0x400000 ;  /* 0x004000005c5c7836 */ /* 0x000fea0000000000 */
[----:B-1----:R-:W-:Y:S04]  /*c140*/  SHF.R.U32.HI R0, RZ, 0x15, R92 ;  /* 0x00000015ff007819 */ /* 0x002fe8000001165c */
[----:B------:R-:W-:Y:S04]  /*c150*/  LOP3.LUT R17, R0, 0x3, RZ, 0xc0, !PT ;  /* 0x0000000300117812 */ /* 0x000fe800078ec0ff */
        /* <DEDUP_REMOVED lines=11> */
[----:B------:R-:W1:Y:S01]  /*c210*/  LDCU.64 UR6, c[0x4][0x78] ;  /* 0x01000f00ff0677ac */ /* 0x000e620008000a00 */
[----:B------:R-:W2:Y:S01]  /*c220*/  LDC.64 R14, c[0x4][R15] ;  /* 0x010000000f0e7b82 */ /* 0x000ea20000000a00 */
[----:B------:R-:W5:Y:S01]  /*c230*/  LDCU.64 UR4, c[0x4][0x10] ;  /* 0x01000200ff0477ac */ /* 0x000f620008000a00 */
[----:B---3--:R-:W-:Y:S01]  /*c240*/  MOV R5, UR9 ;  /* 0x0000000900057c02 */ /* 0x008fe20008000f00 */
[----:B------:R-:W-:Y:S01]  /*c250*/  IMAD.U32 R4, RZ, RZ, UR8 ;  /* 0x00000008ff047e24 */ /* 0x000fe2000f8e00ff */
[----:B-1----:R-:W-:Y:S01]  /*c260*/  MOV R7, UR7 ;  /* 0x0000000700077c02 */ /* 0x002fe20008000f00 */
[----:B------:R-:W-:Y:S01]  /*c270*/  IMAD.U32 R6, RZ, RZ, UR6 ;  /* 0x00000006ff067e24 */ /* 0x000fe2000f8e00ff */
[----:B-----5:R-:W-:Y:S01]  /*c280*/  MOV R11, UR5 ;  /* 0x00000005000b7c02 */ /* 0x020fe20008000f00 */
[----:B------:R-:W-:Y:S02]  /*c290*/  IMAD.U32 R10, RZ, RZ, UR4 ;  /* 0x00000004ff0a7e24 */ /* 0x000fe4000f8e00ff */
[----:B------:R-:W-:Y:S07]  /*c2a0*/  LEPC R20, `(.L_x_147) ;  /* 0x000000001014794e */ /* 0x000fee0000000000 */
[----:B--2-4-:R-:W-:Y:S05]  /*c2b0*/  CALL.ABS.NOINC R14 ;  /* 0x000000000e007343 */ /* 0x014fea0003c00000 */
.L_x_147:
[----:B------:R-:W-:Y:S05]  /*c2c0*/  WARPSYNC.ALL ;  /* 0x0000000000007948 */ /* 0x000fea0003800000 */
[C---:B------:R-:W-:Y:S01]  /*c2d0*/  R2UR UR4, R92.reuse ;  /* 0x000000005c0472ca */ /* 0x040fe200000e0000 */
[----:B------:R-:W-:Y:S05]  /*c2e0*/  VIADD R0, R92, 0x80 ;  /* 0x000000805c007836 */ /* 0x000fea0000000000 */
[----:B------:R-:W-:Y:S04]  /*c2f0*/  SHF.R.U32.HI R0, RZ, 0x15, R0 ;  /* 0x00000015ff007819 */ /* 0x000fe80000011600 */
[----:B------:R-:W-:Y:S03]  /*c300*/  LOP3.LUT P0, RZ, R0, 0x3, R181, 0x48, !PT ;  /* 0x0000000300ff7812 */ /* 0x000fe600078048b5 */
[----:B------:R-:W1:Y:S10]  /*c310*/  LDTM.x32 R24, tmem[UR4] ;  /* 0x00000004001879ee */ /* 0x000e7400082c0000 */
[----:B-1----:R-:W-:Y:S05]  /*c320*/  @!P0 BRA `(.L_x_148) ;  /* 0x0000000000408947 */ /* 0x002fea0003800000 */
        /* <DEDUP_REMOVED lines=16> */
.L_x_148:
[----:B------:R-:W-:Y:S05]  /*c430*/  WARPSYNC.ALL ;  /* 0x0000000000007948 */ /* 0x000fea0003800000 */
[----:B------:R-:W-:Y:S11]  /*c440*/  R2UR UR4, R92 ;  /* 0x000000005c0472ca */ /* 0x000ff600000e0000 */
[----:B------:R-:W-:Y:S02]  /*c450*/  @!UPT UIADD3 URZ, UPT, UPT, URZ, URZ, URZ ;  /* 0x000000fffffff290 */ /* 0x000fe4000fffe0ff */
[----:B------:R-:W1:Y:S02]  /*c460*/  LDTM.x32 R56, tmem[UR4+0x80] ;  /* 0x00008004003879ee */ /* 0x000e6400082c0000 */
[----:B-1----:R-:W-:Y:S01]  /*c470*/  NOP ;  /* 0x0000000000007918 */ /* 0x002fe20000000000 */
.L_x_146:
[----:B---3--:R-:W-:Y:S01]  /*c480*/  SHF.L.U32 R4, R168, 0x10, RZ ;  /* 0x00000010a8047819 */ /* 0x008fe200000006ff */
[----:B------:R-:W-:Y:S01]  /*c490*/  FMUL R0, R130, R24 ;  /* 0x0000001882007220 */ /* 0x000fe20000400000 */
        /* <DEDUP_REMOVED lines=233> */
[----:B------:R-:W-:Y:S01]  /*d330*/  LEA R9, R138, UR45, 0x3 ;  /* 0x0000002d8a097c11 */ /* 0x000fe2000f8e18ff */
[----:B------:R3:W-:Y:S01]  /*d340*/  @!P1 STS.128 [R196+0x7010], R12 ;  /* 0x0070100cc4009388 */ /* 0x0007e20000000c00 */
[----:B------:R-:W-:Y:S02]  /*d350*/  @P2 LEA R0, R0, UR45, 0x3 ;  /* 0x0000002d00002c11 */ /* 0x000fe4000f8e18ff */
[----:B------:R-:W-:Y:S02]  /*d360*/  @P2 SHF.L.U32 R4, R16, 0x1f, RZ ;  /* 0x0000001f10042819 */ /* 0x000fe400000006ff */
[----:B------:R-:W-:Y:S01]  /*d370*/  @P2 IADD3 R0, PT, PT, R0, 0x90, RZ ;  /* 0x0000009000002810 */ /* 0x000fe20007ffe0ff */
        /* <DEDUP_REMOVED lines=13> */
[----:B------:R-:W-:Y:S02]  /*d450*/  UIADD3 UR8, UPT, UPT, UR45, 0x6200, URZ ;  /* 0x000062002d087890 */ /* 0x000fe4000fffe0ff */
[----:B------:R-:W-:Y:S01]  /*d460*/  UIADD3.X UR5, UPT, UPT, URZ, UR55, URZ, UP0, !UPT ;  /* 0x00000037ff057290 */ /* 0x000fe200087fe4ff */
[----:B------:R-:W-:Y:S01]  /*d470*/  UMOV UR9, UR49 ;  /* 0x0000003100097c82 */ /* 0x000fe20008000000 */
[----:B------:R-:W-:Y:S01]  /*d480*/  UMOV UR11, UR44 ;  /* 0x0000002c000b7c82 */ /* 0x000fe20008000000 */
[----:B------:R-:W-:Y:S02]  /*d490*/  UIADD3 UR13, UPT, UPT, UR49, 0x80, URZ ;  /* 0x00000080310d7890 */ /* 0x000fe4000fffe0ff */
[----:B------:R-:W-:Y:S01]  /*d4a0*/  UIADD3 UR12, UPT, UPT, UR45, 0x7200, URZ ;  /* 0x000072002d0c7890 */ /* 0x000fe2000fffe0ff */
[----:B------:R-:W-:Y:S03]  /*d4b0*/  UMOV UR15, UR44 ;  /* 0x0000002c000f7c82 */ /* 0x000fe60008000000 */
[----:B------:R1:W-:Y:S01]  /*d4c0*/  UTMASTG.3D [UR8], [UR4] ;  /* 0x00000008040073b5 */ /* 0x0003e20008010000 */
[----:B------:R-:W-:Y:S04]  /*d4d0*/  UMOV UR14, UR10 ;  /* 0x0000000a000e7c82 */ /* 0x000fe80008000000 */
[----:B------:R1:W-:Y:S01]  /*d4e0*/  UTMASTG.3D [UR12], [UR4] ;  /* 0x0000000c040073b5 */ /* 0x0003e20008010000 */
[----:B------:R0:W-:Y:S01]  /*d4f0*/  UTMACMDFLUSH ;  /* 0x00000000000079b7 */ /* 0x0001e20000000000 */
[----:B-1----:R-:W-:Y:S04]  /*d500*/  DEPBAR.LE SB0, 0x1 ;  /* 0x000080400000791a */ /* 0x002fe80000000000 */
.L_x_150:
[----:B------:R-:W-:Y:S05]  /*d510*/  BSYNC.RECONVERGENT B0 ;  /* 0x0000000000007941 */ /* 0x000fea0003800200 */
.L_x_149:
        /* <DEDUP_REMOVED lines=9> */
[----:B------:R-:W4:Y:S01]  /*d5b0*/  @P2 SYNCS.PHASECHK.TRANS64.TRYWAIT P0, [R9+URZ+0x70], R4 ;  /* 0x00007004090025a7 */ /* 0x000f2200080011ff */
[----:B------:R-:W-:Y:S01]  /*d5c0*/  VIADD R17, R131, UR4 ;  /* 0x0000000483117c36 */ /* 0x000fe20008000000 */
[----:B------:R-:W-:Y:S04]  /*d5d0*/  USEL UR46, UR5, URZ, UP0 ;  /* 0x000000ff052e7287 */ /* 0x000fe80008000000 */
[----:B------:R-:W-:Y:S04]  /*d5e0*/  SHF.R.U32.HI R6, RZ, 0x15, R17 ;  /* 0x00000015ff067819 */ /* 0x000fe80000011611 */
[----:B------:R-:W-:Y:S02]  /*d5f0*/  LOP3.LUT R19, R6, 0x3, RZ, 0xc0, !PT ;  /* 0x0000000306137812 */ /* 0x000fe400078ec0ff */
[----:B----4-:R-:W-:Y:S01]  /*d600*/  @P2 SEL R137, RZ, 0x1, !P0 ;  /* 0x00000001ff892807 */ /* 0x010fe20004000000 */
        /* <DEDUP_REMOVED lines=9> */
[----:B------:R-:W-:Y:S04]  /*d6a0*/  SHF.L.U32 R4, R16, 0x1f, RZ ;  /* 0x0000001f10047819 */ /* 0x000fe800000006ff */
[----:B------:R-:W1:Y:S02]  /*d6b0*/  SYNCS.PHASECHK.TRANS64.TRYWAIT P0, [R9+URZ+0x70], R4 ;  /* 0x00007004090075a7 */ /* 0x000e6400080011ff */
[----:B-1----:R-:W-:Y:S05]  /*d6c0*/  @!P0 BRA `(.L_x_155) ;  /* 0x0000006400f08947 */ /* 0x002fea0003800000 */
.L_x_154:
[----:B------:R-:W-:Y:S05]  /*d6d0*/  BSYNC B0 ;  /* 0x0000000000007941 */ /* 0x000fea0003800000 */
.L_x_153:
[----:B------:R-:W-:Y:S01]  /*d6e0*/  ISETP.NE.AND P0, PT, R139, RZ, PT ;  /* 0x000000ff8b00720c */ /* 0x000fe20003f05270 */
[----:B------:R-:W-:Y:S11]  /*d6f0*/  VIADD R138, R138, 0x1 ;  /* 0x000000018a8a7836 */ /* 0x000ff60000000000 */
[----:B------:R-:W-:Y:S01]  /*d700*/  @!UPT UIADD3 URZ, UPT, UPT, URZ, URZ, URZ ;  /* 0x000000fffffff290 */ /* 0x000fe2000fffe0ff */
[----:B------:R4:W2:Y:S04]  /*d710*/  @P0 LDS.128 R160, [R3+0x20] ;  /* 0x0000200003a00984 */ /* 0x0008a80000000c00 */
[----:B------:R4:W2:Y:S04]  /*d720*/  @P0 LDS.128 R140, [R3+0x1020] ;  /* 0x00102000038c0984 */ /* 0x0008a80000000c00 */
[----:B------:R4:W2:Y:S04]  /*d730*/  @P0 LDS.128 R168, [R7] ;  /* 0x0000000007a80984 */ /* 0x0008a80000000c00 */
[----:B------:R4:W2:Y:S04]  /*d740*/  @P0 LDS.128 R152, [R7+0x1000] ;  /* 0x0010000007980984 */ /* 0x0008a80000000c00 */
[----:B------:R4:W2:Y:S04]  /*d750*/  @P0 LDS.128 R164, [R5+0x10] ;  /* 0x0000100005a40984 */ /* 0x0008a80000000c00 */
[----:B------:R4:W2:Y:S04]  /*d760*/  @P0 LDS.128 R148, [R5+0x1010] ;  /* 0x0010100005940984 */ /* 0x0008a80000000c00 */
[----:B------:R4:W2:Y:S04]  /*d770*/  @P0 LDS.128 R156, [R0+0x10] ;  /* 0x00001000009c0984 */ /* 0x0008a80000000c00 */
[----:B------:R4:W2:Y:S01]  /*d780*/  @P0 LDS.128 R144, [R0+0x1010] ;  /* 0x0010100000900984 */ /* 0x0008a20000000c00 */
[C---:B------:R-:W-:Y:S04]  /*d790*/  ISETP.NE.AND P0, PT, R138.reuse, 0x4, PT ;  /* 0x000000048a00780c */ /* 0x040fe80003f05270 */
[----:B-1----:R-:W-:Y:S02]  /*d7a0*/  SEL R9, RZ, 0x1, P0 ;  /* 0x00000001ff097807 */ /* 0x002fe40000000000 */
[----:B------:R-:W-:Y:S02]  /*d7b0*/  SEL R138, R138, RZ, P0 ;  /* 0x000000ff8a8a7207 */ /* 0x000fe40000000000 */
[----:B------:R-:W-:Y:S02]  /*d7c0*/  LOP3.LUT R16, R16, R9, RZ, 0x3c, !PT ;  /* 0x0000000910107212 */ /* 0x000fe400078e3cff */
.L_x_152:
[----:B------:R-:W-:Y:S05]  /*d7d0*/  BSYNC B1 ;  /* 0x0000000000017941 */ /* 0x000fea0003800000 */
.L_x_151:
[----:B------:R-:W-:Y:S11]  /*d7e0*/  ISETP.NE.AND P0, PT, R192, R19, PT ;  /* 0x00000013c000720c */ /* 0x000ff60003f05270 */
[----:B------:R-:W-:Y:S02]  /*d7f0*/  @!UPT UIADD3 URZ, UPT, UPT, URZ, URZ, URZ ;  /* 0x000000fffffff290 */ /* 0x000fe4000fffe0ff */
[----:B------:R-:W-:Y:S05]  /*d800*/  @P0 BRA `(.L_x_156) ;  /* 0x0000000000bc0947 */ /* 0x000fea0003800000 */
[----:B------:R-:W-:Y:S11]  /*d810*/  LOP3.LUT P0, RZ, R6, 0x3, R181, 0x48, !PT ;  /* 0x0000000306ff7812 */ /* 0x000ff600078048b5 */
[----:B------:R-:W-:Y:S02]  /*d820*/  @!UPT UIADD3 URZ, UPT, UPT, URZ, URZ, URZ ;  /* 0x000000fffffff290 */ /* 0x000fe4000fffe0ff */
[----:B------:R-:W-:Y:S05]  /*d830*/  @!P0 BRA `(.L_x_157) ;  /* 0x0000000000408947 */ /* 0x000fea0003800000 */
[----:B------:R-:W4:Y:S01]  /*d840*/  LDCU.64 UR8, c[0x4][0x70] ;  /* 0x01000e00ff0877ac */ /* 0x000f220008000a00 */
[----:B---3--:R-:W-:Y:S01]  /*d850*/  MOV R15, 0x0 ;  /* 0x00000000000f7802 */ /* 0x008fe20000000f00 */
[----:B------:R-:W-:Y:S02]  /*d860*/  HFMA2 R12, -RZ, RZ, 0, 5.9604644775390625e-08 ;  /* 0x00000001ff0c7431 */ /* 0x000fe400000001ff */
[----:B------:R-:W-:Y:S02]  /*d870*/  IMAD.MOV.U32 R8, RZ, RZ, 0x192 ;  /* 0x00000192ff087424 */ /* 0x000fe400078e00ff */
[----:B------:R-:W-:Y:S01]  /*d880*/  IMAD.MOV.U32 R13, RZ, RZ, RZ ;  /* 0x000000ffff0d7224 */ /* 0x000fe200078e00ff */
[----:B------:R-:W1:Y:S01]  /*d890*/  LDCU.64 UR6, c[0x4][0x78] ;  /* 0x01000f00ff0677ac */ /* 0x000e620008000a00 */
[----:B------:R-:W3:Y:S01]  /*d8a0*/  LDC.64 R14, c[0x4][R15] ;  /* 0x010000000f0e7b82 */ /* 0x000ee20000000a00 */
[----:B------:R-:W5:Y:S01]  /*d8b0*/  LDCU.64 UR4, c[0x4][0x10] ;  /* 0x01000200ff0477ac */ /* 0x000f620008000a00 */
[----:B----4-:R-:W-:Y:S01]  /*d8c0*/  MOV R5, UR9 ;  /* 0x0000000900057c02 */ /* 0x010fe20008000f00 */
[----:B------:R-:W-:Y:S01]  /*d8d0*/  IMAD.U32 R4, RZ, RZ, UR8 ;  /* 0x00000008ff047e24 */ /* 0x000fe2000f8e00ff */
[----:B-1----:R-:W-:Y:S01]  /*d8e0*/  MOV R7, UR7 ;  /* 0x0000000700077c02 */ /* 0x002fe20008000f00 */
[----:B------:R-:W-:Y:S01]  /*d8f0*/  IMAD.U32 R6, RZ, RZ, UR6 ;  /* 0x00000006ff067e24 */ /* 0x000fe2000f8e00ff */
[----:B-----5:R-:W-:Y:S01]  /*d900*/  MOV R11, UR5 ;  /* 0x00000005000b7c02 */ /* 0x020fe20008000f00 */
[----:B------:R-:W-:Y:S02]  /*d910*/  IMAD.U32 R10, RZ, RZ, UR4 ;  /* 0x00000004ff0a7e24 */ /* 0x000fe4000f8e00ff */
[----:B------:R-:W-:Y:S07]  /*d920*/  LEPC R20, `(.L_x_157) ;  /* 0x000000001014794e */ /* 0x000fee0000000000 */
[----:B--23--:R-:W-:Y:S05]  /*d930*/  CALL.ABS.NOINC R14 ;  /* 0x000000000e007343 */ /* 0x00cfea0003c00000 */
.L_x_157:
[----:B------:R-:W-:Y:S05]  /*d940*/  WARPSYNC.ALL ;  /* 0x0000000000007948 */ /* 0x000fea0003800000 */
[C---:B------:R-:W-:Y:S01]  /*d950*/  R2UR UR4, R17.reuse ;  /* 0x00000000110472ca */ /* 0x040fe200000e0000 */
[----:B----4-:R-:W-:Y:S05]  /*d960*/  VIADD R0, R17, 0x80 ;  /* 0x0000008011007836 */ /* 0x010fea0000000000 */
[----:B------:R-:W-:Y:S04]  /*d970*/  SHF.R.U32.HI R0, RZ, 0x15, R0 ;  /* 0x00000015ff007819 */ /* 0x000fe80000011600 */
[----:B------:R-:W-:Y:S03]  /*d980*/  LOP3.LUT P0, RZ, R0, 0x3, R181, 0x48, !PT ;  /* 0x0000000300ff7812 */ /* 0x000fe600078048b5 */
[----:B------:R-:W1:Y:S10]  /*d990*/  LDTM.x32 R24, tmem[UR4] ;  /* 0x00000004001879ee */ /* 0x000e7400082c0000 */
[----:B-1----:R-:W-:Y:S05]  /*d9a0*/  @!P0 BRA `(.L_x_158) ;  /* 0x0000000000408947 */ /* 0x002fea0003800000 */
[----:B------:R-:W1:Y:S01]  /*d9b0*/  LDCU.64 UR8, c[0x4][0x70] ;  /* 0x01000e00ff0877ac */ /* 0x000e620008000a00 */
[----:B---3--:R-:W-:Y:S01]  /*d9c0*/  MOV R15, 0x0 ;  /* 0x00000000000f7802 */ /* 0x008fe20000000f00 */
[----:B------:R-:W-:Y:S02]  /*d9d0*/  HFMA2 R12, -RZ, RZ, 0, 5.9604644775390625e-08 ;  /* 0x00000001ff0c7431 */ /* 0x000fe400000001ff */
[----:B------:R-:W-:Y:S02]  /*d9e0*/  IMAD.MOV.U32 R8, RZ, RZ, 0x192 ;  /* 0x00000192ff087424 */ /* 0x000fe400078e00ff */
[----:B------:R-:W-:Y:S01]  /*d9f0*/  IMAD.MOV.U32 R13, RZ, RZ, RZ ;  /* 0x000000ffff0d7224 */ /* 0x000fe200078e00ff */
[----:B------:R-:W3:Y:S01]  /*da00*/  LDCU.64 UR6, c[0x4][0x78] ;  /* 0x01000f00ff0677ac */ /* 0x000ee20008000a00 */
[----:B------:R-:W4:Y:S01]  /*da10*/  LDC.64 R14, c[0x4][R15] ;  /* 0x010000000f0e7b82 */ /* 0x000f220000000a00 */
[----:B------:R-:W5:Y:S01]  /*da20*/  LDCU.64 UR4, c[0x4][0x10] ;  /* 0x01000200ff0477ac */ /* 0x000f620008000a00 */
[----:B-1----:R-:W-:Y:S01]  /*da30*/  MOV R5, UR9 ;  /* 0x0000000900057c02 */ /* 0x002fe20008000f00 */
[----:B------:R-:W-:Y:S01]  /*da40*/  IMAD.U32 R4, RZ, RZ, UR8 ;  /* 0x00000008ff047e24 */ /* 0x000fe2000f8e00ff */
[----:B---3--:R-:W-:Y:S01]  /*da50*/  MOV R7, UR7 ;  /* 0x0000000700077c02 */ /* 0x008fe20008000f00 */
[----:B------:R-:W-:Y:S01]  /*da60*/  IMAD.U32 R6, RZ, RZ, UR6 ;  /* 0x00000006ff067e24 */ /* 0x000fe2000f8e00ff */
[----:B-----5:R-:W-:Y:S01]  /*da70*/  MOV R11, UR5 ;  /* 0x00000005000b7c02 */ /* 0x020fe20008000f00 */
[----:B------:R-:W-:Y:S02]  /*da80*/  IMAD.U32 R10, RZ, RZ, UR4 ;  /* 0x00000004ff0a7e24 */ /* 0x000fe4000f8e00ff */
[----:B------:R-:W-:Y:S07]  /*da90*/  LEPC R20, `(.L_x_158) ;  /* 0x000000001014794e */ /* 0x000fee0000000000 */
[----:B--2-4-:R-:W-:Y:S05]  /*daa0*/  CALL.ABS.NOINC R14 ;  /* 0x000000000e007343 */ /* 0x014fea0003c00000 */
.L_x_158:
[----:B------:R-:W-:Y:S05]  /*dab0*/  WARPSYNC.ALL ;  /* 0x0000000000007948 */ /* 0x000fea0003800000 */
[----:B------:R-:W-:Y:S11]  /*dac0*/  R2UR UR4, R17 ;  /* 0x00000000110472ca */ /* 0x000ff600000e0000 */
[----:B------:R-:W-:Y:S02]  /*dad0*/  @!UPT UIADD3 URZ, UPT, UPT, URZ, URZ, URZ ;  /* 0x000000fffffff290 */ /* 0x000fe4000fffe0ff */
[----:B------:R-:W1:Y:S02]  /*dae0*/  LDTM.x32 R56, tmem[UR4+0x80] ;  /* 0x00008004003879ee */ /* 0x000e6400082c0000 */
[----:B-1----:R-:W-:Y:S01]  /*daf0*/  NOP ;  /* 0x0000000000007918 */ /* 0x002fe20000000000 */
.L_x_156:
[----:B--2---:R-:W-:Y:S01]  /*db00*/  SHF.L.U32 R4, R168, 0x10, RZ ;  /* 0x00000010a8047819 */ /* 0x004fe200000006ff */
[----:B----4-:R-:W-:Y:S01]  /*db10*/  FMUL R0, R130, R24 ;  /* 0x0000001882007220 */ /* 0x010fe20000400000 */
        /* <DEDUP_REMOVED lines=12> */
[----:B---3--:R-:W-:Y:S01]  /*dbe0*/  LOP3.LUT R12, R171, 0xffff0000, RZ, 0xc0, !PT ;  /* 0xffff0000ab0c7812 */ /* 0x008fe200078ec0ff */
        /* <DEDUP_REMOVED lines=25> */
[----:B------:R1:W-:Y:S01]  /*dd80*/  @!P1 STS.128 [R191], R20 ;  /* 0x00000014bf009388 */ /* 0x0003e20000000c00 */
        /* <DEDUP_REMOVED lines=15> */
[----:B------:R-:W-:Y:S01]  /*de80*/  SHF.L.U32 R3, R160, 0x10, RZ ;  /* 0x00000010a0037819 */ /* 0x000fe200000006ff */
        /* <DEDUP_REMOVED lines=110> */
[----:B--2---:R-:W-:Y:S01]  /*e570*/  F2FP.BF16.F32.PACK_AB R20, R3, R0 ;  /* 0x000000000314723e */ /* 0x004fe200000010ff */
        /* <DEDUP_REMOVED lines=83> */
[----:B------:R-:W-:Y:S01]  /*eab0*/  UIADD3 UR4, UPT, UPT, UR45, 0x200, URZ ;  /* 0x000002002d047890 */ /* 0x000fe2000fffe0ff */
[----:B------:R-:W-:Y:S01]  /*eac0*/  UMOV UR51, UR44 ;  /* 0x0000002c00337c82 */ /* 0x000fe20008000000 */
[----:B------:R-:W-:Y:S02]  /*ead0*/  UIADD3 UR9, UPT, UPT, UR49, 0x80, URZ ;  /* 0x0000008031097890 */ /* 0x000fe4000fffe0ff */
[----:B------:R-:W-:Y:S02]  /*eae0*/  UIADD3 UR8, UPT, UPT, UR45, 0x1200, URZ ;  /* 0x000012002d087890 */ /* 0x000fe4000fffe0ff */
[----:B------:R-:W-:Y:S01]  /*eaf0*/  MOV R184, UR4 ;  /* 0x0000000400b87c02 */ /* 0x000fe20008000f00 */
[----:B------:R-:W-:Y:S01]  /*eb00*/  UIADD3 UR4, UP0, UPT, UR54, 0xa80, URZ ;  /* 0x00000a8036047890 */ /* 0x000fe2000ff1e0ff */
[----:B------:R-:W-:Y:S02]  /*eb10*/  UMOV UR10, UR50 ;  /* 0x00000032000a7c82 */ /* 0x000fe40008000000 */
[----:B------:R-:W-:Y:S01]  /*eb20*/  R2UR UR48, R184 ;  /* 0x00000000b83072ca */ /* 0x000fe200000e0000 */
[----:B------:R-:W-:Y:S01]  /*eb30*/  UIADD3.X UR5, UPT, UPT, URZ, UR55, URZ, UP0, !UPT ;  /* 0x00000037ff057290 */ /* 0x000fe200087fe4ff */
[----:B------:R-:W-:Y:S11]  /*eb40*/  UMOV UR11, UR44 ;  /* 0x0000002c000b7c82 */ /* 0x000ff60008000000 */
[----:B------:R1:W-:Y:S01]  /*eb50*/  UTMASTG.3D [UR48], [UR4] ;  /* 0x00000030040073b5 */ /* 0x0003e20008010000 */
[----:B------:R1:W-:Y:S01]  /*eb60*/  UTMASTG.3D [UR8], [UR4] ;  /* 0x00000008040073b5 */ /* 0x0003e20008010000 */
[----:B------:R0:W-:Y:S01]  /*eb70*/  UTMACMDFLUSH ;  /* 0x00000000000079b7 */ /* 0x0001e20000000000 */
[----:B-1----:R-:W-:Y:S04]  /*eb80*/  DEPBAR.LE SB0, 0x1 ;  /* 0x000080400000791a */ /* 0x002fe80000000000 */
.L_x_160:
[----:B------:R-:W-:Y:S05]  /*eb90*/  BSYNC.RECONVERGENT B0 ;  /* 0x0000000000007941 */ /* 0x000fea0003800200 */
.L_x_159:
[----:B------:R-:W-:Y:S01]  /*eba0*/  BAR.SYNC.DEFER_BLOCKING 0x1, 0x80 ;  /* 0x0042000000007b1d */ /* 0x000fe20000010000 */
[----:B------:R-:W-:Y:S04]  /*ebb0*/  UIADD3 UR4, UPT, UPT, UR46, 0x1, URZ ;  /* 0x000000012e047890 */ /* 0x000fe8000fffe0ff */
        /* <DEDUP_REMOVED lines=18> */
.L_x_164:
[----:B------:R-:W-:Y:S05]  /*ece0*/  BSYNC B0 ;  /* 0x0000000000007941 */ /* 0x000fea0003800000 */
.L_x_163:
[----:B------:R-:W-:Y:S01]  /*ecf0*/  ISETP.NE.AND P0, PT, R139, RZ, PT ;  /* 0x000000ff8b00720c */ /* 0x000fe20003f05270 */
[----:B------:R-:W-:Y:S11]  /*ed00*/  VIADD R138, R138, 0x1 ;  /* 0x000000018a8a7836 */ /* 0x000ff60000000000 */
[----:B------:R-:W-:Y:S01]  /*ed10*/  @!UPT UIADD3 URZ, UPT, UPT, URZ, URZ, URZ ;  /* 0x000000fffffff290 */ /* 0x000fe2000fffe0ff */
[----:B------:R3:W4:Y:S04]  /*ed20*/  @P0 LDS.128 R160, [R3+0x20] ;  /* 0x0000200003a00984 */ /* 0x0007280000000c00 */
        /* <DEDUP_REMOVED lines=11> */
.L_x_162:
[----:B------:R-:W-:Y:S05]  /*ede0*/  BSYNC B1 ;  /* 0x0000000000017941 */ /* 0x000fea0003800000 */
.L_x_161:
[----:B---3--:R-:W-:Y:S05]  /*edf0*/  VIADD R3, R17, 0x400000 ;  /* 0x0040000011037836 */ /* 0x008fea0000000000 */
[----:B------:R-:W-:Y:S04]  /*ee00*/  SHF.R.U32.HI R0, RZ, 0x15, R3 ;  /* 0x00000015ff007819 */ /* 0x000fe80000011603 */
[----:B------:R-:W-:Y:S04]  /*ee10*/  LOP3.LUT R17, R0, 0x3, RZ, 0xc0, !PT ;  /* 0x0000000300117812 */ /* 0x000fe800078ec0ff */
[----:B------:R-:W-:Y:S11]  /*ee20*/  ISETP.NE.AND P0, PT, R192, R17, PT ;  /* 0x00000011c000720c */ /* 0x000ff60003f05270 */
[----:B------:R-:W-:Y:S02]  /*ee30*/  @!UPT UIADD3 URZ, UPT, UPT, URZ, URZ, URZ ;  /* 0x000000fffffff290 */ /* 0x000fe4000fffe0ff */
[----:B------:R-:W-:Y:S05]  /*ee40*/  @P0 BRA `(.L_x_166) ;  /* 0x0000000000bc0947 */ /* 0x000fea0003800000 */
[----:B------:R-:W-:Y:S02]  /*ee50*/  LOP3.LUT P0, RZ, R0, 0x3, R181, 0x48, !PT ;  /* 0x0000000300ff7812 */ /* 0x000fe400078048b5 */
[----:B------:R-:W-:Y:S11]  /*ee60*/  MOV R18, R3 ;  /* 0x0000000300127202 */ /* 0x000ff60000000f00 */
[----:B------:R-:W-:Y:S05]  /*ee70*/  @!P0 BRA `(.L_x_167) ;  /* 0x0000000000408947 */ /* 0x000fea0003800000 */
[----:B------:R-:W1:Y:S01]  /*ee80*/  LDCU.64 UR8, c[0x4][0x70] ;  /* 0x01000e00ff0877ac */ /* 0x000e620008000a00 */
[----:B--2---:R-:W-:Y:S01]  /*ee90*/  MOV R15, 0x0 ;  /* 0x00000000000f7802 */ /* 0x004fe20000000f00 */
[----:B------:R-:W-:Y:S02]  /*eea0*/  HFMA2 R12, -RZ, RZ, 0, 5.9604644775390625e-08 ;  /* 0x00000001ff0c7431 */ /* 0x000fe400000001ff */
[----:B------:R-:W-:Y:S02]  /*eeb0*/  IMAD.MOV.U32 R8, RZ, RZ, 0x192 ;  /* 0x00000192ff087424 */ /* 0x000fe400078e00ff */
[----:B------:R-:W-:Y:S01]  /*eec0*/  IMAD.MOV.U32 R13, RZ, RZ, RZ ;  /* 0x000000ffff0d7224 */ /* 0x000fe200078e00ff */
[----:B------:R-:W2:Y:S01]  /*eed0*/  LDCU.64 UR6, c[0x4][0x78] ;  /* 0x01000f00ff0677ac */ /* 0x000ea20008000a00 */
[----:B------:R-:W3:Y:S01]  /*eee0*/  LDC.64 R14, c[0x4][R15] ;  /* 0x010000000f0e7b82 */ /* 0x000ee20000000a00 */
[----:B------:R-:W5:Y:S01]  /*eef0*/  LDCU.64 UR4, c[0x4][0x10] ;  /* 0x01000200ff0477ac */ /* 0x000f620008000a00 */
[----:B-1----:R-:W-:Y:S01]  /*ef00*/  MOV R5, UR9 ;  /* 0x0000000900057c02 */ /* 0x002fe20008000f00 */
[----:B------:R-:W-:Y:S01]  /*ef10*/  IMAD.U32 R4, RZ, RZ, UR8 ;  /* 0x00000008ff047e24 */ /* 0x000fe2000f8e00ff */
[----:B--2---:R-:W-:Y:S01]  /*ef20*/  MOV R7, UR7 ;  /* 0x0000000700077c02 */ /* 0x004fe20008000f00 */
[----:B------:R-:W-:Y:S01]  /*ef30*/  IMAD.U32 R6, RZ, RZ, UR6 ;  /* 0x00000006ff067e24 */ /* 0x000fe2000f8e00ff */
[----:B-----5:R-:W-:Y:S01]  /*ef40*/  MOV R11, UR5 ;  /* 0x00000005000b7c02 */ /* 0x020fe20008000f00 */
[----:B------:R-:W-:Y:S02]  /*ef50*/  IMAD.U32 R10, RZ, RZ, UR4 ;  /* 0x00000004ff0a7e24 */ /* 0x000fe4000f8e00ff */
[----:B------:R-:W-:Y:S07]  /*ef60*/  LEPC R20, `(.L_x_167) ;  /* 0x000000001014794e */ /* 0x000fee0000000000 */
[----:B---34-:R-:W-:Y:S05]  /*ef70*/  CALL.ABS.NOINC R14 ;  /* 0x000000000e007343 */ /* 0x018fea0003c00000 */
.L_x_167:
[----:B------:R-:W-:Y:S05]  /*ef80*/  WARPSYNC.ALL ;  /* 0x0000000000007948 */ /* 0x000fea0003800000 */
[C---:B------:R-:W-:Y:S01]  /*ef90*/  R2UR UR4, R18.reuse ;  /* 0x00000000120472ca */ /* 0x040fe200000e0000 */
[----:B------:R-:W-:Y:S05]  /*efa0*/  VIADD R0, R18, 0x80 ;  /* 0x0000008012007836 */ /* 0x000fea0000000000 */
[----:B------:R-:W-:Y:S04]  /*efb0*/  SHF.R.U32.HI R0, RZ, 0x15, R0 ;  /* 0x00000015ff007819 */ /* 0x000fe80000011600 */
[----:B------:R-:W-:Y:S03]  /*efc0*/  LOP3.LUT P0, RZ, R0, 0x3, R181, 0x48, !PT ;  /* 0x0000000300ff7812 */ /* 0x000fe600078048b5 */
[----:B------:R-:W1:Y:S10]  /*efd0*/  LDTM.x32 R24, tmem[UR4] ;  /* 0x00000004001879ee */ /* 0x000e7400082c0000 */
[----:B-1----:R-:W-:Y:S05]  /*efe0*/  @!P0 BRA `(.L_x_168) ;  /* 0x0000000000408947 */ /* 0x002fea0003800000 */
        /* <DEDUP_REMOVED lines=16> */
.L_x_168:
[----:B------:R-:W-:Y:S05]  /*f0f0*/  WARPSYNC.ALL ;  /* 0x0000000000007948 */ /* 0x000fea0003800000 */
[----:B------:R-:W-:Y:S11]  /*f100*/  R2UR UR4, R18 ;  /* 0x00000000120472ca */ /* 0x000ff600000e0000 */
[----:B------:R-:W-:Y:S02]  /*f110*/  @!UPT UIADD3 URZ, UPT, UPT, URZ, URZ, URZ ;  /* 0x000000fffffff290 */ /* 0x000fe4000fffe0ff */
[----:B------:R-:W1:Y:S02]  /*f120*/  LDTM.x32 R56, tmem[UR4+0x80] ;  /* 0x00008004003879ee */ /* 0x000e6400082c0000 */
[----:B-1----:R-:W-:Y:S01]  /*f130*/  NOP ;  /* 0x0000000000007918 */ /* 0x002fe20000000000 */
.L_x_166:
[----:B--2---:R-:W-:Y:S01]  /*f140*/  SHF.L.U32 R4, R168, 0x10, RZ ;  /* 0x00000010a8047819 */ /* 0x004fe200000006ff */
        /* <DEDUP_REMOVED lines=234> */
[----:B------:R-:W-:Y:S01]  /*fff0*/  @P2 SHF.L.U32 R3, R16, 0x1f, RZ ;  /* 0x0000001f10032819 */ /* 0x000fe200000006ff */
        /* <DEDUP_REMOVED lines=29> */
.L_x_170:
[----:B------:R-:W-:Y:S05]  /*101d0*/  BSYNC.RECONVERGENT B0 ;  /* 0x0000000000007941 */ /* 0x000fea0003800200 */
.L_x_169:
[----:B------:R-:W-:Y:S01]  /*101e0*/  BAR.SYNC.DEFER_BLOCKING 0x1, 0x80 ;  /* 0x0042000000007b1d */ /* 0x000fe20000010000 */
[----:B------:R-:W-:Y:S02]  /*101f0*/  UISETP.NE.AND UP0, UPT, UR43, URZ, UPT ;  /* 0x000000ff2b00728c */ /* 0x000fe4000bf05270 */
[----:B------:R-:W-:Y:S02]  /*10200*/  UIADD3 UR5, UPT, UPT, UR47, 0x1, URZ ;  /* 0x000000012f057890 */ /* 0x000fe4000fffe0ff */
[----:B------:R-:W-:Y:S02]  /*10210*/  USEL UR4, URZ, 0x60, !UP0 ;  /* 0x00000060ff047887 */ /* 0x000fe4000c000000 */
[----:B------:R-:W-:Y:S02]  /*10220*/  UISETP.NE.AND UP0, UPT, UR5, 0x4, UPT ;  /* 0x000000040500788c */ /* 0x000fe4000bf05270 */
[----:B------:R-:W-:Y:S02]  /*10230*/  UIADD3 UR49, UPT, UPT, UR52, UR4, URZ ;  /* 0x0000000434317290 */ /* 0x000fe4000fffe0ff */
[----:B------:R-:W-:Y:S01]  /*10240*/  VIADD R131, R131, UR4 ;  /* 0x0000000483837c36 */ /* 0x000fe20008000000 */
[----:B------:R-:W-:Y:S04]  /*10250*/  USEL UR46, UR5, URZ, UP0 ;  /* 0x000000ff052e7287 */ /* 0x000fe80008000000 */
[----:B------:R-:W-:Y:S04]  /*10260*/  SHF.R.U32.HI R6, RZ, 0x15, R131 ;  /* 0x00000015ff067819 */ /* 0x000fe80000011683 */
[----:B------:R-:W-:Y:S01]  /*10270*/  LOP3.LUT R17, R6, 0x3, RZ, 0xc0, !PT ;  /* 0x0000000306117812 */ /* 0x000fe200078ec0ff */
        /* <DEDUP_REMOVED lines=16> */
.L_x_174:
[----:B------:R-:W-:Y:S05]  /*10380*/  BSYNC B0 ;  /* 0x0000000000007941 */ /* 0x000fea0003800000 */
.L_x_173:
        /* <DEDUP_REMOVED lines=15> */
.L_x_172:
[----:B------:R-:W-:Y:S05]  /*10480*/  BSYNC B1 ;  /* 0x0000000000017941 */ /* 0x000fea0003800000 */
.L_x_171:
[----:B------:R-:W-:Y:S11]  /*10490*/  ISETP.NE.AND P0, PT, R192, R17, PT ;  /* 0x00000011c000720c */ /* 0x000ff60003f05270 */
[----:B------:R-:W-:Y:S02]  /*104a0*/  @!UPT UIADD3 URZ, UPT, UPT, URZ, URZ, URZ ;  /* 0x000000fffffff290 */ /* 0x000fe4000fffe0ff */
[----:B------:R-:W-:Y:S05]  /*104b0*/  @P0 BRA `(.L_x_176) ;  /* 0x0000000000bc0947 */ /* 0x000fea0003800000 */
[----:B------:R-:W-:Y:S11]  /*104c0*/  LOP3.LUT P0, RZ, R6, 0x3, R181, 0x48, !PT ;  /* 0x0000000306ff7812 */ /* 0x000ff600078048b5 */
[----:B------:R-:W-:Y:S02]  /*104d0*/  @!UPT UIADD3 URZ, UPT, UPT, URZ, URZ, URZ ;  /* 0x000000fffffff290 */ /* 0x000fe4000fffe0ff */
[----:B------:R-:W-:Y:S05]  /*104e0*/  @!P0 BRA `(.L_x_177) ;  /* 0x0000000000408947 */ /* 0x000fea0003800000 */
[----:B------:R-:W3:Y:S01]  /*104f0*/  LDCU.64 UR8, c[0x4][0x70] ;  /* 0x01000e00ff0877ac */ /* 0x000ee20008000a00 */
[----:B--2---:R-:W-:Y:S01]  /*10500*/  MOV R15, 0x0 ;  /* 0x00000000000f7802 */ /* 0x004fe20000000f00 */
        /* <DEDUP_REMOVED lines=14> */
.L_x_177:
        /* <DEDUP_REMOVED lines=23> */
.L_x_178:
[----:B------:R-:W-:Y:S05]  /*10760*/  WARPSYNC.ALL ;  /* 0x0000000000007948 */ /* 0x000fea0003800000 */
[----:B------:R-:W-:Y:S11]  /*10770*/  R2UR UR4, R131 ;  /* 0x00000000830472ca */ /* 0x000ff600000e0000 */
[----:B------:R-:W-:Y:S02]  /*10780*/  @!UPT UIADD3 URZ, UPT, UPT, URZ, URZ, URZ ;  /* 0x000000fffffff290 */ /* 0x000fe4000fffe0ff */
[----:B------:R-:W1:Y:S02]  /*10790*/  LDTM.x32 R56, tmem[UR4+0x80] ;  /* 0x00008004003879ee */ /* 0x000e6400082c0000 */
[----:B-1----:R-:W-:Y:S01]  /*107a0*/  NOP ;  /* 0x0000000000007918 */ /* 0x002fe20000000000 */
.L_x_176:
[----:B--23--:R-:W-:Y:S01]  /*107b0*/  SHF.L.U32 R4, R168, 0x10, RZ ;  /* 0x00000010a8047819 */ /* 0x00cfe200000006ff */
        /* <DEDUP_REMOVED lines=262> */
.L_x_180:
[----:B------:R-:W-:Y:S05]  /*11820*/  BSYNC.RECONVERGENT B0 ;  /* 0x0000000000007941 */ /* 0x000fea0003800200 */
.L_x_179:
        /* <DEDUP_REMOVED lines=14> */
[----:B------:R-:W-:Y:S01]  /*11910*/  @P1 IADD3 R7, PT, PT, R200, R5, RZ ;  /* 0x00000005c8071210 */ /* 0x000fe20007ffe0ff */
[----:B------:R-:W-:Y:S06]  /*11920*/  @P0 BRA `(.L_x_184) ;  /* 0x00000000000c0947 */ /* 0x000fec0003800000 */
[----:B------:R-:W-:Y:S04]  /*11930*/  SHF.L.U32 R16, R16, 0x1f, RZ ;  /* 0x0000001f10107819 */ /* 0x000fe800000006ff */
[----:B------:R-:W1:Y:S02]  /*11940*/  SYNCS.PHASECHK.TRANS64.TRYWAIT P0, [R3+URZ+0x70], R16 ;  /* 0x00007010030075a7 */ /* 0x000e6400080011ff */
[----:B-1----:R-:W-:Y:S05]  /*11950*/  @!P0 BRA `(.L_x_185) ;  /* 0x0000002400888947 */ /* 0x002fea0003800000 */
.L_x_184:
[----:B------:R-:W-:Y:S05]  /*11960*/  BSYNC B0 ;  /* 0x0000000000007941 */ /* 0x000fea0003800000 */
.L_x_183:
[----:B------:R-:W-:Y:S11]  /*11970*/  ISETP.NE.AND P0, PT, R139, RZ, PT ;  /* 0x000000ff8b00720c */ /* 0x000ff60003f05270 */
[----:B------:R-:W-:Y:S02]  /*11980*/  @!UPT UIADD3 URZ, UPT, UPT, URZ, URZ, URZ ;  /* 0x000000fffffff290 */ /* 0x000fe4000fffe0ff */
[----:B------:R3:W4:Y:S01]  /*11990*/  @P0 LDS.128 R168, [R5] ;  /* 0x0000000005a80984 */ /* 0x0007220000000c00 */
[----:B------:R-:W-:Y:S03]  /*119a0*/  @P0 IADD3 R0, PT, PT, R190, R7, RZ ;  /* 0x00000007be000210 */ /* 0x000fe60007ffe0ff */
[----:B------:R3:W1:Y:S04]  /*119b0*/  @P0 LDS.128 R152, [R5+0x1000] ;  /* 0x0010000005980984 */ /* 0x0006680000000c00 */
[----:B------:R3:W1:Y:S04]  /*119c0*/  @P0 LDS.128 R160, [R198+0x20] ;  /* 0x00002000c6a00984 */ /* 0x0006680000000c00 */
[----:B------:R3:W1:Y:S04]  /*119d0*/  @P0 LDS.128 R140, [R198+0x1020] ;  /* 0x00102000c68c0984 */ /* 0x0006680000000c00 */
[----:B------:R3:W1:Y:S04]  /*119e0*/  @P0 LDS.128 R164, [R7+0x10] ;  /* 0x0000100007a40984 */ /* 0x0006680000000c00 */
[----:B------:R3:W1:Y:S04]  /*119f0*/  @P0 LDS.128 R148, [R7+0x1010] ;  /* 0x0010100007940984 */ /* 0x0006680000000c00 */
[----:B------:R3:W1:Y:S04]  /*11a00*/  @P0 LDS.128 R156, [R0+0x10] ;  /* 0x00001000009c0984 */ /* 0x0006680000000c00 */
[----:B------:R3:W1:Y:S02]  /*11a10*/  @P0 LDS.128 R144, [R0+0x1010] ;  /* 0x0010100000900984 */ /* 0x0006640000000c00 */
.L_x_182:
[----:B------:R-:W-:Y:S05]  /*11a20*/  BSYNC B1 ;  /* 0x0000000000017941 */ /* 0x000fea0003800000 */
.L_x_181:
        /* <DEDUP_REMOVED lines=14> */
[----:B------:R-:W2:Y:S01]  /*11b10*/  LDCU.64 UR6, c[0x4][0x78] ;  /* 0x01000f00ff0677ac */ /* 0x000ea20008000a00 */
[----:B------:R-:W1:Y:S01]  /*11b20*/  LDC.64 R14, c[0x4][R15] ;  /* 0x010000000f0e7b82 */ /* 0x000e620000000a00 */
[----:B------:R-:W5:Y:S01]  /*11b30*/  LDCU.64 UR4, c[0x4][0x10] ;  /* 0x01000200ff0477ac */ /* 0x000f620008000a00 */
[----:B---3--:R-:W-:Y:S01]  /*11b40*/  MOV R5, UR9 ;  /* 0x0000000900057c02 */ /* 0x008fe20008000f00 */
[----:B------:R-:W-:Y:S01]  /*11b50*/  IMAD.U32 R4, RZ, RZ, UR8 ;  /* 0x00000008ff047e24 */ /* 0x000fe2000f8e00ff */
[----:B--2---:R-:W-:Y:S01]  /*11b60*/  MOV R7, UR7 ;  /* 0x0000000700077c02 */ /* 0x004fe20008000f00 */
[----:B------:R-:W-:Y:S01]  /*11b70*/  IMAD.U32 R6, RZ, RZ, UR6 ;  /* 0x00000006ff067e24 */ /* 0x000fe2000f8e00ff */
[----:B-----5:R-:W-:Y:S01]  /*11b80*/  MOV R11, UR5 ;  /* 0x00000005000b7c02 */ /* 0x020fe20008000f00 */
[----:B------:R-:W-:Y:S02]  /*11b90*/  IMAD.U32 R10, RZ, RZ, UR4 ;  /* 0x00000004ff0a7e24 */ /* 0x000fe4000f8e00ff */
[----:B------:R-:W-:Y:S07]  /*11ba0*/  LEPC R20, `(.L_x_187) ;  /* 0x000000001014794e */ /* 0x000fee0000000000 */
[----:B-1--4-:R-:W-:Y:S05]  /*11bb0*/  CALL.ABS.NOINC R14 ;  /* 0x000000000e007343 */ /* 0x012fea0003c00000 */
.L_x_187:
[----:B------:R-:W-:Y:S05]  /*11bc0*/  WARPSYNC.ALL ;  /* 0x0000000000007948 */ /* 0x000fea0003800000 */
[C---:B------:R-:W-:Y:S01]  /*11bd0*/  R2UR UR4, R131.reuse ;  /* 0x00000000830472ca */ /* 0x040fe200000e0000 */
[----:B------:R-:W-:Y:S05]  /*11be0*/  VIADD R0, R131, 0x80 ;  /* 0x0000008083007836 */ /* 0x000fea0000000000 */
[----:B------:R-:W-:Y:S04]  /*11bf0*/  SHF.R.U32.HI R0, RZ, 0x15, R0 ;  /* 0x00000015ff007819 */ /* 0x000fe80000011600 */
[----:B------:R-:W-:Y:S03]  /*11c00*/  LOP3.LUT P0, RZ, R0, 0x3, R181, 0x48, !PT ;  /* 0x0000000300ff7812 */ /* 0x000fe600078048b5 */
[----:B------:R-:W3:Y:S10]  /*11c10*/  LDTM.x32 R24, tmem[UR4] ;  /* 0x00000004001879ee */ /* 0x000ef400082c0000 */
[----:B---3--:R-:W-:Y:S05]  /*11c20*/  @!P0 BRA `(.L_x_188) ;  /* 0x0000000000408947 */ /* 0x008fea0003800000 */
        /* <DEDUP_REMOVED lines=16> */
.L_x_188:
[----:B------:R-:W-:Y:S05]  /*11d30*/  WARPSYNC.ALL ;  /* 0x0000000000007948 */ /* 0x000fea0003800000 */
[----:B------:R-:W-:Y:S11]  /*11d40*/  R2UR UR4, R131 ;  /* 0x00000000830472ca */ /* 0x000ff600000e0000 */
[----:B------:R-:W-:Y:S02]  /*11d50*/  @!UPT UIADD3 URZ, UPT, UPT, URZ, URZ, URZ ;  /* 0x000000fffffff290 */ /* 0x000fe4000fffe0ff */
[----:B------:R-:W3:Y:S02]  /*11d60*/  LDTM.x32 R56, tmem[UR4+0x80] ;  /* 0x00008004003879ee */ /* 0x000ee400082c0000 */
[----:B---3--:R-:W-:Y:S01]  /*11d70*/  NOP ;  /* 0x0000000000007918 */ /* 0x008fe20000000000 */
.L_x_186:
[----:B----4-:R-:W-:Y:S01]  /*11d80*/  SHF.L.U32 R6, R168, 0x10, RZ ;  /* 0x00000010a8067819 */ /* 0x010fe200000006ff */
[----:B------:R-:W-:Y:S01]  /*11d90*/  FMUL R0, R130, R24 ;  /* 0x0000001882007220 */ /* 0x000fe20000400000 */
[----:B------:R-:W-:Y:S01]  /*11da0*/  LOP3.LUT R8, R168, 0xffff0000, RZ, 0xc0, !PT ;  /* 0xffff0000a8087812 */ /* 0x000fe200078ec0ff */
[----:B-1----:R-:W-:Y:S01]  /*11db0*/  FMUL R3, R130, R25 ;  /* 0x0000001982037220 */ /* 0x002fe20000400000 */
[----:B------:R-:W-:Y:S01]  /*11dc0*/  SHF.L.U32 R7, R169, 0x10, RZ ;  /* 0x00000010a9077819 */ /* 0x000fe200000006ff */
[----:B------:R-:W-:Y:S01]  /*11dd0*/  FFMA R0, R133, R6, R0 ;  /* 0x0000000685007223 */ /* 0x000fe20000000000 */
[----:B--2---:R-:W-:Y:S01]  /*11de0*/  LOP3.LUT R88, R169, 0xffff0000, RZ, 0xc0, !PT ;  /* 0xffff0000a9587812 */ /* 0x004fe200078ec0ff */
[----:B------:R-:W-:Y:S01]  /*11df0*/  FFMA R3, R133, R8, R3 ;  /* 0x0000000885037223 */ /* 0x000fe20000000003 */
[----:B------:R-:W-:Y:S01]  /*11e00*/  SHF.L.U32 R89, R170, 0x10, RZ ;  /* 0x00000010aa597819 */ /* 0x000fe200000006ff */
[----:B------:R-:W-:Y:S01]  /*11e10*/  FMUL R4, R130, R26 ;  /* 0x0000001a82047220 */ /* 0x000fe20000400000 */
[----:B------:R-:W-:Y:S01]  /*11e20*/  LOP3.LUT R90, R170, 0xffff0000, RZ, 0xc0, !PT ;  /* 0xffff0000aa5a7812 */ /* 0x000fe200078ec0ff */
[----:B------:R-:W-:Y:S01]  /*11e30*/  FMUL R5, R130, R27 ;  /* 0x0000001b82057220 */ /* 0x000fe20000400000 */
[----:B------:R-:W-:Y:S01]  /*11e40*/  SHF.L.U32 R91, R171, 0x10, RZ ;  /* 0x00000010ab5b7819 */ /* 0x000fe200000006ff */
[----:B------:R-:W-:Y:S01]  /*11e50*/  FFMA R4, R133, R7, R4 ;  /* 0x0000000785047223 */ /* 0x000fe20000000004 */
[----:B------:R-:W-:Y:S01]  /*11e60*/  LOP3.LUT R92, R171, 0xffff0000, RZ, 0xc0, !PT ;  /* 0xffff0000ab5c7812 */ /* 0x000fe200078ec0ff */
[C---:B------:R-:W-:Y:S01]  /*11e70*/  FFMA R5, R133.reuse, R88, R5 ;  /* 0x0000005885057223 */ /* 0x040fe20000000005 */
[----:B------:R-:W-:Y:S01]  /*11e80*/  ISETP.NE.AND P1, PT, R192, R17, PT ;  /* 0x00000011c000720c */ /* 0x000fe20003f25270 */
        /* <DEDUP_REMOVED lines=21> */
[----:B------:R-:W-:Y:S01]  /*11fe0*/  LOP3.LUT R102, R160, 0xffff0000, RZ, 0xc0, !PT ;  /* 0xffff0000a0667812 */ /* 0x000fe200078ec0ff */
[----:B------:R-:W-:Y:S01]  /*11ff0*/  FMUL R3, R130, R33 ;  /* 0x0000002182037220 */ /* 0x000fe20000400000 */
[----:B------:R-:W-:Y:S01]  /*12000*/  SHF.L.U32 R103, R161, 0x10, RZ ;  /* 0x00000010a1677819 */ /* 0x000fe200000006ff */
[----:B------:R-:W-:Y:S01]  /*12010*/  FFMA R0, R133, R93, R0 ;  /* 0x0000005d85007223 */ /* 0x000fe20000000000 */
[----:B------:R-:W-:Y:S01]  /*12020*/  LOP3.LUT R104, R161, 0xffff0000, RZ, 0xc0, !PT ;  /* 0xffff0000a1687812 */ /* 0x000fe200078ec0ff */
[----:B------:R-:W-:Y:S01]  /*12030*/  FFMA R3, R133, R94, R3 ;  /* 0x0000005e85037223 */ /* 0x000fe20000000003 */
[----:B------:R-:W-:Y:S01]  /*12040*/  SHF.L.U32 R105, R162, 0x10, RZ ;  /* 0x00000010a2697819 */ /* 0x000fe200000006ff */
[----:B------:R-:W-:Y:S01]  /*12050*/  FMUL R17, R130, R63 ;  /* 0x0000003f82117220 */ /* 0x000fe20000400000 */
[----:B------:R-:W-:Y:S01]  /*12060*/  LOP3.LUT R106, R162, 0xffff0000, RZ, 0xc0, !PT ;  /* 0xffff0000a26a7812 */ /* 0x000fe200078ec0ff */
[C---:B------:R-:W-:Y:S01]  /*12070*/  FMUL R63, R130.reuse, R77 ;  /* 0x0000004d823f7220 */ /* 0x040fe20000400000 */
[----:B------:R-:W-:Y:S01]  /*12080*/  F2FP.BF16.F32.PACK_AB R77, R5, R4 ;  /* 0x00000004054d723e */ /* 0x000fe200000010ff */
[C---:B------:R-:W-:Y:S01]  /*12090*/  FMUL R4, R130.reuse, R34 ;  /* 0x0000002282047220 */ /* 0x040fe20000400000 */
[----:B------:R-:W-:Y:S01]  /*120a0*/  F2FP.BF16.F32.PACK_AB R32, R3, R0 ;  /* 0x000000000320723e */ /* 0x000fe200000010ff */
[C---:B------:R-:W-:Y:S01]  /*120b0*/  FMUL R5, R130.reuse, R35 ;  /* 0x0000002382057220 */ /* 0x040fe20000400000 */
[C---:B------:R-:W-:Y:S01]  /*120c0*/  SHF.L.U32 R107, R163.reuse, 0x10, RZ ;  /* 0x00000010a36b7819 */ /* 0x040fe200000006ff */
[C---:B------:R-:W-:Y:S01]  /*120d0*/  FMUL R18, R130.reuse, R64 ;  /* 0x0000004082127220 */ /* 0x040fe20000400000 */
[----:B------:R-:W-:Y:S01]  /*120e0*/  LOP3.LUT R108, R163, 0xffff0000, RZ, 0xc0, !PT ;  /* 0xffff0000a36c7812 */ /* 0x000fe200078ec0ff */
[C---:B------:R-:W-:Y:S01]  /*120f0*/  FMUL R64, R130.reuse, R78 ;  /* 0x0000004e82407220 */ /* 0x040fe20000400000 */
[----:B------:R-:W-:Y:S01]  /*12100*/  F2FP.BF16.F32.PACK_AB R78, R7, R6 ;  /* 0x00000006074e723e */ /* 0x000fe200000010ff */
[----:B------:R-:W-:Y:S01]  /*12110*/  FMUL R19, R130, R65 ;  /* 0x0000004182137220 */ /* 0x000fe20000400000 */
[----:B------:R-:W-:Y:S01]  /*12120*/  SHF.L.U32 R109, R156, 0x10, RZ ;  /* 0x000000109c6d7819 */ /* 0x000fe200000006ff */
[C---:B------:R-:W-:Y:S01]  /*12130*/  FMUL R65, R130.reuse, R79 ;  /* 0x0000004f82417220 */ /* 0x040fe20000400000 */
[----:B------:R-:W-:Y:S01]  /*12140*/  F2FP.BF16.F32.PACK_AB R79, R9, R8 ;  /* 0x00000008094f723e */ /* 0x000fe200000010ff */
        /* <DEDUP_REMOVED lines=10> */
[----:B------:R-:W-:Y:S01]  /*121f0*/  FMUL R9, R130, R39 ;  /* 0x0000002782097220 */ /* 0x000fe20000400000 */
[----:B------:R-:W-:Y:S01]  /*12200*/  SHF.L.U32 R115, R159, 0x10, RZ ;  /* 0x000000109f737819 */ /* 0x000fe200000006ff */
[----:B------:R-:W-:Y:S01]  /*12210*/  FFMA R6, R133, R97, R6 ;  /* 0x0000006185067223 */ /* 0x000fe20000000006 */
[----:B------:R-:W-:Y:S01]  /*12220*/  F2FP.BF16.F32.PACK_AB R33, R5, R4 ;  /* 0x000000040521723e */ /* 0x000fe200000010ff */
[----:B------:R-:W-:Y:S01]  /*12230*/  FFMA R7, R133, R98, R7 ;  /* 0x0000006285077223 */ /* 0x000fe20000000007 */
[----:B------:R-:W-:Y:S01]  /*12240*/  LOP3.LUT R116, R159, 0xffff0000, RZ, 0xc0, !PT ;  /* 0xffff00009f747812 */ /* 0x000fe200078ec0ff */
[C---:B------:R-:W-:Y:S01]  /*12250*/  FFMA R8, R133.reuse, R99, R8 ;  /* 0x0000006385087223 */ /* 0x040fe20000000008 */
[C---:B------:R-:W-:Y:S01]  /*12260*/  SHF.L.U32 R117, R152.reuse, 0x10, RZ ;  /* 0x0000001098757819 */ /* 0x040fe200000006ff */
[----:B------:R-:W-:Y:S01]  /*12270*/  FFMA R9, R133, R100, R9 ;  /* 0x0000006485097223 */ /* 0x000fe20000000009 */
[----:B------:R-:W-:Y:S01]  /*12280*/  F2FP.BF16.F32.PACK_AB R34, R7, R6 ;  /* 0x000000060722723e */ /* 0x000fe200000010ff */
[----:B------:R-:W-:Y:S01]  /*12290*/  @!P1 STS.128 [R191+0x6000], R76 ;  /* 0x0060004cbf009388 */ /* 0x000fe20000000c00 */
[----:B------:R-:W-:Y:S01]  /*122a0*/  LOP3.LUT R118, R152, 0xffff0000, RZ, 0xc0, !PT ;  /* 0xffff000098767812 */ /* 0x000fe200078ec0ff */
[C---:B------:R-:W-:Y:S01]  /*122b0*/  FMUL R0, R130.reuse, R40 ;  /* 0x0000002882007220 */ /* 0x040fe20000400000 */
[----:B------:R-:W-:Y:S01]  /*122c0*/  F2FP.BF16.F32.PACK_AB R35, R9, R8 ;  /* 0x000000080923723e */ /* 0x000fe200000010ff */
[C---:B------:R-:W-:Y:S01]  /*122d0*/  FMUL R3, R130.reuse, R41 ;  /* 0x0000002982037220 */ /* 0x040fe20000400000 */
[C---:B------:R-:W-:Y:S01]  /*122e0*/  SHF.L.U32 R119, R153.reuse, 0x10, RZ ;  /* 0x0000001099777819 */ /* 0x040fe200000006ff */
[----:B------:R-:W-:Y:S01]  /*122f0*/  FMUL R4, R130, R42 ;  /* 0x0000002a82047220 */ /* 0x000fe20000400000 */
[----:B------:R-:W-:Y:S01]  /*12300*/  LOP3.LUT R120, R153, 0xffff0000, RZ, 0xc0, !PT ;  /* 0xffff000099787812 */ /* 0x000fe200078ec0ff */
[----:B------:R1:W-:Y:S01]  /*12310*/  @!P1 STS.128 [R199+0x6010], R32 ;  /* 0x00601020c7009388 */ /* 0x0003e20000000c00 */
[----:B------:R-:W-:Y:S01]  /*12320*/  SHF.L.U32 R121, R154, 0x10, RZ ;  /* 0x000000109a797819 */ /* 0x000fe200000006ff */
[----:B------:R-:W-:Y:S01]  /*12330*/  FMUL R5, R130, R43 ;  /* 0x0000002b82057220 */ /* 0x000fe20000400000 */
[----:B------:R-:W-:Y:S01]  /*12340*/  LOP3.LUT R122, R154, 0xffff0000, RZ, 0xc0, !PT ;  /* 0xffff00009a7a7812 */ /* 0x000fe200078ec0ff */
[----:B------:R-:W-:Y:S01]  /*12350*/  FFMA R0, R133, R101, R0 ;  /* 0x0000006585007223 */ /* 0x000fe20000000000 */
[C---:B------:R-:W-:Y:S01]  /*12360*/  SHF.L.U32 R123, R155.reuse, 0x10, RZ ;  /* 0x000000109b7b7819 */ /* 0x040fe200000006ff */
[----:B------:R-:W-:Y:S01]  /*12370*/  FMUL R6, R130, R44 ;  /* 0x0000002c82067220 */ /* 0x000fe20000400000 */
[----:B------:R-:W-:Y:S01]  /*12380*/  LOP3.LUT R124, R155, 0xffff0000, RZ, 0xc0, !PT ;  /* 0xffff00009b7c7812 */ /* 0x000fe200078ec0ff */
[C---:B------:R-:W-:Y:S01]  /*12390*/  FFMA R3, R133.reuse, R102, R3 ;  /* 0x0000006685037223 */ /* 0x040fe20000000003 */
[----:B------:R-:W-:Y:S01]  /*123a0*/  SHF.L.U32 R125, R148, 0x10, RZ ;  /* 0x00000010947d7819 */ /* 0x000fe200000006ff */
[----:B------:R-:W-:Y:S01]  /*123b0*/  FMUL R7, R130, R45 ;  /* 0x0000002d82077220 */ /* 0x000fe20000400000 */
[----:B------:R-:W-:Y:S01]  /*123c0*/  LOP3.LUT R126, R148, 0xffff0000, RZ, 0xc0, !PT ;  /* 0xffff0000947e7812 */ /* 0x000fe200078ec0ff */
[----:B------:R-:W-:Y:S01]  /*123d0*/  FFMA R4, R133, R103, R4 ;  /* 0x0000006785047223 */ /* 0x000fe20000000004 */
[----:B------:R-:W-:Y:S01]  /*123e0*/  F2FP.BF16.F32.PACK_AB R36, R3, R0 ;  /* 0x000000000324723e */ /* 0x000fe200000010ff */
[C---:B------:R-:W-:Y:S01]  /*123f0*/  FMUL R8, R130.reuse, R46 ;  /* 0x0000002e82087220 */ /* 0x040fe20000400000 */
[----:B------:R-:W-:Y:S01]  /*12400*/  SHF.L.U32 R127, R149, 0x10, RZ ;  /* 0x00000010957f7819 */ /* 0x000fe200000006ff */
[----:B------:R-:W-:Y:S01]  /*12410*/  FFMA R5, R133, R104, R5 ;  /* 0x0000006885057223 */ /* 0x000fe20000000005 */
[----:B------:R-:W-:Y:S01]  /*12420*/  LOP3.LUT R128, R149, 0xffff0000, RZ, 0xc0, !PT ;  /* 0xffff000095807812 */ /* 0x000fe200078ec0ff */
[----:B------:R-:W-:Y:S01]  /*12430*/  FMUL R9, R130, R47 ;  /* 0x0000002f82097220 */ /* 0x000fe20000400000 */
[C---:B------:R-:W-:Y:S01]  /*12440*/  SHF.L.U32 R129, R150.reuse, 0x10, RZ ;  /* 0x0000001096817819 */ /* 0x040fe200000006ff */
[----:B------:R-:W-:Y:S01]  /*12450*/  FFMA R6, R133, R105, R6 ;  /* 0x0000006985067223 */ /* 0x000fe20000000006 */
[----:B------:R-:W-:Y:S01]  /*12460*/  F2FP.BF16.F32.PACK_AB R37, R5, R4 ;  /* 0x000000040525723e */ /* 0x000fe200000010ff */
[C---:B------:R-:W-:Y:S01]  /*12470*/  FFMA R7, R133.reuse, R106, R7 ;  /* 0x0000006a85077223 */ /* 0x040fe20000000007 */
[----:B------:R-:W-:Y:S01]  /*12480*/  LOP3.LUT R132, R150, 0xffff0000, RZ, 0xc0, !PT ;  /* 0xffff000096847812 */ /* 0x000fe200078ec0ff */
[----:B------:R-:W-:Y:S01]  /*12490*/  FFMA R8, R133, R107, R8 ;  /* 0x0000006b85087223 */ /* 0x000fe20000000008 */
[----:B------:R-:W-:Y:S01]  /*124a0*/  SHF.L.U32 R131, R151, 0x10, RZ ;  /* 0x0000001097837819 */ /* 0x000fe200000006ff */
[----:B------:R-:W-:Y:S01]  /*124b0*/  FFMA R9, R133, R108, R9 ;  /* 0x0000006c85097223 */ /* 0x000fe20000000009 */
[----:B------:R-:W-:Y:S01]  /*124c0*/  F2FP.BF16.F32.PACK_AB R38, R7, R6 ;  /* 0x000000060726723e */ /* 0x000fe200000010ff */
[C---:B------:R-:W-:Y:S01]  /*124d0*/  FMUL R0, R130.reuse, R48 ;  /* 0x0000003082007220 */ /* 0x040fe20000400000 */
[----:B------:R-:W-:Y:S01]  /*124e0*/  LOP3.LUT R134, R151, 0xffff0000, RZ, 0xc0, !PT ;  /* 0xffff000097867812 */ /* 0x000fe200078ec0ff */
[C---:B------:R-:W-:Y:S01]  /*124f0*/  FMUL R3, R130.reuse, R49 ;  /* 0x0000003182037220 */ /* 0x040fe20000400000 */
[----:B------:R-:W-:Y:S01]  /*12500*/  F2FP.BF16.F32.PACK_AB R39, R9, R8 ;  /* 0x000000080927723e */ /* 0x000fe200000010ff */
[----:B------:R-:W-:Y:S01]  /*12510*/  FMUL R4, R130, R50 ;  /* 0x0000003282047220 */ /* 0x000fe20000400000 */
[----:B------:R-:W-:Y:S01]  /*12520*/  SHF.L.U32 R135, R140, 0x10, RZ ;  /* 0x000000108c877819 */ /* 0x000fe200000006ff */
[----:B------:R-:W-:Y:S01]  /*12530*/  FMUL R5, R130, R51 ;  /* 0x0000003382057220 */ /* 0x000fe20000400000 */
[----:B------:R-:W-:Y:S01]  /*12540*/  LOP3.LUT R136, R140, 0xffff0000, RZ, 0xc0, !PT ;  /* 0xffff00008c887812 */ /* 0x000fe200078ec0ff */
[----:B------:R-:W-:Y:S01]  /*12550*/  FFMA R0, R133, R109, R0 ;  /* 0x0000006d85007223 */ /* 0x000fe20000000000 */
[C---:B------:R-:W-:Y:S01]  /*12560*/  SHF.L.U32 R137, R141.reuse, 0x10, RZ ;  /* 0x000000108d897819 */ /* 0x040fe200000006ff */
[----:B------:R-:W-:Y:S01]  /*12570*/  FMUL R6, R130, R52 ;  /* 0x0000003482067220 */ /* 0x000fe20000400000 */
[----:B------:R-:W-:Y:S01]  /*12580*/  LOP3.LUT R138, R141, 0xffff0000, RZ, 0xc0, !PT ;  /* 0xffff00008d8a7812 */ /* 0x000fe200078ec0ff */
[----:B------:R2:W-:Y:S01]  /*12590*/  @!P1 STS.128 [R197+0x6020], R36 ;  /* 0x00602024c5009388 */ /* 0x0005e20000000c00 */
[C---:B------:R-:W-:Y:S01]  /*125a0*/  FFMA R3, R133.reuse, R110, R3 ;  /* 0x0000006e85037223 */ /* 0x040fe20000000003 */
[C---:B------:R-:W-:Y:S01]  /*125b0*/  SHF.L.U32 R139, R142.reuse, 0x10, RZ ;  /* 0x000000108e8b7819 */ /* 0x040fe200000006ff */
[C---:B------:R-:W-:Y:S01]  /*125c0*/  FFMA R4, R133.reuse, R111, R4 ;  /* 0x0000006f85047223 */ /* 0x040fe20000000004 */
[C---:B------:R-:W-:Y:S01]  /*125d0*/  FFMA R5, R133.reuse, R112, R5 ;  /* 0x0000007085057223 */ /* 0x040fe20000000005 */
[----:B------:R-:W-:Y:S01]  /*125e0*/  LOP3.LUT R140, R142, 0xffff0000, RZ, 0xc0, !PT ;  /* 0xffff00008e8c7812 */ /* 0x000fe200078ec0ff */
[----:B------:R-:W-:Y:S01]  /*125f0*/  FFMA R6, R133, R113, R6 ;  /* 0x0000007185067223 */ /* 0x000fe20000000006 */
[----:B-1----:R-:W-:Y:S01]  /*12600*/  F2FP.BF16.F32.PACK_AB R32, R3, R0 ;  /* 0x000000000320723e */ /* 0x002fe200000010ff */
[C---:B------:R-:W-:Y:S01]  /*12610*/  FMUL R7, R130.reuse, R53 ;  /* 0x0000003582077220 */ /* 0x040fe20000400000 */
[----:B------:R-:W-:Y:S01]  /*12620*/  F2FP.BF16.F32.PACK_AB R33, R5, R4 ;  /* 0x000000040521723e */ /* 0x000fe200000010ff */
[C---:B------:R-:W-:Y:S01]  /*12630*/  FMUL R8, R130.reuse, R54 ;  /* 0x0000003682087220 */ /* 0x040fe20000400000 */
[C---:B------:R-:W-:Y:S01]  /*12640*/  FMUL R9, R130.reuse, R55 ;  /* 0x0000003782097220 */ /* 0x040fe20000400000 */
[----:B------:R-:W-:Y:S01]  /*12650*/  FFMA R7, R133, R114, R7 ;  /* 0x0000007285077223 */ /* 0x000fe20000000007 */
[C---:B------:R-:W-:Y:S01]  /*12660*/  FMUL R10, R130.reuse, R56 ;  /* 0x00000038820a7220 */ /* 0x040fe20000400000 */
[----:B------:R-:W-:Y:S01]  /*12670*/  SHF.L.U32 R141, R143, 0x10, RZ ;  /* 0x000000108f8d7819 */ /* 0x000fe200000006ff */
[C---:B------:R-:W-:Y:S01]  /*12680*/  FFMA R8, R133.reuse, R115, R8 ;  /* 0x0000007385087223 */ /* 0x040fe20000000008 */
[----:B------:R-:W-:Y:S01]  /*12690*/  FFMA R9, R133, R116, R9 ;  /* 0x0000007485097223 */ /* 0x000fe20000000009 */
[----:B------:R-:W-:Y:S01]  /*126a0*/  F2FP.BF16.F32.PACK_AB R34, R7, R6 ;  /* 0x000000060722723e */ /* 0x000fe200000010ff */
[----:B------:R-:W-:Y:S01]  /*126b0*/  FFMA R10, R133, R117, R10 ;  /* 0x00000075850a7223 */ /* 0x000fe2000000000a */
[C---:B------:R-:W-:Y:S01]  /*126c0*/  FMUL R11, R130.reuse, R57 ;  /* 0x00000039820b7220 */ /* 0x040fe20000400000 */
[----:B------:R-:W-:Y:S01]  /*126d0*/  LOP3.LUT R142, R143, 0xffff0000, RZ, 0xc0, !PT ;  /* 0xffff00008f8e7812 */ /* 0x000fe200078ec0ff */
[C---:B------:R-:W-:Y:S01]  /*126e0*/  FMUL R12, R130.reuse, R58 ;  /* 0x0000003a820c7220 */ /* 0x040fe20000400000 */
[----:B------:R-:W-:Y:S01]  /*126f0*/  F2FP.BF16.F32.PACK_AB R35, R9, R8 ;  /* 0x000000080923723e */ /* 0x000fe200000010ff */
[----:B------:R-:W-:Y:S01]  /*12700*/  FFMA R11, R133, R118, R11 ;  /* 0x00000076850b7223 */ /* 0x000fe2000000000b */
[C---:B------:R-:W-:Y:S01]  /*12710*/  FMUL R13, R130.reuse, R59 ;  /* 0x0000003b820d7220 */ /* 0x040fe20000400000 */
[C---:B------:R-:W-:Y:S01]  /*12720*/  FMUL R14, R130.reuse, R60 ;  /* 0x0000003c820e7220 */ /* 0x040fe20000400000 */
[----:B------:R-:W-:Y:S01]  /*12730*/  FMUL R15, R130, R61 ;  /* 0x0000003d820f7220 */ /* 0x000fe20000400000 */
[----:B------:R2:W-:Y:S01]  /*12740*/  @!P1 STS.128 [R196+0x6010], R32 ;  /* 0x00601020c4009388 */ /* 0x0005e20000000c00 */
[----:B------:R-:W-:Y:S01]  /*12750*/  F2FP.BF16.F32.PACK_AB R4, R11, R10 ;  /* 0x0000000a0b04723e */ /* 0x000fe200000010ff */
[C---:B------:R-:W-:Y:S01]  /*12760*/  FFMA R12, R133.reuse, R119, R12 ;  /* 0x00000077850c7223 */ /* 0x040fe2000000000c */
[C---:B------:R-:W-:Y:S01]  /*12770*/  SHF.L.U32 R25, R144.reuse, 0x10, RZ ;  /* 0x0000001090197819 */ /* 0x040fe200000006ff */
[C---:B------:R-:W-:Y:S01]  /*12780*/  FFMA R13, R133.reuse, R120, R13 ;  /* 0x00000078850d7223 */ /* 0x040fe2000000000d */
[C---:B------:R-:W-:Y:S01]  /*12790*/  FFMA R14, R133.reuse, R121, R14 ;  /* 0x00000079850e7223 */ /* 0x040fe2000000000e */
[----:B------:R-:W-:Y:S01]  /*127a0*/  LOP3.LUT R24, R144, 0xffff0000, RZ, 0xc0, !PT ;  /* 0xffff000090187812 */ /* 0x000fe200078ec0ff */
[C---:B------:R-:W-:Y:S01]  /*127b0*/  FFMA R15, R133.reuse, R122, R15 ;  /* 0x0000007a850f7223 */ /* 0x040fe2000000000f */
[C---:B------:R-:W-:Y:S01]  /*127c0*/  FFMA R16, R133.reuse, R123, R16 ;  /* 0x0000007b85107223 */ /* 0x040fe20000000010 */
[C---:B------:R-:W-:Y:S01]  /*127d0*/  FMUL R20, R130.reuse, R66 ;  /* 0x0000004282147220 */ /* 0x040fe20000400000 */
        /* <DEDUP_REMOVED lines=8> */
[----:B------:R-:W-:Y:S01]  /*12860*/  FFMA R21, R133, R128, R21 ;  /* 0x0000008085157223 */ /* 0x000fe20000000015 */
[C---:B------:R-:W-:Y:S01]  /*12870*/  FMUL R57, R130.reuse, R71 ;  /* 0x0000004782397220 */ /* 0x040fe20000400000 */
[----:B------:R-:W-:Y:S01]  /*12880*/  F2FP.BF16.F32.PACK_AB R5, R13, R12 ;  /* 0x0000000c0d05723e */ /* 0x000fe200000010ff */
[----:B------:R-:W-:Y:S01]  /*12890*/  FFMA R22, R133, R129, R22 ;  /* 0x0000008185167223 */ /* 0x000fe20000000016 */
[----:B------:R-:W-:Y:S01]  /*128a0*/  F2FP.BF16.F32.PACK_AB R6, R15, R14 ;  /* 0x0000000e0f06723e */ /* 0x000fe200000010ff */
[C---:B------:R-:W-:Y:S01]  /*128b0*/  FMUL R58, R130.reuse, R72 ;  /* 0x00000048823a7220 */ /* 0x040fe20000400000 */
[----:B------:R-:W-:Y:S01]  /*128c0*/  F2FP.BF16.F32.PACK_AB R7, R17, R16 ;  /* 0x000000101107723e */ /* 0x000fe200000010ff */
[C---:B------:R-:W-:Y:S01]  /*128d0*/  FFMA R23, R133.reuse, R132, R23 ;  /* 0x0000008485177223 */ /* 0x040fe20000000017 */
[C---:B------:R-:W-:Y:S01]  /*128e0*/  FMUL R59, R130.reuse, R73 ;  /* 0x00000049823b7220 */ /* 0x040fe20000400000 */
[----:B------:R-:W-:Y:S01]  /*128f0*/  FFMA R56, R133, R131, R56 ;  /* 0x0000008385387223 */ /* 0x000fe20000000038 */
[C---:B------:R-:W-:Y:S01]  /*12900*/  FMUL R60, R130.reuse, R74 ;  /* 0x0000004a823c7220 */ /* 0x040fe20000400000 */
[----:B------:R2:W-:Y:S01]  /*12910*/  @!P1 STS.128 [R191+0x7000], R4 ;  /* 0x00700004bf009388 */ /* 0x0005e20000000c00 */
[----:B------:R-:W-:Y:S01]  /*12920*/  F2FP.BF16.F32.PACK_AB R8, R19, R18 ;  /* 0x000000121308723e */ /* 0x000fe200000010ff */
[C---:B------:R-:W-:Y:S01]  /*12930*/  FFMA R57, R133.reuse, R134, R57 ;  /* 0x0000008685397223 */ /* 0x040fe20000000039 */
[C---:B------:R-:W-:Y:S01]  /*12940*/  FMUL R61, R130.reuse, R75 ;  /* 0x0000004b823d7220 */ /* 0x040fe20000400000 */
[C---:B------:R-:W-:Y:S01]  /*12950*/  FFMA R58, R133.reuse, R135, R58 ;  /* 0x00000087853a7223 */ /* 0x040fe2000000003a */
[C---:B------:R-:W-:Y:S01]  /*12960*/  FFMA R59, R133.reuse, R136, R59 ;  /* 0x00000088853b7223 */ /* 0x040fe2000000003b */
[C---:B------:R-:W-:Y:S01]  /*12970*/  FFMA R60, R133.reuse, R137, R60 ;  /* 0x00000089853c7223 */ /* 0x040fe2000000003c */
[----:B------:R-:W-:Y:S01]  /*12980*/  FFMA R61, R133, R138, R61 ;  /* 0x0000008a853d7223 */ /* 0x000fe2000000003d */
[----:B------:R-:W-:Y:S01]  /*12990*/  F2FP.BF16.F32.PACK_AB R9, R21, R20 ;  /* 0x000000141509723e */ /* 0x000fe200000010ff */
[----:B------:R-:W-:Y:S01]  /*129a0*/  FFMA R62, R133, R139, R62 ;  /* 0x0000008b853e7223 */ /* 0x000fe2000000003e */
[----:B------:R-:W-:Y:S01]  /*129b0*/  F2FP.BF16.F32.PACK_AB R10, R23, R22 ;  /* 0x00000016170a723e */ /* 0x000fe200000010ff */
[C---:B------:R-:W-:Y:S01]  /*129c0*/  FMUL R66, R130.reuse, R80 ;  /* 0x0000005082427220 */ /* 0x040fe20000400000 */
[----:B------:R-:W-:Y:S01]  /*129d0*/  F2FP.BF16.F32.PACK_AB R11, R57, R56 ;  /* 0x00000038390b723e */ /* 0x000fe200000010ff */
[----:B------:R-:W-:Y:S01]  /*129e0*/  FFMA R63, R133, R140, R63 ;  /* 0x0000008c853f7223 */ /* 0x000fe2000000003f */
[C---:B------:R-:W-:Y:S01]  /*129f0*/  FMUL R67, R130.reuse, R81 ;  /* 0x0000005182437220 */ /* 0x040fe20000400000 */
[----:B------:R-:W-:Y:S01]  /*12a00*/  SHF.L.U32 R27, R145, 0x10, RZ ;  /* 0x00000010911b7819 */ /* 0x000fe200000006ff */
[----:B------:R-:W-:Y:S01]  /*12a10*/  FFMA R64, R133, R141, R64 ;  /* 0x0000008d85407223 */ /* 0x000fe20000000040 */
[----:B------:R2:W-:Y:S01]  /*12a20*/  @!P1 STS.128 [R199+0x7010], R8 ;  /* 0x00701008c7009388 */ /* 0x0005e20000000c00 */
[C---:B------:R-:W-:Y:S01]  /*12a30*/  FMUL R68, R130.reuse, R82 ;  /* 0x0000005282447220 */ /* 0x040fe20000400000 */
[----:B------:R-:W-:Y:S01]  /*12a40*/  LOP3.LUT R26, R145, 0xffff0000, RZ, 0xc0, !PT ;  /* 0xffff0000911a7812 */ /* 0x000fe200078ec0ff */
[C---:B------:R-:W-:Y:S01]  /*12a50*/  FFMA R65, R133.reuse, R142, R65 ;  /* 0x0000008e85417223 */ /* 0x040fe20000000041 */
[----:B------:R-:W-:Y:S01]  /*12a60*/  FMUL R69, R130, R83 ;  /* 0x0000005382457220 */ /* 0x000fe20000400000 */
[----:B------:R-:W-:Y:S01]  /*12a70*/  SHF.L.U32 R29, R146, 0x10, RZ ;  /* 0x00000010921d7819 */ /* 0x000fe200000006ff */
[C---:B------:R-:W-:Y:S01]  /*12a80*/  FFMA R66, R133.reuse, R25, R66 ;  /* 0x0000001985427223 */ /* 0x040fe20000000042 */
[----:B------:R-:W-:Y:S01]  /*12a90*/  FMUL R70, R130, R84 ;  /* 0x0000005482467220 */ /* 0x000fe20000400000 */
[----:B------:R-:W-:Y:S01]  /*12aa0*/  LOP3.LUT R28, R146, 0xffff0000, RZ, 0xc0, !PT ;  /* 0xffff0000921c7812 */ /* 0x000fe200078ec0ff */
[----:B------:R-:W-:Y:S01]  /*12ab0*/  FFMA R67, R133, R24, R67 ;  /* 0x0000001885437223 */ /* 0x000fe20000000043 */
[C---:B------:R-:W-:Y:S01]  /*12ac0*/  FMUL R71, R130.reuse, R85 ;  /* 0x0000005582477220 */ /* 0x040fe20000400000 */
[----:B------:R-:W-:Y:S01]  /*12ad0*/  SHF.L.U32 R31, R147, 0x10, RZ ;  /* 0x00000010931f7819 */ /* 0x000fe200000006ff */
[----:B------:R-:W-:Y:S01]  /*12ae0*/  FFMA R68, R133, R27, R68 ;  /* 0x0000001b85447223 */ /* 0x000fe20000000044 */
[C---:B------:R-:W-:Y:S01]  /*12af0*/  FMUL R72, R130.reuse, R86 ;  /* 0x0000005682487220 */ /* 0x040fe20000400000 */
[----:B------:R-:W-:Y:S01]  /*12b00*/  LOP3.LUT R30, R147, 0xffff0000, RZ, 0xc0, !PT ;  /* 0xffff0000931e7812 */ /* 0x000fe200078ec0ff */
[----:B------:R-:W-:Y:S01]  /*12b10*/  FFMA R69, R133, R26, R69 ;  /* 0x0000001a85457223 */ /* 0x000fe20000000045 */
        /* <DEDUP_REMOVED lines=13> */
[----:B------:R-:W-:Y:S02]  /*12bf0*/  F2FP.BF16.F32.PACK_AB R19, R73, R72 ;  /* 0x000000484913723e */ /* 0x000fe400000010ff */
[----:B------:R-:W-:Y:S03]  /*12c00*/  ISETP.NE.AND P0, PT, R192, RZ, PT ;  /* 0x000000ffc000720c */ /* 0x000fe60003f05270 */
[----:B------:R2:W-:Y:S01]  /*12c10*/  @!P1 STS.128 [R196+0x7010], R16 ;  /* 0x00701010c4009388 */ /* 0x0005e20000000c00 */
[----:B------:R-:W-:Y:S01]  /*12c20*/  @!PT LDS RZ, [RZ] ;  /* 0x00000000fffff984 */ /* 0x000fe20000000800 */
[----:B------:R-:W-:Y:S01]  /*12c30*/  @!PT LDS RZ, [RZ] ;  /* 0x00000000fffff984 */ /* 0x000fe20000000800 */
[----:B------:R-:W-:Y:S01]  /*12c40*/  @!PT LDS RZ, [RZ] ;  /* 0x00000000fffff984 */ /* 0x000fe20000000800 */
[----:B------:R-:W-:Y:S01]  /*12c50*/  @!PT LDS RZ, [RZ] ;  /* 0x00000000fffff984 */ /* 0x000fe20000000800 */
[----:B------:R1:W-:Y:S07]  /*12c60*/  MEMBAR.ALL.CTA ;  /* 0x0000000000007992 */ /* 0x0003ee0000008000 */
[----:B-1----:R-:W1:Y:S01]  /*12c70*/  FENCE.VIEW.ASYNC.S ;  /* 0x00000000000073c6 */ /* 0x002e620000000000 */
[----:B------:R-:W-:Y:S05]  /*12c80*/  WARPSYNC.ALL ;  /* 0x0000000000007948 */ /* 0x000fea0003800000 */
[----:B------:R-:W-:Y:S01]  /*12c90*/  BSSY.RECONVERGENT B0, `(.L_x_189) ;  /* 0x0000011000007945 */ /* 0x000fe20003800200 */
        /* <DEDUP_REMOVED lines=16> */
.L_x_190:
[----:B------:R-:W-:Y:S05]  /*12da0*/  BSYNC.RECONVERGENT B0 ;  /* 0x0000000000007941 */ /* 0x000fea0003800200 */
.L_x_189:
[----:B------:R-:W-:Y:S01]  /*12db0*/  BAR.SYNC.DEFER_BLOCKING 0x1, 0x80 ;  /* 0x0042000000007b1d */ /* 0x000fe20000010000 */
[----:B------:R-:W-:Y:S09]  /*12dc0*/  UISETP.NE.AND UP0, UPT, UR53, -0x8, UPT ;  /* 0xfffffff83500788c */ /* 0x000ff2000bf05270 */
[----:B------:R-:W-:Y:S05]  /*12dd0*/  BRA.U !UP0, `(.L_x_191) ;  /* 0x0000000108247547 */ /* 0x000fea000b800000 */
[----:B------:R-:W-:Y:S01]  /*12de0*/  ISETP.NE.AND P0, PT, R195, RZ, PT ;  /* 0x000000ffc300720c */ /* 0x000fe20003f05270 */
[----:B------:R-:W-:Y:S01]  /*12df0*/  IMAD.U32 R0, RZ, RZ, UR47 ;  /* 0x0000002fff007e24 */ /* 0x000fe2000f8e00ff */
[----:B------:R-:W-:Y:S04]  /*12e00*/  UIADD3 UR4, UPT, UPT, UR47, 0x1, URZ ;  /* 0x000000012f047890 */ /* 0x000fe8000fffe0ff */
[----:B------:R-:W-:Y:S04]  /*12e10*/  UISETP.NE.AND UP0, UPT, UR4, 0x4, UPT ;  /* 0x000000040400788c */ /* 0x000fe8000bf05270 */
[----:B------:R-:W-:Y:S03]  /*12e20*/  USEL UR47, UR4, URZ, UP0 ;  /* 0x000000ff042f7287 */ /* 0x000fe60008000000 */
[----:B------:R-:W-:Y:S05]  /*12e30*/  @P0 LEA R0, R0, UR45, 0x3 ;  /* 0x0000002d00000c11 */ /* 0x000fea000f8e18ff */
[----:B------:R-:W-:Y:S05]  /*12e40*/  @P0 VIADD R0, R0, 0x90 ;  /* 0x0000009000000836 */ /* 0x000fea0000000000 */
[----:B------:R-:W-:Y:S04]  /*12e50*/  @P0 PRMT R0, R201, 0x654, R0 ;  /* 0x00000654c9000816 */ /* 0x000fe80000000000 */
[----:B------:R1:W-:Y:S03]  /*12e60*/  @P0 SYNCS.ARRIVE.TRANS64.RED.A1T0 RZ, [R0+URZ], RZ ;  /* 0x000000ff00ff09a7 */ /* 0x0003e600081004ff */
.L_x_191:
[----:B------:R-:W-:Y:S01]  /*12e70*/  R2UR UR6, R194 ;  /* 0x00000000c20672ca */ /* 0x000fe200000e0000 */
[----:B------:R-:W-:Y:S01]  /*12e80*/  UIADD3 UR53, UPT, UPT, UR53, 0x8, URZ ;  /* 0x0000000835357890 */ /* 0x000fe2000fffe0ff */
[----:B------:R-:W-:Y:S01]  /*12e90*/  R2UR UR5, R182 ;  /* 0x00000000b60572ca */ /* 0x000fe200000e0000 */
[----:B------:R-:W-:Y:S01]  /*12ea0*/  ULOP3.LUT UR43, UR43, 0x1, URZ, 0x3c, !UPT ;  /* 0x000000012b2b7892 */ /* 0x000fe2000f8e3cff */
[----:B------:R-:W-:Y:S02]  /*12eb0*/  R2UR UR4, R183 ;  /* 0x00000000b70472ca */ /* 0x000fe400000e0000 */
[----:B------:R-:W-:Y:S02]  /*12ec0*/  R2UR UR44, R193 ;  /* 0x00000000c12c72ca */ /* 0x000fe400000e0000 */
[C---:B------:R-:W-:Y:S04]  /*12ed0*/  ISETP.NE.AND P0, PT, R186.reuse, 0x2, PT ;  /* 0x00000002ba00780c */ /* 0x040fe80003f05270 */
[----:B-1----:R-:W-:Y:S01]  /*12ee0*/  SEL R0, RZ, 0x1, P0 ;  /* 0x00000001ff007807 */ /* 0x002fe20000000000 */
[----:B------:R-:W-:Y:S01]  /*12ef0*/  UISETP.NE.AND UP0, UPT, UR6, URZ, UPT ;  /* 0x000000ff0600728c */ /* 0x000fe2000bf05270 */
[----:B------:R-:W-:Y:S01]  /*12f00*/  SEL R186, R186, RZ, P0 ;  /* 0x000000ffbaba7207 */ /* 0x000fe20000000000 */
[----:B------:R-:W-:Y:S01]  /*12f10*/  UIADD3 UR20, UPT, UPT, UR36, UR5, URZ ;  /* 0x0000000524147290 */ /* 0x000fe2000fffe0ff */
[----:B------:R-:W-:Y:S01]  /*12f20*/  LOP3.LUT R189, R189, R0, RZ, 0x3c, !PT ;  /* 0x00000000bdbd7212 */ /* 0x000fe200078e3cff */
[----:B------:R-:W-:Y:S05]  /*12f30*/  UIADD3 UR19, UPT, UPT, UR37, UR4, URZ ;  /* 0x0000000425137290 */ /* 0x000fea000fffe0ff */
[----:B------:R-:W-:Y:S07]  /*12f40*/  BRA.U UP0, `(.L_x_192) ;  /* 0xffffff3d001c7547 */ /* 0x000fee000b83ffff */
[----:B------:R-:W1:Y:S01]  /*12f50*/  LDCU.64 UR4, c[0x0][0xc88] ;  /* 0x00019100ff0477ac */ /* 0x000e620008000a00 */
[----:B------:R-:W-:Y:S01]  /*12f60*/  SYNCS.ARRIVE.TRANS64.A1T0 RZ, [UR45+0x110], RZ ;  /* 0x000110ffffff79a7 */ /* 0x000fe2000810002d */
[----:B------:R-:W3:Y:S01]  /*12f70*/  LDCU.64 UR6, c[0x0][0xc90] ;  /* 0x00019200ff0677ac */ /* 0x000ee20008000a00 */
[----:B-1----:R-:W-:Y:S02]  /*12f80*/  ISETP.NE.U32.AND P2, PT, RZ, UR4, PT ;  /* 0x00000004ff007c0c */ /* 0x002fe4000bf45070 */
[----:B---3--:R-:W-:Y:S02]  /*12f90*/  ISETP.NE.U32.AND P1, PT, RZ, UR6, PT ;  /* 0x00000006ff007c0c */ /* 0x008fe4000bf25070 */
[----:B------:R-:W-:Y:S02]  /*12fa0*/  ISETP.NE.AND.EX P2, PT, RZ, UR5, PT, P2 ;  /* 0x00000005ff007c0c */ /* 0x000fe4000bf45320 */
[----:B------:R-:W-:-:S13]  /*12fb0*/  ISETP.NE.AND.EX P0, PT, RZ, UR7, PT, P1 ;  /* 0x00000007ff007c0c */ /* 0x000fda000bf05310 */
[----:B------:R-:W-:Y:S05]  /*12fc0*/  @P2 BRA P0, `(.L_x_193) ;  /* 0x00000000003c2947 */ /* 0x000fea0000000000 */
[----:B------:R-:W-:-:S13]  /*12fd0*/  ISETP.NE.AND.EX P1, PT, RZ, UR7, PT, P1 ;  /* 0x00000007ff007c0c */ /* 0x000fda000bf25310 */
[----:B------:R-:W-:Y:S05]  /*12fe0*/  @P1 BRA `(.L_x_194) ;  /* 0x00000000000c1947 */ /* 0x000fea0003800000 */
[----:B------:R-:W-:-:S13]  /*12ff0*/  FSETP.NEU.AND P0, PT, R133, RZ, PT ;  /* 0x000000ff8500720b */ /* 0x000fda0003f0d000 */
[----:B------:R-:W-:Y:S05]  /*13000*/  @!P0 EXIT ;  /* 0x000000000000894d */ /* 0x000fea0003800000 */
[----:B------:R-:W-:Y:S05]  /*13010*/  BRA `(.L_x_193) ;  /* 0x0000000000287947 */ /* 0x000fea0003800000 */
.L_x_194:
[----:B------:R-:W-:Y:S01]  /*13020*/  ISETP.NE.AND P0, PT, R185, RZ, PT ;  /* 0x000000ffb900720c */ /* 0x000fe20003f05270 */
[----:B------:R-:W-:-:S12]  /*13030*/  BSSY.RECONVERGENT B0, `(.L_x_193) ;  /* 0x0000008000007945 */ /* 0x000fd80003800200 */
[----:B------:R-:W-:Y:S05]  /*13040*/  @P0 BRA `(.L_x_195) ;  /* 0x0000000000100947 */ /* 0x000fea0003800000 */
[----:B------:R-:W-:-:S04]  /*13050*/  ISETP.NE.U32.AND P0, PT, RZ, UR4, PT ;  /* 0x00000004ff007c0c */ /* 0x000fc8000bf05070 */
[----:B------:R-:W-:-:S13]  /*13060*/  ISETP.NE.AND.EX P0, PT, RZ, UR5, PT, P0 ;  /* 0x00000005ff007c0c */ /* 0x000fda000bf05300 */
[----:B------:R-:W-:Y:S05]  /*13070*/  @!P0 EXIT ;  /* 0x000000000000894d */ /* 0x000fea0003800000 */
[----:B------:R-:W-:Y:S05]  /*13080*/  BRA `(.L_x_196) ;  /* 0x0000000000087947 */ /* 0x000fea0003800000 */
.L_x_195:
[----:B------:R-:W-:-:S13]  /*13090*/  FSETP.NEU.AND P0, PT, R133, RZ, PT ;  /* 0x000000ff8500720b */ /* 0x000fda0003f0d000 */
[----:B------:R-:W-:Y:S05]  /*130a0*/  @!P0 EXIT ;  /* 0x000000000000894d */ /* 0x000fea0003800000 */
.L_x_196:
[----:B------:R-:W-:Y:S05]  /*130b0*/  BSYNC.RECONVERGENT B0 ;  /* 0x0000000000007941 */ /* 0x000fea0003800200 */
.L_x_193:
[----:B------:R-:W1:Y:S01]  /*130c0*/  S2UR UR7, SR_CgaCtaId ;  /* 0x00000000000779c3 */ /* 0x000e620000008800 */
[----:B------:R-:W-:Y:S01]  /*130d0*/  ULEA UR6, UR47, UR45, 0x3 ;  /* 0x0000002d2f067291 */ /* 0x000fe2000f8e18ff */
[----:B------:R-:W-:-:S04]  /*130e0*/  DEPBAR.LE SB0, 0x0 ;  /* 0x000080000000791a */ /* 0x000fc80000000000 */
[----:B------:R-:W-:-:S04]  /*130f0*/  UIADD3 UR6, UPT, UPT, UR6, 0x90, URZ ;  /* 0x0000009006067890 */ /* 0x000fc8000fffe0ff */
[----:B-1----:R-:W-:-:S09]  /*13100*/  UPRMT UR6, UR7, 0x654, UR6 ;  /* 0x0000065407067896 */ /* 0x002fd20008000006 */
[----:B------:R-:W-:Y:S01]  /*13110*/  SYNCS.ARRIVE.TRANS64.RED.A1T0 RZ, [UR6], RZ ;  /* 0x000000ffffff79a7 */ /* 0x000fe20008100406 */
[----:B------:R-:W-:Y:S05]  /*13120*/  EXIT ;  /* 0x000000000000794d */ /* 0x000fea0003800000 */
.L_x_24:
[----:B--2---:R2:W3:Y:S02]  /*13130*/  SYNCS.PHASECHK.TRANS64.TRYWAIT P0, [R0+URZ+0x100], R3 ;  /* 0x00010003000075a7 */ /* 0x0044e400080011ff */
[----:B---3--:R-:W-:Y:S05]  /*13140*/  @!P0 NANOSLEEP.SYNCS 0x989680 ;  /* 0x009896800000895d */ /* 0x008fea0003900000 */
[----:B------:R-:W3:Y:S02]  /*13150*/  @!P0 SYNCS.PHASECHK.TRANS64 P0, [R0+URZ+0x100], R3 ;  /* 0x00010003000085a7 */ /* 0x000ee400080010ff */
[----:B---3--:R-:W-:Y:S05]  /*13160*/  @!P0 BRA `(.L_x_24) ;  /* 0xfffffffc00f08947 */ /* 0x008fea000383ffff */
[----:B------:R-:W-:Y:S05]  /*13170*/  BRA `(.L_x_197) ;  /* 0xfffffeec002c7947 */ /* 0x000fea000383ffff */
.L_x_27:
[----:B--2---:R-:W-:-:S07]  /*13180*/  MOV R0, UR41 ;  /* 0x0000002900007c02 */ /* 0x004fce0008000f00 */
.L_x_198:
[----:B--2---:R2:W3:Y:S02]  /*13190*/  SYNCS.PHASECHK.TRANS64.TRYWAIT P0, [R0+URZ+0x38], R3 ;  /* 0x00003803000075a7 */ /* 0x0044e400080011ff */
[----:B---3--:R-:W-:Y:S05]  /*131a0*/  @!P0 NANOSLEEP.SYNCS 0x989680 ;  /* 0x009896800000895d */ /* 0x008fea0003900000 */
[----:B------:R-:W3:Y:S02]  /*131b0*/  @!P0 SYNCS.PHASECHK.TRANS64 P0, [R0+URZ+0x38], R3 ;  /* 0x00003803000085a7 */ /* 0x000ee400080010ff */
[----:B---3--:R-:W-:Y:S05]  /*131c0*/  @!P0 BRA `(.L_x_198) ;  /* 0xfffffffc00f08947 */ /* 0x008fea000383ffff */
[----:B------:R-:W-:Y:S05]  /*131d0*/  BRA `(.L_x_26) ;  /* 0xfffffeec00747947 */ /* 0x000fea000383ffff */
.L_x_36:
[----:B-1----:R-:W-:-:S07]  /*131e0*/  MOV R0, UR41 ;  /* 0x0000002900007c02 */ /* 0x002fce0008000f00 */
.L_x_199:
[----:B-1----:R1:W2:Y:S02]  /*131f0*/  SYNCS.PHASECHK.TRANS64.TRYWAIT P0, [R0+URZ+0x38], R3 ;  /* 0x00003803000075a7 */ /* 0x0022a400080011ff */
[----:B--2---:R-:W-:Y:S05]  /*13200*/  @!P0 NANOSLEEP.SYNCS 0x989680 ;  /* 0x009896800000895d */ /* 0x004fea0003900000 */
[----:B------:R-:W2:Y:S02]  /*13210*/  @!P0 SYNCS.PHASECHK.TRANS64 P0, [R0+URZ+0x38], R3 ;  /* 0x00003803000085a7 */ /* 0x000ea400080010ff */
[----:B--2---:R-:W-:Y:S05]  /*13220*/  @!P0 BRA `(.L_x_199) ;  /* 0xfffffffc00f08947 */ /* 0x004fea000383ffff */
[----:B------:R-:W-:Y:S05]  /*13230*/  BRA `(.L_x_35) ;  /* 0xfffffef000847947 */ /* 0x000fea000383ffff */
.L_x_43:
[----:B-1----:R1:W4:Y:S02]  /*13240*/  SYNCS.PHASECHK.TRANS64.TRYWAIT P0, [R3+URZ+0xc0], R0 ;  /* 0x0000c000030075a7 */ /* 0x00232400080011ff */
[----:B----4-:R-:W-:Y:S05]  /*13250*/  @!P0 NANOSLEEP.SYNCS 0x989680 ;  /* 0x009896800000895d */ /* 0x010fea0003900000 */
[----:B------:R-:W4:Y:S02]  /*13260*/  @!P0 SYNCS.PHASECHK.TRANS64 P0, [R3+URZ+0xc0], R0 ;  /* 0x0000c000030085a7 */ /* 0x000f2400080010ff */
[----:B----4-:R-:W-:Y:S05]  /*13270*/  @!P0 BRA `(.L_x_43) ;  /* 0xfffffffc00f08947 */ /* 0x010fea000383ffff */
[----:B------:R-:W-:Y:S05]  /*13280*/  BRA `(.L_x_200) ;  /* 0xfffffef400747947 */ /* 0x000fea000383ffff */
.L_x_47:
[----:B-1----:R-:W-:-:S07]  /*13290*/  MOV R0, UR4 ;  /* 0x0000000400007c02 */ /* 0x002fce0008000f00 */
.L_x_201:
[----:B-1----:R1:W2:Y:S02]  /*132a0*/  SYNCS.PHASECHK.TRANS64.TRYWAIT P0, [R0+URZ], R3 ;  /* 0x00000003000075a7 */ /* 0x0022a400080011ff */
[----:B--2---:R-:W-:Y:S05]  /*132b0*/  @!P0 NANOSLEEP.SYNCS 0x989680 ;  /* 0x009896800000895d */ /* 0x004fea0003900000 */
[----:B------:R-:W2:Y:S02]  /*132c0*/  @!P0 SYNCS.PHASECHK.TRANS64 P0, [R0+URZ], R3 ;  /* 0x00000003000085a7 */ /* 0x000ea400080010ff */
[----:B--2---:R-:W-:Y:S05]  /*132d0*/  @!P0 BRA `(.L_x_201) ;  /* 0xfffffffc00f08947 */ /* 0x004fea000383ffff */
[----:B------:R-:W-:Y:S05]  /*132e0*/  BRA `(.L_x_202) ;  /* 0xfffffefc00207947 */ /* 0x000fea000383ffff */
.L_x_48:
[----:B------:R-:W-:-:S07]  /*132f0*/  MOV R0, UR5 ;  /* 0x0000000500007c02 */ /* 0x000fce0008000f00 */
.L_x_203:
[----:B-1----:R1:W2:Y:S02]  /*13300*/  SYNCS.PHASECHK.TRANS64.TRYWAIT P0, [R0+URZ], R3 ;  /* 0x00000003000075a7 */ /* 0x0022a400080011ff */
[----:B--2---:R-:W-:Y:S05]  /*13310*/  @!P0 NANOSLEEP.SYNCS 0x989680 ;  /* 0x009896800000895d */ /* 0x004fea0003900000 */
[----:B------:R-:W2:Y:S02]  /*13320*/  @!P0 SYNCS.PHASECHK.TRANS64 P0, [R0+URZ], R3 ;  /* 0x00000003000085a7 */ /* 0x000ea400080010ff */
[----:B--2---:R-:W-:Y:S05]  /*13330*/  @!P0 BRA `(.L_x_203) ;  /* 0xfffffffc00f08947 */ /* 0x004fea000383ffff */
[----:B------:R-:W-:Y:S05]  /*13340*/  BRA `(.L_x_204) ;  /* 0xfffffefc002c7947 */ /* 0x000fea000383ffff */
.L_x_49:
[----:B------:R-:W-:-:S07]  /*13350*/  MOV R0, UR5 ;  /* 0x0000000500007c02 */ /* 0x000fce0008000f00 */
.L_x_205:
[----:B-1----:R1:W2:Y:S02]  /*13360*/  SYNCS.PHASECHK.TRANS64.TRYWAIT P0, [R0+URZ], R3 ;  /* 0x00000003000075a7 */ /* 0x0022a400080011ff */
[----:B--2---:R-:W-:Y:S05]  /*13370*/  @!P0 NANOSLEEP.SYNCS 0x989680 ;  /* 0x009896800000895d */ /* 0x004fea0003900000 */
[----:B------:R-:W2:Y:S02]  /*13380*/  @!P0 SYNCS.PHASECHK.TRANS64 P0, [R0+URZ], R3 ;  /* 0x00000003000085a7 */ /* 0x000ea400080010ff */
[----:B--2---:R-:W-:Y:S05]  /*13390*/  @!P0 BRA `(.L_x_205) ;  /* 0xfffffffc00f08947 */ /* 0x004fea000383ffff */
[----:B------:R-:W-:Y:S05]  /*133a0*/  BRA `(.L_x_206) ;  /* 0xfffffefc00387947 */ /* 0x000fea000383ffff */
.L_x_50:
[----:B------:R-:W-:-:S07]  /*133b0*/  MOV R0, UR5 ;  /* 0x0000000500007c02 */ /* 0x000fce0008000f00 */
.L_x_207:
[----:B-1----:R1:W2:Y:S02]  /*133c0*/  SYNCS.PHASECHK.TRANS64.TRYWAIT P0, [R0+URZ], R3 ;  /* 0x00000003000075a7 */ /* 0x0022a400080011ff */
[----:B--2---:R-:W-:Y:S05]  /*133d0*/  @!P0 NANOSLEEP.SYNCS 0x989680 ;  /* 0x009896800000895d */ /* 0x004fea0003900000 */
[----:B------:R-:W2:Y:S02]  /*133e0*/  @!P0 SYNCS.PHASECHK.TRANS64 P0, [R0+URZ], R3 ;  /* 0x00000003000085a7 */ /* 0x000ea400080010ff */
[----:B--2---:R-:W-:Y:S05]  /*133f0*/  @!P0 BRA `(.L_x_207) ;  /* 0xfffffffc00f08947 */ /* 0x004fea000383ffff */
[----:B------:R-:W-:Y:S05]  /*13400*/  BRA `(.L_x_208) ;  /* 0xfffffefc00447947 */ /* 0x000fea000383ffff */
.L_x_51:
[----:B------:R-:W-:-:S07]  /*13410*/  MOV R0, UR5 ;  /* 0x0000000500007c02 */ /* 0x000fce0008000f00 */
.L_x_209:
[----:B-1----:R1:W2:Y:S02]  /*13420*/  SYNCS.PHASECHK.TRANS64.TRYWAIT P0, [R0+URZ], R3 ;  /* 0x00000003000075a7 */ /* 0x0022a400080011ff */
[----:B--2---:R-:W-:Y:S05]  /*13430*/  @!P0 NANOSLEEP.SYNCS 0x989680 ;  /* 0x009896800000895d */ /* 0x004fea0003900000 */
[----:B------:R-:W2:Y:S02]  /*13440*/  @!P0 SYNCS.PHASECHK.TRANS64 P0, [R0+URZ], R3 ;  /* 0x00000003000085a7 */ /* 0x000ea400080010ff */
[----:B--2---:R-:W-:Y:S05]  /*13450*/  @!P0 BRA `(.L_x_209) ;  /* 0xfffffffc00f08947 */ /* 0x004fea000383ffff */
[----:B------:R-:W-:Y:S05]  /*13460*/  BRA `(.L_x_210) ;  /* 0xfffffefc00507947 */ /* 0x000fea000383ffff */
.L_x_52:
[----:B------:R-:W-:-:S07]  /*13470*/  MOV R0, UR5 ;  /* 0x0000000500007c02 */ /* 0x000fce0008000f00 */
.L_x_211:
[----:B-1----:R1:W2:Y:S02]  /*13480*/  SYNCS.PHASECHK.TRANS64.TRYWAIT P0, [R0+URZ], R3 ;  /* 0x00000003000075a7 */ /* 0x0022a400080011ff */
[----:B--2---:R-:W-:Y:S05]  /*13490*/  @!P0 NANOSLEEP.SYNCS 0x989680 ;  /* 0x009896800000895d */ /* 0x004fea0003900000 */
[----:B------:R-:W2:Y:S02]  /*134a0*/  @!P0 SYNCS.PHASECHK.TRANS64 P0, [R0+URZ], R3 ;  /* 0x00000003000085a7 */ /* 0x000ea400080010ff */
[----:B--2---:R-:W-:Y:S05]  /*134b0*/  @!P0 BRA `(.L_x_211) ;  /* 0xfffffffc00f08947 */ /* 0x004fea000383ffff */
[----:B------:R-:W-:Y:S05]  /*134c0*/  BRA `(.L_x_212) ;  /* 0xfffffefc005c7947 */ /* 0x000fea000383ffff */
.L_x_55:
[----:B-1----:R1:W2:Y:S02]  /*134d0*/  SYNCS.PHASECHK.TRANS64.TRYWAIT P0, [R0+URZ+0xf0], R5 ;  /* 0x0000f005000075a7 */ /* 0x0022a400080011ff */
[----:B--2---:R-:W-:Y:S05]  /*134e0*/  @!P0 NANOSLEEP.SYNCS 0x989680 ;  /* 0x009896800000895d */ /* 0x004fea0003900000 */
[----:B------:R-:W2:Y:S02]  /*134f0*/  @!P0 SYNCS.PHASECHK.TRANS64 P0, [R0+URZ+0xf0], R5 ;  /* 0x0000f005000085a7 */ /* 0x000ea400080010ff */
[----:B--2---:R-:W-:Y:S05]  /*13500*/  @!P0 BRA `(.L_x_55) ;  /* 0xfffffffc00f08947 */ /* 0x004fea000383ffff */
[----:B------:R-:W-:Y:S05]  /*13510*/  BRA `(.L_x_213) ;  /* 0xfffffefc00c07947 */ /* 0x000fea000383ffff */
.L_x_56:
[----:B------:R-:W-:-:S07]  /*13520*/  MOV R0, UR4 ;  /* 0x0000000400007c02 */ /* 0x000fce0008000f00 */
.L_x_214:
[----:B-1----:R1:W2:Y:S02]  /*13530*/  SYNCS.PHASECHK.TRANS64.TRYWAIT P0, [R0+URZ+0xd0], R5 ;  /* 0x0000d005000075a7 */ /* 0x0022a400080011ff */
[----:B--2---:R-:W-:Y:S05]  /*13540*/  @!P0 NANOSLEEP.SYNCS 0x989680 ;  /* 0x009896800000895d */ /* 0x004fea0003900000 */
[----:B------:R-:W2:Y:S02]  /*13550*/  @!P0 SYNCS.PHASECHK.TRANS64 P0, [R0+URZ+0xd0], R5 ;  /* 0x0000d005000085a7 */ /* 0x000ea400080010ff */
[----:B--2---:R-:W-:Y:S05]  /*13560*/  @!P0 BRA `(.L_x_214) ;  /* 0xfffffffc00f08947 */ /* 0x004fea000383ffff */
[----:B------:R-:W-:Y:S05]  /*13570*/  BRA `(.L_x_215) ;  /* 0xfffffefc00d07947 */ /* 0x000fea000383ffff */
.L_x_57:
[----:B-1----:R1:W2:Y:S02]  /*13580*/  SYNCS.PHASECHK.TRANS64.TRYWAIT P1, [R0+URZ+0xc0], R5 ;  /* 0x0000c005000075a7 */ /* 0x0022a400080211ff */
[----:B--2---:R-:W-:Y:S05]  /*13590*/  @!P1 NANOSLEEP.SYNCS 0x989680 ;  /* 0x009896800000995d */ /* 0x004fea0003900000 */
[----:B------:R-:W2:Y:S02]  /*135a0*/  @!P1 SYNCS.PHASECHK.TRANS64 P1, [R0+URZ+0xc0], R5 ;  /* 0x0000c005000095a7 */ /* 0x000ea400080210ff */
[----:B--2---:R-:W-:Y:S05]  /*135b0*/  @!P1 BRA `(.L_x_57) ;  /* 0xfffffffc00f09947 */ /* 0x004fea000383ffff */
[----:B------:R-:W-:Y:S05]  /*135c0*/  BRA `(.L_x_216) ;  /* 0xffffff0000007947 */ /* 0x000fea000383ffff */
.L_x_60:
[----:B------:R-:W-:-:S07]  /*135d0*/  MOV R0, UR4 ;  /* 0x0000000400007c02 */ /* 0x000fce0008000f00 */
.L_x_217:
[----:B-1----:R1:W2:Y:S02]  /*135e0*/  SYNCS.PHASECHK.TRANS64.TRYWAIT P0, [R0+URZ+0xd0], R3 ;  /* 0x0000d003000075a7 */ /* 0x0022a400080011ff */
[----:B--2---:R-:W-:Y:S05]  /*135f0*/  @!P0 NANOSLEEP.SYNCS 0x989680 ;  /* 0x009896800000895d */ /* 0x004fea0003900000 */
[----:B------:R-:W2:Y:S02]  /*13600*/  @!P0 SYNCS.PHASECHK.TRANS64 P0, [R0+URZ+0xd0], R3 ;  /* 0x0000d003000085a7 */ /* 0x000ea400080010ff */
[----:B--2---:R-:W-:Y:S05]  /*13610*/  @!P0 BRA `(.L_x_217) ;  /* 0xfffffffc00f08947 */ /* 0x004fea000383ffff */
[----:B------:R-:W-:Y:S05]  /*13620*/  BRA `(.L_x_59) ;  /* 0xffffff0000547947 */ /* 0x000fea000383ffff */
.L_x_67:
[----:B-1----:R1:W2:Y:S02]  /*13630*/  SYNCS.PHASECHK.TRANS64.TRYWAIT P0, [R16+URZ+0xc0], R5 ;  /* 0x0000c005100075a7 */ /* 0x0022a400080011ff */
[----:B--2---:R-:W-:Y:S05]  /*13640*/  @!P0 NANOSLEEP.SYNCS 0x989680 ;  /* 0x009896800000895d */ /* 0x004fea0003900000 */
[----:B------:R-:W2:Y:S02]  /*13650*/  @!P0 SYNCS.PHASECHK.TRANS64 P0, [R16+URZ+0xc0], R5 ;  /* 0x0000c005100085a7 */ /* 0x000ea400080010ff */
[----:B--2---:R-:W-:Y:S05]  /*13660*/  @!P0 BRA `(.L_x_67) ;  /* 0xfffffffc00f08947 */ /* 0x004fea000383ffff */
[----:B------:R-:W-:Y:S05]  /*13670*/  BRA `(.L_x_218) ;  /* 0xffffff08000c7947 */ /* 0x000fea000383ffff */
.L_x_70:
[----:B-1----:R1:W2:Y:S02]  /*13680*/  SYNCS.PHASECHK.TRANS64.TRYWAIT P1, [R4+URZ], R5 ;  /* 0x00000005040075a7 */ /* 0x0022a400080211ff */
[----:B--2---:R-:W-:Y:S05]  /*13690*/  @!P1 NANOSLEEP.SYNCS 0x989680 ;  /* 0x009896800000995d */ /* 0x004fea0003900000 */
[----:B------:R-:W2:Y:S02]  /*136a0*/  @!P1 SYNCS.PHASECHK.TRANS64 P1, [R4+URZ], R5 ;  /* 0x00000005040095a7 */ /* 0x000ea400080210ff */
[----:B--2---:R-:W-:Y:S05]  /*136b0*/  @!P1 BRA `(.L_x_70) ;  /* 0xfffffffc00f09947 */ /* 0x004fea000383ffff */
[----:B------:R-:W-:Y:S05]  /*136c0*/  BRA `(.L_x_69) ;  /* 0xffffff0800607947 */ /* 0x000fea000383ffff */
.L_x_71:
[----:B-1----:R1:W2:Y:S02]  /*136d0*/  SYNCS.PHASECHK.TRANS64.TRYWAIT P2, [R3+URZ+0xe8], R20 ;  /* 0x0000e814030075a7 */ /* 0x0022a400080411ff */
[----:B--2---:R-:W-:Y:S05]  /*136e0*/  @!P2 NANOSLEEP.SYNCS 0x989680 ;  /* 0x009896800000a95d */ /* 0x004fea0003900000 */
[----:B------:R-:W2:Y:S02]  /*136f0*/  @!P2 SYNCS.PHASECHK.TRANS64 P2, [R3+URZ+0xe8], R20 ;  /* 0x0000e8140300a5a7 */ /* 0x000ea400080410ff */
[----:B--2---:R-:W-:Y:S05]  /*13700*/  @!P2 BRA `(.L_x_71) ;  /* 0xfffffffc00f0a947 */ /* 0x004fea000383ffff */
[----:B------:R-:W-:Y:S05]  /*13710*/  BRA `(.L_x_219) ;  /* 0xffffff0800e07947 */ /* 0x000fea000383ffff */
.L_x_74:
[----:B--2---:R2:W3:Y:S02]  /*13720*/  SYNCS.PHASECHK.TRANS64.TRYWAIT P2, [R7+URZ], R4 ;  /* 0x00000004070075a7 */ /* 0x0044e400080411ff */
[----:B---3--:R-:W-:Y:S05]  /*13730*/  @!P2 NANOSLEEP.SYNCS 0x989680 ;  /* 0x009896800000a95d */ /* 0x008fea0003900000 */
[----:B------:R-:W3:Y:S02]  /*13740*/  @!P2 SYNCS.PHASECHK.TRANS64 P2, [R7+URZ], R4 ;  /* 0x000000040700a5a7 */ /* 0x000ee400080410ff */
[----:B---3--:R-:W-:Y:S05]  /*13750*/  @!P2 BRA `(.L_x_74) ;  /* 0xfffffffc00f0a947 */ /* 0x008fea000383ffff */
[----:B------:R-:W-:Y:S05]  /*13760*/  BRA `(.L_x_73) ;  /* 0xffffff0c00a07947 */ /* 0x000fea000383ffff */
.L_x_77:
[----:B-1----:R1:W2:Y:S02]  /*13770*/  SYNCS.PHASECHK.TRANS64.TRYWAIT P0, [R3+URZ+0x110], R2 ;  /* 0x00011002030075a7 */ /* 0x0022a400080011ff */
[----:B--2---:R-:W-:Y:S05]  /*13780*/  @!P0 NANOSLEEP.SYNCS 0x989680 ;  /* 0x009896800000895d */ /* 0x004fea0003900000 */
[----:B------:R-:W2:Y:S02]  /*13790*/  @!P0 SYNCS.PHASECHK.TRANS64 P0, [R3+URZ+0x110], R2 ;  /* 0x00011002030085a7 */ /* 0x000ea400080010ff */
[----:B--2---:R-:W-:Y:S05]  /*137a0*/  @!P0 BRA `(.L_x_77) ;  /* 0xfffffffc00f08947 */ /* 0x004fea000383ffff */
[----:B------:R-:W-:Y:S05]  /*137b0*/  BRA `(.L_x_220) ;  /* 0xffffff1000f07947 */ /* 0x000fea000383ffff */
.L_x_82:
[----:B-1----:R1:W2:Y:S02]  /*137c0*/  SYNCS.PHASECHK.TRANS64.TRYWAIT P0, [R12+URZ+0xc0], R9 ;  /* 0x0000c0090c0075a7 */ /* 0x0022a400080011ff */
[----:B--2---:R-:W-:Y:S05]  /*137d0*/  @!P0 NANOSLEEP.SYNCS 0x989680 ;  /* 0x009896800000895d */ /* 0x004fea0003900000 */
[----:B------:R-:W2:Y:S02]  /*137e0*/  @!P0 SYNCS.PHASECHK.TRANS64 P0, [R12+URZ+0xc0], R9 ;  /* 0x0000c0090c0085a7 */ /* 0x000ea400080010ff */
[----:B--2---:R-:W-:Y:S05]  /*137f0*/  @!P0 BRA `(.L_x_82) ;  /* 0xfffffffc00f08947 */ /* 0x004fea000383ffff */
[----:B------:R-:W-:Y:S05]  /*13800*/  BRA `(.L_x_221) ;  /* 0xffffff1800207947 */ /* 0x000fea000383ffff */
.L_x_85:
[----:B------:R-:W-:Y:S07]  /*13810*/  MOV R0, UR21 ;  /* 0x0000001500007c02 */ /* 0x000fee0008000f00 */
.L_x_222:
[----:B-1----:R1:W2:Y:S02]  /*13820*/  SYNCS.PHASECHK.TRANS64.TRYWAIT P2, [R0+URZ+0xb8], R9 ;  /* 0x0000b809000075a7 */ /* 0x0022a400080411ff */
[----:B--2---:R-:W-:Y:S05]  /*13830*/  @!P2 NANOSLEEP.SYNCS 0x989680 ;  /* 0x009896800000a95d */ /* 0x004fea0003900000 */
[----:B------:R-:W2:Y:S02]  /*13840*/  @!P2 SYNCS.PHASECHK.TRANS64 P2, [R0+URZ+0xb8], R9 ;  /* 0x0000b8090000a5a7 */ /* 0x000ea400080410ff */
[----:B--2---:R-:W-:Y:S05]  /*13850*/  @!P2 BRA `(.L_x_222) ;  /* 0xfffffffc00f0a947 */ /* 0x004fea000383ffff */
[----:B------:R-:W-:Y:S05]  /*13860*/  BRA `(.L_x_84) ;  /* 0xffffff1c00887947 */ /* 0x000fea000383ffff */
.L_x_88:
[----:B------:R-:W-:Y:S07]  /*13870*/  MOV R9, UR21 ;  /* 0x0000001500097c02 */ /* 0x000fee0008000f00 */
.L_x_223:
[----:B-1----:R1:W2:Y:S02]  /*13880*/  SYNCS.PHASECHK.TRANS64.TRYWAIT P0, [R9+URZ+0x90], R10 ;  /* 0x0000900a090075a7 */ /* 0x0022a400080011ff */
[----:B--2---:R-:W-:Y:S05]  /*13890*/  @!P0 NANOSLEEP.SYNCS 0x989680 ;  /* 0x009896800000895d */ /* 0x004fea0003900000 */
[----:B------:R-:W2:Y:S02]  /*138a0*/  @!P0 SYNCS.PHASECHK.TRANS64 P0, [R9+URZ+0x90], R10 ;  /* 0x0000900a090085a7 */ /* 0x000ea400080010ff */
[----:B--2---:R-:W-:Y:S05]  /*138b0*/  @!P0 BRA `(.L_x_223) ;  /* 0xfffffffc00f08947 */ /* 0x004fea000383ffff */
[----:B------:R-:W-:Y:S05]  /*138c0*/  BRA `(.L_x_224) ;  /* 0xffffff1c00f07947 */ /* 0x000fea000383ffff */
.L_x_89:
[----:B------:R-:W-:Y:S07]  /*138d0*/  MOV R9, UR21 ;  /* 0x0000001500097c02 */ /* 0x000fee0008000f00 */
.L_x_225:
[----:B-1----:R1:W2:Y:S02]  /*138e0*/  SYNCS.PHASECHK.TRANS64.TRYWAIT P0, [R9+URZ+0x98], R10 ;  /* 0x0000980a090075a7 */ /* 0x0022a400080011ff */
[----:B--2---:R-:W-:Y:S05]  /*138f0*/  @!P0 NANOSLEEP.SYNCS 0x989680 ;  /* 0x009896800000895d */ /* 0x004fea0003900000 */
[----:B------:R-:W2:Y:S02]  /*13900*/  @!P0 SYNCS.PHASECHK.TRANS64 P0, [R9+URZ+0x98], R10 ;  /* 0x0000980a090085a7 */ /* 0x000ea400080010ff */
[----:B--2---:R-:W-:Y:S05]  /*13910*/  @!P0 BRA `(.L_x_225) ;  /* 0xfffffffc00f08947 */ /* 0x004fea000383ffff */
[----:B------:R-:W-:Y:S05]  /*13920*/  BRA `(.L_x_226) ;  /* 0xffffff2000487947 */ /* 0x000fea000383ffff */
.L_x_90:
[----:B------:R-:W-:Y:S07]  /*13930*/  MOV R9, UR21 ;  /* 0x0000001500097c02 */ /* 0x000fee0008000f00 */
.L_x_227:
[----:B-1----:R1:W2:Y:S02]  /*13940*/  SYNCS.PHASECHK.TRANS64.TRYWAIT P0, [R9+URZ+0xa0], R10 ;  /* 0x0000a00a090075a7 */ /* 0x0022a400080011ff */
[----:B--2---:R-:W-:Y:S05]  /*13950*/  @!P0 NANOSLEEP.SYNCS 0x989680 ;  /* 0x009896800000895d */ /* 0x004fea0003900000 */
[----:B------:R-:W2:Y:S02]  /*13960*/  @!P0 SYNCS.PHASECHK.TRANS64 P0, [R9+URZ+0xa0], R10 ;  /* 0x0000a00a090085a7 */ /* 0x000ea400080010ff */
[----:B--2---:R-:W-:Y:S05]  /*13970*/  @!P0 BRA `(.L_x_227) ;  /* 0xfffffffc00f08947 */ /* 0x004fea000383ffff */
[----:B------:R-:W-:Y:S05]  /*13980*/  BRA `(.L_x_228) ;  /* 0xffffff2000a87947 */ /* 0x000fea000383ffff */
.L_x_91:
[----:B------:R-:W-:Y:S07]  /*13990*/  MOV R9, UR21 ;  /* 0x0000001500097c02 */ /* 0x000fee0008000f00 */
.L_x_229:
[----:B-1----:R1:W2:Y:S02]  /*139a0*/  SYNCS.PHASECHK.TRANS64.TRYWAIT P0, [R9+URZ+0xa8], R10 ;  /* 0x0000a80a090075a7 */ /* 0x0022a400080011ff */
[----:B--2---:R-:W-:Y:S05]  /*139b0*/  @!P0 NANOSLEEP.SYNCS 0x989680 ;  /* 0x009896800000895d */ /* 0x004fea0003900000 */
[----:B------:R-:W2:Y:S02]  /*139c0*/  @!P0 SYNCS.PHASECHK.TRANS64 P0, [R9+URZ+0xa8], R10 ;  /* 0x0000a80a090085a7 */ /* 0x000ea400080010ff */
[----:B--2---:R-:W-:Y:S05]  /*139d0*/  @!P0 BRA `(.L_x_229) ;  /* 0xfffffffc00f08947 */ /* 0x004fea000383ffff */
[----:B------:R-:W-:Y:S05]  /*139e0*/  BRA `(.L_x_230) ;  /* 0xffffff2400087947 */ /* 0x000fea000383ffff */
.L_x_92:
[----:B------:R-:W-:Y:S07]  /*139f0*/  MOV R0, UR21 ;  /* 0x0000001500007c02 */ /* 0x000fee0008000f00 */
.L_x_231:
[----:B-1----:R1:W2:Y:S02]  /*13a00*/  SYNCS.PHASECHK.TRANS64.TRYWAIT P0, [R0+URZ+0x90], R9 ;  /* 0x00009009000075a7 */ /* 0x0022a400080011ff */
[----:B--2---:R-:W-:Y:S05]  /*13a10*/  @!P0 NANOSLEEP.SYNCS 0x989680 ;  /* 0x009896800000895d */ /* 0x004fea0003900000 */
[----:B------:R-:W2:Y:S02]  /*13a20*/  @!P0 SYNCS.PHASECHK.TRANS64 P0, [R0+URZ+0x90], R9 ;  /* 0x00009009000085a7 */ /* 0x000ea400080010ff */
[----:B--2---:R-:W-:Y:S05]  /*13a30*/  @!P0 BRA `(.L_x_231) ;  /* 0xfffffffc00f08947 */ /* 0x004fea000383ffff */
[----:B------:R-:W-:Y:S05]  /*13a40*/  BRA `(.L_x_232) ;  /* 0xffffff24006c7947 */ /* 0x000fea000383ffff */
.L_x_93:
[----:B------:R-:W-:Y:S07]  /*13a50*/  MOV R0, UR21 ;  /* 0x0000001500007c02 */ /* 0x000fee0008000f00 */
.L_x_233:
[----:B-1----:R1:W2:Y:S02]  /*13a60*/  SYNCS.PHASECHK.TRANS64.TRYWAIT P0, [R0+URZ+0x98], R9 ;  /* 0x00009809000075a7 */ /* 0x0022a400080011ff */
[----:B--2---:R-:W-:Y:S05]  /*13a70*/  @!P0 NANOSLEEP.SYNCS 0x989680 ;  /* 0x009896800000895d */ /* 0x004fea0003900000 */
[----:B------:R-:W2:Y:S02]  /*13a80*/  @!P0 SYNCS.PHASECHK.TRANS64 P0, [R0+URZ+0x98], R9 ;  /* 0x00009809000085a7 */ /* 0x000ea400080010ff */
[----:B--2---:R-:W-:Y:S05]  /*13a90*/  @!P0 BRA `(.L_x_233) ;  /* 0xfffffffc00f08947 */ /* 0x004fea000383ffff */
[----:B------:R-:W-:Y:S05]  /*13aa0*/  BRA `(.L_x_234) ;  /* 0xffffff2400cc7947 */ /* 0x000fea000383ffff */
.L_x_94:
[----:B------:R-:W-:Y:S07]  /*13ab0*/  MOV R0, UR21 ;  /* 0x0000001500007c02 */ /* 0x000fee0008000f00 */
.L_x_235:
[----:B-1----:R1:W2:Y:S02]  /*13ac0*/  SYNCS.PHASECHK.TRANS64.TRYWAIT P0, [R0+URZ+0xa0], R9 ;  /* 0x0000a009000075a7 */ /* 0x0022a400080011ff */
[----:B--2---:R-:W-:Y:S05]  /*13ad0*/  @!P0 NANOSLEEP.SYNCS 0x989680 ;  /* 0x009896800000895d */ /* 0x004fea0003900000 */
[----:B------:R-:W2:Y:S02]  /*13ae0*/  @!P0 SYNCS.PHASECHK.TRANS64 P0, [R0+URZ+0xa0], R9 ;  /* 0x0000a009000085a7 */ /* 0x000ea400080010ff */
[----:B--2---:R-:W-:Y:S05]  /*13af0*/  @!P0 BRA `(.L_x_235) ;  /* 0xfffffffc00f08947 */ /* 0x004fea000383ffff */
[----:B------:R-:W-:Y:S05]  /*13b00*/  BRA `(.L_x_236) ;  /* 0xffffff2800307947 */ /* 0x000fea000383ffff */
.L_x_95:
[----:B------:R-:W-:Y:S07]  /*13b10*/  MOV R0, UR21 ;  /* 0x0000001500007c02 */ /* 0x000fee0008000f00 */
.L_x_237:
[----:B-1----:R1:W2:Y:S02]  /*13b20*/  SYNCS.PHASECHK.TRANS64.TRYWAIT P0, [R0+URZ+0xa8], R9 ;  /* 0x0000a809000075a7 */ /* 0x0022a400080011ff */
[----:B--2---:R-:W-:Y:S05]  /*13b30*/  @!P0 NANOSLEEP.SYNCS 0x989680 ;  /* 0x009896800000895d */ /* 0x004fea0003900000 */
[----:B------:R-:W2:Y:S02]  /*13b40*/  @!P0 SYNCS.PHASECHK.TRANS64 P0, [R0+URZ+0xa8], R9 ;  /* 0x0000a809000085a7 */ /* 0x000ea400080010ff */
[----:B--2---:R-:W-:Y:S05]  /*13b50*/  @!P0 BRA `(.L_x_237) ;  /* 0xfffffffc00f08947 */ /* 0x004fea000383ffff */
[----:B------:R-:W-:Y:S05]  /*13b60*/  BRA `(.L_x_238) ;  /* 0xffffff28008c7947 */ /* 0x000fea000383ffff */
.L_x_97:
[----:B------:R-:W-:-:S07]  /*13b70*/  MOV R3, UR21 ;  /* 0x0000001500037c02 */ /* 0x000fce0008000f00 */
.L_x_239:
[----:B-1----:R1:W3:Y:S02]  /*13b80*/  SYNCS.PHASECHK.TRANS64.TRYWAIT P0, [R3+URZ+0x90], R10 ;  /* 0x0000900a030075a7 */ /* 0x0022e400080011ff */
[----:B---3--:R-:W-:Y:S05]  /*13b90*/  @!P0 NANOSLEEP.SYNCS 0x989680 ;  /* 0x009896800000895d */ /* 0x008fea0003900000 */
[----:B------:R-:W3:Y:S02]  /*13ba0*/  @!P0 SYNCS.PHASECHK.TRANS64 P0, [R3+URZ+0x90], R10 ;  /* 0x0000900a030085a7 */ /* 0x000ee400080010ff */
[----:B---3--:R-:W-:Y:S05]  /*13bb0*/  @!P0 BRA `(.L_x_239) ;  /* 0xfffffffc00f08947 */ /* 0x008fea000383ffff */
[----:B------:R-:W-:Y:S05]  /*13bc0*/  BRA `(.L_x_240) ;  /* 0xffffff2c00147947 */ /* 0x000fea000383ffff */
.L_x_98:
[----:B-1----:R-:W-:-:S07]  /*13bd0*/  MOV R3, UR21 ;  /* 0x0000001500037c02 */ /* 0x002fce0008000f00 */
.L_x_241:
[----:B-1----:R1:W3:Y:S02]  /*13be0*/  SYNCS.PHASECHK.TRANS64.TRYWAIT P0, [R3+URZ+0x98], R10 ;  /* 0x0000980a030075a7 */ /* 0x0022e400080011ff */
[----:B---3--:R-:W-:Y:S05]  /*13bf0*/  @!P0 NANOSLEEP.SYNCS 0x989680 ;  /* 0x009896800000895d */ /* 0x008fea0003900000 */
[----:B------:R-:W3:Y:S02]  /*13c00*/  @!P0 SYNCS.PHASECHK.TRANS64 P0, [R3+URZ+0x98], R10 ;  /* 0x0000980a030085a7 */ /* 0x000ee400080010ff */
[----:B---3--:R-:W-:Y:S05]  /*13c10*/  @!P0 BRA `(.L_x_241) ;  /* 0xfffffffc00f08947 */ /* 0x008fea000383ffff */
[----:B------:R-:W-:Y:S05]  /*13c20*/  BRA `(.L_x_242) ;  /* 0xffffff2c00047947 */ /* 0x000fea000383ffff */
.L_x_99:
[----:B-1----:R-:W-:-:S07]  /*13c30*/  MOV R3, UR21 ;  /* 0x0000001500037c02 */ /* 0x002fce0008000f00 */
.L_x_243:
[----:B-1----:R1:W3:Y:S02]  /*13c40*/  SYNCS.PHASECHK.TRANS64.TRYWAIT P0, [R3+URZ+0xa0], R10 ;  /* 0x0000a00a030075a7 */ /* 0x0022e400080011ff */
[----:B---3--:R-:W-:Y:S05]  /*13c50*/  @!P0 NANOSLEEP.SYNCS 0x989680 ;  /* 0x009896800000895d */ /* 0x008fea0003900000 */
[----:B------:R-:W3:Y:S02]  /*13c60*/  @!P0 SYNCS.PHASECHK.TRANS64 P0, [R3+URZ+0xa0], R10 ;  /* 0x0000a00a030085a7 */ /* 0x000ee400080010ff */
[----:B---3--:R-:W-:Y:S05]  /*13c70*/  @!P0 BRA `(.L_x_243) ;  /* 0xfffffffc00f08947 */ /* 0x008fea000383ffff */
[----:B------:R-:W-:Y:S05]  /*13c80*/  BRA `(.L_x_244) ;  /* 0xffffff2800f87947 */ /* 0x000fea000383ffff */
.L_x_101:
[----:B--2---:R2:W3:Y:S02]  /*13c90*/  SYNCS.PHASECHK.TRANS64.TRYWAIT P0, [R0+URZ+0xc0], R3 ;  /* 0x0000c003000075a7 */ /* 0x0044e400080011ff */
[----:B---3--:R-:W-:Y:S05]  /*13ca0*/  @!P0 NANOSLEEP.SYNCS 0x989680 ;  /* 0x009896800000895d */ /* 0x008fea0003900000 */
[----:B------:R-:W3:Y:S02]  /*13cb0*/  @!P0 SYNCS.PHASECHK.TRANS64 P0, [R0+URZ+0xc0], R3 ;  /* 0x0000c003000085a7 */ /* 0x000ee400080010ff */
[----:B---3--:R-:W-:Y:S05]  /*13cc0*/  @!P0 BRA `(.L_x_101) ;  /* 0xfffffffc00f08947 */ /* 0x008fea000383ffff */
[----:B------:R-:W-:Y:S05]  /*13cd0*/  BRA `(.L_x_245) ;  /* 0xffffff2c00cc7947 */ /* 0x000fea000383ffff */
.L_x_112:
[----:B-1----:R-:W-:Y:S04]  /*13ce0*/  MOV R3, UR45 ;  /* 0x0000002d00037c02 */ /* 0x002fe80008000f00 */
[----:B------:R1:W2:Y:S03]  /*13cf0*/  SYNCS.PHASECHK.TRANS64.TRYWAIT P0, [R3+URZ+0x70], R6 ;  /* 0x00007006030075a7 */ /* 0x0002a600080011ff */
[----:B--2---:R-:W-:Y:S05]  /*13d00*/  @!P0 NANOSLEEP.SYNCS 0x989680 ;  /* 0x009896800000895d */ /* 0x004fea0003900000 */
[----:B------:R-:W2:Y:S02]  /*13d10*/  @!P0 SYNCS.PHASECHK.TRANS64 P0, [R3+URZ+0x70], R6 ;  /* 0x00007006030085a7 */ /* 0x000ea400080010ff */
[----:B--2---:R-:W-:Y:S05]  /*13d20*/  @!P0 BRA `(.L_x_112) ;  /* 0xfffffffc00ec8947 */ /* 0x004fea000383ffff */
[----:B------:R-:W-:Y:S05]  /*13d30*/  BRA `(.L_x_111) ;  /* 0xffffff3c00907947 */ /* 0x000fea000383ffff */
.L_x_114:
[----:B-1----:R-:W-:Y:S04]  /*13d40*/  MOV R3, UR45 ;  /* 0x0000002d00037c02 */ /* 0x002fe80008000f00 */
[----:B------:R1:W4:Y:S03]  /*13d50*/  SYNCS.PHASECHK.TRANS64.TRYWAIT P1, [R3+URZ+0xe0], R4 ;  /* 0x0000e004030075a7 */ /* 0x00032600080211ff */
[----:B----4-:R-:W-:Y:S05]  /*13d60*/  @!P1 NANOSLEEP.SYNCS 0x989680 ;  /* 0x009896800000995d */ /* 0x010fea0003900000 */
[----:B------:R-:W4:Y:S02]  /*13d70*/  @!P1 SYNCS.PHASECHK.TRANS64 P1, [R3+URZ+0xe0], R4 ;  /* 0x0000e004030095a7 */ /* 0x000f2400080210ff */
[----:B----4-:R-:W-:Y:S05]  /*13d80*/  @!P1 BRA `(.L_x_114) ;  /* 0xfffffffc00ec9947 */ /* 0x010fea000383ffff */
[----:B------:R-:W-:Y:S05]  /*13d90*/  BRA `(.L_x_113) ;  /* 0xffffff3c00c07947 */ /* 0x000fea000383ffff */
.L_x_125:
[----:B---3--:R3:W4:Y:S02]  /*13da0*/  SYNCS.PHASECHK.TRANS64.TRYWAIT P0, [R3+URZ+0x70], R0 ;  /* 0x00007000030075a7 */ /* 0x00872400080011ff */
[----:B----4-:R-:W-:Y:S05]  /*13db0*/  @!P0 NANOSLEEP.SYNCS 0x989680 ;  /* 0x009896800000895d */ /* 0x010fea0003900000 */
[----:B------:R-:W4:Y:S02]  /*13dc0*/  @!P0 SYNCS.PHASECHK.TRANS64 P0, [R3+URZ+0x70], R0 ;  /* 0x00007000030085a7 */ /* 0x000f2400080010ff */
[----:B----4-:R-:W-:Y:S05]  /*13dd0*/  @!P0 BRA `(.L_x_125) ;  /* 0xfffffffc00f08947 */ /* 0x010fea000383ffff */
[----:B------:R-:W-:Y:S05]  /*13de0*/  BRA `(.L_x_124) ;  /* 0xffffff5400747947 */ /* 0x000fea000383ffff */
.L_x_135:
[----:B-1----:R1:W3:Y:S02]  /*13df0*/  SYNCS.PHASECHK.TRANS64.TRYWAIT P0, [R11+URZ+0x70], R4 ;  /* 0x000070040b0075a7 */ /* 0x0022e400080011ff */
[----:B---3--:R-:W-:Y:S05]  /*13e00*/  @!P0 NANOSLEEP.SYNCS 0x989680 ;  /* 0x009896800000895d */ /* 0x008fea0003900000 */
[----:B------:R-:W3:Y:S02]  /*13e10*/  @!P0 SYNCS.PHASECHK.TRANS64 P0, [R11+URZ+0x70], R4 ;  /* 0x000070040b0085a7 */ /* 0x000ee400080010ff */
[----:B---3--:R-:W-:Y:S05]  /*13e20*/  @!P0 BRA `(.L_x_135) ;  /* 0xfffffffc00f08947 */ /* 0x008fea000383ffff */
[----:B------:R-:W-:Y:S05]  /*13e30*/  BRA `(.L_x_134) ;  /* 0xffffff6c00107947 */ /* 0x000fea000383ffff */
.L_x_145:
[----:B-1----:R1:W3:Y:S02]  /*13e40*/  SYNCS.PHASECHK.TRANS64.TRYWAIT P0, [R0+URZ+0x70], R9 ;  /* 0x00007009000075a7 */ /* 0x0022e400080011ff */
[----:B---3--:R-:W-:Y:S05]  /*13e50*/  @!P0 NANOSLEEP.SYNCS 0x989680 ;  /* 0x009896800000895d */ /* 0x008fea0003900000 */
[----:B------:R-:W3:Y:S02]  /*13e60*/  @!P0 SYNCS.PHASECHK.TRANS64 P0, [R0+URZ+0x70], R9 ;  /* 0x00007009000085a7 */ /* 0x000ee400080010ff */
[----:B---3--:R-:W-:Y:S05]  /*13e70*/  @!P0 BRA `(.L_x_145) ;  /* 0xfffffffc00f08947 */ /* 0x008fea000383ffff */
[----:B------:R-:W-:Y:S05]  /*13e80*/  BRA `(.L_x_144) ;  /* 0xffffff8000687947 */ /* 0x000fea000383ffff */
.L_x_155:
[----:B-1----:R1:W4:Y:S02]  /*13e90*/  SYNCS.PHASECHK.TRANS64.TRYWAIT P0, [R9+URZ+0x70], R4 ;  /* 0x00007004090075a7 */ /* 0x00232400080011ff */
[----:B----4-:R-:W-:Y:S05]  /*13ea0*/  @!P0 NANOSLEEP.SYNCS 0x989680 ;  /* 0x009896800000895d */ /* 0x010fea0003900000 */
[----:B------:R-:W4:Y:S02]  /*13eb0*/  @!P0 SYNCS.PHASECHK.TRANS64 P0, [R9+URZ+0x70], R4 ;  /* 0x00007004090085a7 */ /* 0x000f2400080010ff */
[----:B----4-:R-:W-:Y:S05]  /*13ec0*/  @!P0 BRA `(.L_x_155) ;  /* 0xfffffffc00f08947 */ /* 0x010fea000383ffff */
[----:B------:R-:W-:Y:S05]  /*13ed0*/  BRA `(.L_x_154) ;  /* 0xffffff9400fc7947 */ /* 0x000fea000383ffff */
.L_x_165:
[----:B-1----:R1:W3:Y:S02]  /*13ee0*/  SYNCS.PHASECHK.TRANS64.TRYWAIT P0, [R9+URZ+0x70], R4 ;  /* 0x00007004090075a7 */ /* 0x0022e400080011ff */
[----:B---3--:R-:W-:Y:S05]  /*13ef0*/  @!P0 NANOSLEEP.SYNCS 0x989680 ;  /* 0x009896800000895d */ /* 0x008fea0003900000 */
[----:B------:R-:W3:Y:S02]  /*13f00*/  @!P0 SYNCS.PHASECHK.TRANS64 P0, [R9+URZ+0x70], R4 ;  /* 0x00007004090085a7 */ /* 0x000ee400080010ff */
[----:B---3--:R-:W-:Y:S05]  /*13f10*/  @!P0 BRA `(.L_x_165) ;  /* 0xfffffffc00f08947 */ /* 0x008fea000383ffff */
[----:B------:R-:W-:Y:S05]  /*13f20*/  BRA `(.L_x_164) ;  /* 0xffffffac006c7947 */ /* 0x000fea000383ffff */
.L_x_175:
[----:B-1----:R1:W3:Y:S02]  /*13f30*/  SYNCS.PHASECHK.TRANS64.TRYWAIT P0, [R0+URZ+0x70], R9 ;  /* 0x00007009000075a7 */ /* 0x0022e400080011ff */
[----:B---3--:R-:W-:Y:S05]  /*13f40*/  @!P0 NANOSLEEP.SYNCS 0x989680 ;  /* 0x009896800000895d */ /* 0x008fea0003900000 */
[----:B------:R-:W3:Y:S02]  /*13f50*/  @!P0 SYNCS.PHASECHK.TRANS64 P0, [R0+URZ+0x70], R9 ;  /* 0x00007009000085a7 */ /* 0x000ee400080010ff */
[----:B---3--:R-:W-:Y:S05]  /*13f60*/  @!P0 BRA `(.L_x_175) ;  /* 0xfffffffc00f08947 */ /* 0x008fea000383ffff */
[----:B------:R-:W-:Y:S05]  /*13f70*/  BRA `(.L_x_174) ;  /* 0xffffffc400007947 */ /* 0x000fea000383ffff */
.L_x_185:
[----:B-1----:R1:W3:Y:S02]  /*13f80*/  SYNCS.PHASECHK.TRANS64.TRYWAIT P0, [R3+URZ+0x70], R16 ;  /* 0x00007010030075a7 */ /* 0x0022e400080011ff */
[----:B---3--:R-:W-:Y:S05]  /*13f90*/  @!P0 NANOSLEEP.SYNCS 0x989680 ;  /* 0x009896800000895d */ /* 0x008fea0003900000 */
[----:B------:R-:W3:Y:S02]  /*13fa0*/  @!P0 SYNCS.PHASECHK.TRANS64 P0, [R3+URZ+0x70], R16 ;  /* 0x00007010030085a7 */ /* 0x000ee400080010ff */
[----:B---3--:R-:W-:Y:S05]  /*13fb0*/  @!P0 BRA `(.L_x_185) ;  /* 0xfffffffc00f08947 */ /* 0x008fea000383ffff */
[----:B------:R-:W-:Y:S05]  /*13fc0*/  BRA `(.L_x_184) ;  /* 0xffffffd800647947 */ /* 0x000fea000383ffff */
        .weak           $__internal_0_$__cuda_sm10x_tcgen05_guardrail_trap_col_being_dealloced_not_returned_by_alloc
        .type           $__internal_0_$__cuda_sm10x_tcgen05_guardrail_trap_col_being_dealloced_not_returned_by_alloc,@function
        .size           $__internal_0_$__cuda_sm10x_tcgen05_guardrail_trap_col_being_dealloced_not_returned_by_alloc,($__internal_1_$__cuda_sm10x_tcgen05_guardrail_trap_phase_invalid_during_alloc - $__internal_0_$__cuda_sm10x_tcgen05_guardrail_trap_col_being_dealloced_not_returned_by_alloc)
$__internal_0_$__cuda_sm10x_tcgen05_guardrail_trap_col_being_dealloced_not_returned_by_alloc:
[----:B------:R-:W-:Y:S05]  /*13fd0*/  BPT.TRAP 0x1 ;  /* 0x000000040000795c */ /* 0x000fea0000300000 */
[----:B------:R-:W-:-:S04]  /*13fe0*/  HFMA2 R3, -RZ, RZ, 0, 0 ;  /* 0x00000000ff037431 */ /* 0x000fc800000001ff */
[----:B------:R-:W-:Y:S05]  /*13ff0*/  RET.REL.NODEC R2 `(_ZN7cutlass13device_kernelINS_4gemm6kernel13GemmUniversalIN4cute5tupleIJiiiiEEENS1_10collective13CollectiveMmaINS1_46MainloopSm100TmaUmmaWarpSpecializedBlockScaledILi7ELi2ELi1ENS5_IJNS4_1CILi4EEESB_NSA_ILi1EEEEEEEENS5_IJNSA_ILi128EEENSA_ILi256EEESF_EEENS5_IJNS_12float_e2m1_tENS_13float_ue8m0_tEEEENS5_IJNS5_IJlSC_lEEENS4_6LayoutINS5_IJNS5_IJNS5_IJNSA_ILi32EEESB_EEEiEEESP_NS5_IJSC_iEEEEEENS5_IJNS5_IJNS5_IJNSA_ILi16EEESB_EEEiEEENS5_IJNS5_IJNSA_ILi0EEESC_EEENSA_ILi512EEEEEENS5_IJSV_iEEEEEEEEEEESK_S12_NS4_8TiledMMAINS4_8MMA_AtomIJNS4_17SM100_MMA_MXF4_SSISI_SI_fSJ_Li128ELi256ELi32ELNS4_4UMMA5MajorE0ELS17_0ELNS16_7ScaleInE0ELS18_0EEEEEENSM_INS5_IJSC_SC_SC_EEENS5_IJSV_SV_SV_EEEEENS5_IJNS4_10UnderscoreES1E_S1E_EEEEENS5_IJNS4_23SM90_TMA_LOAD_MULTICASTES1H_EEENS5_IJNS4_14ComposedLayoutINS4_7SwizzleILi2ELi4ELi3EEENS4_18smem_ptr_flag_bitsILi4EEENSM_INS5_IJNSA_ILi8EEESF_EEENS5_IJSF_SC_EEEEEEENSM_INS5_IJNS5_IJNS5_IJSO_SC_EEENS5_IJSN_NSA_ILi2EEEEEEEEESC_NS5_IJS1U_SC_EEEEEENS5_IJNS5_IJNS5_IJST_SX_EEESW_EEESV_NS5_IJS1U_SX_EEEEEEEEEEEvNS4_8identityES1I_NS5_IJS1S_NSM_INS5_IJNS5_IJNS5_IJSO_S1U_EEES1V_EEESC_S1X_EEENS5_IJS20_SV_NS5_IJS1U_NSA_ILi1024EEEEEEEEEEEEEEvS25_EENS_8epilogue10collective18CollectiveEpilogueINS2F_23Sm100TmaWarpSpecializedILi4ELi2ELi32ELb1ELb0EEEJNS5_IJNSA_ILi64EEESG_SF_EEENS5_IJNSM_IS2K_SC_EENSM_IS1V_NS5_IJSC_SF_EEEEEEEENS_10bfloat16_tESL_S2Q_SL_NS2F_6fusion15FusionCallbacksIS2J_NS2R_17LinearCombinationIS2Q_fS2Q_fLNS_15FloatRoundStyleE2EEES2L_S2P_JEEENS4_5SM1004TMEM4LOAD26SM100_TMEM_LOAD_32dp32b32xENS4_13SM90_TMA_LOADENS1J_IS1L_NS1M_ILi16EEENSM_INS5_IJS1O_SN_EEENS5_IJSN_SC_EEEEEEENS4_39AutoVectorizingCopyWithAssumedAlignmentILi128EEENS4_14SM90_TMA_STOREES36_S38_S38_EEEvvEEEEvNT_6ParamsE) ;  /* 0xfffffec002007950 */ /* 0x000fea0003c3ffff */
        .weak           $__internal_1_$__cuda_sm10x_tcgen05_guardrail_trap_phase_invalid_during_alloc
        .type           $__internal_1_$__cuda_sm10x_tcgen05_guardrail_trap_phase_invalid_during_alloc,@function
        .size           $__internal_1_$__cuda_sm10x_tcgen05_guardrail_trap_phase_invalid_during_alloc,($__internal_2_$__cuda_sm10x_tcgen05_guardrail_trap_unallocated_columns_being_dealloced - $__internal_1_$__cuda_sm10x_tcgen05_guardrail_trap_phase_invalid_during_alloc)
$__internal_1_$__cuda_sm10x_tcgen05_guardrail_trap_phase_invalid_during_alloc:
[----:B------:R-:W-:Y:S05]  /*14000*/  BPT.TRAP 0x1 ;  /* 0x000000040000795c */ /* 0x000fea0000300000 */
[----:B------:R-:W-:-:S04]  /*14010*/  MOV R3, 0x0 ;  /* 0x0000000000037802 */ /* 0x000fc80000000f00 */
[----:B------:R-:W-:Y:S05]  /*14020*/  RET.REL.NODEC R2 `(_ZN7cutlass13device_kernelINS_4gemm6kernel13GemmUniversalIN4cute5tupleIJiiiiEEENS1_10collective13CollectiveMmaINS1_46MainloopSm100TmaUmmaWarpSpecializedBlockScaledILi7ELi2ELi1ENS5_IJNS4_1CILi4EEESB_NSA_ILi1EEEEEEEENS5_IJNSA_ILi128EEENSA_ILi256EEESF_EEENS5_IJNS_12float_e2m1_tENS_13float_ue8m0_tEEEENS5_IJNS5_IJlSC_lEEENS4_6LayoutINS5_IJNS5_IJNS5_IJNSA_ILi32EEESB_EEEiEEESP_NS5_IJSC_iEEEEEENS5_IJNS5_IJNS5_IJNSA_ILi16EEESB_EEEiEEENS5_IJNS5_IJNSA_ILi0EEESC_EEENSA_ILi512EEEEEENS5_IJSV_iEEEEEEEEEEESK_S12_NS4_8TiledMMAINS4_8MMA_AtomIJNS4_17SM100_MMA_MXF4_SSISI_SI_fSJ_Li128ELi256ELi32ELNS4_4UMMA5MajorE0ELS17_0ELNS16_7ScaleInE0ELS18_0EEEEEENSM_INS5_IJSC_SC_SC_EEENS5_IJSV_SV_SV_EEEEENS5_IJNS4_10UnderscoreES1E_S1E_EEEEENS5_IJNS4_23SM90_TMA_LOAD_MULTICASTES1H_EEENS5_IJNS4_14ComposedLayoutINS4_7SwizzleILi2ELi4ELi3EEENS4_18smem_ptr_flag_bitsILi4EEENSM_INS5_IJNSA_ILi8EEESF_EEENS5_IJSF_SC_EEEEEEENSM_INS5_IJNS5_IJNS5_IJSO_SC_EEENS5_IJSN_NSA_ILi2EEEEEEEEESC_NS5_IJS1U_SC_EEEEEENS5_IJNS5_IJNS5_IJST_SX_EEESW_EEESV_NS5_IJS1U_SX_EEEEEEEEEEEvNS4_8identityES1I_NS5_IJS1S_NSM_INS5_IJNS5_IJNS5_IJSO_S1U_EEES1V_EEESC_S1X_EEENS5_IJS20_SV_NS5_IJS1U_NSA_ILi1024EEEEEEEEEEEEEEvS25_EENS_8epilogue10collective18CollectiveEpilogueINS2F_23Sm100TmaWarpSpecializedILi4ELi2ELi32ELb1ELb0EEEJNS5_IJNSA_ILi64EEESG_SF_EEENS5_IJNSM_IS2K_SC_EENSM_IS1V_NS5_IJSC_SF_EEEEEEEENS_10bfloat16_tESL_S2Q_SL_NS2F_6fusion15FusionCallbacksIS2J_NS2R_17LinearCombinationIS2Q_fS2Q_fLNS_15FloatRoundStyleE2EEES2L_S2P_JEEENS4_5SM1004TMEM4LOAD26SM100_TMEM_LOAD_32dp32b32xENS4_13SM90_TMA_LOADENS1J_IS1L_NS1M_ILi16EEENSM_INS5_IJS1O_SN_EEENS5_IJSN_SC_EEEEEEENS4_39AutoVectorizingCopyWithAssumedAlignmentILi128EEENS4_14SM90_TMA_STOREES36_S38_S38_EEEvvEEEEvNT_6ParamsE) ;  /* 0xfffffebc02f47950 */ /* 0x000fea0003c3ffff */
        .weak           $__internal_2_$__cuda_sm10x_tcgen05_guardrail_trap_unallocated_columns_being_dealloced
        .type           $__internal_2_$__cuda_sm10x_tcgen05_guardrail_trap_unallocated_columns_being_dealloced,@function
        .size           $__internal_2_$__cuda_sm10x_tcgen05_guardrail_trap_unallocated_columns_being_dealloced,(.L_x_247 - $__internal_2_$__cuda_sm10x_tcgen05_guardrail_trap_unallocated_columns_being_dealloced)
$__internal_2_$__cuda_sm10x_tcgen05_guardrail_trap_unallocated_columns_being_dealloced:
[----:B------:R-:W-:Y:S05]  /*14030*/  BPT.TRAP 0x1 ;  /* 0x000000040000795c */ /* 0x000fea0000300000 */
[----:B------:R-:W-:-:S04]  /*14040*/  HFMA2 R3, -RZ, RZ, 0, 0 ;  /* 0x00000000ff037431 */ /* 0x000fc800000001ff */
[----:B------:R-:W-:Y:S05]  /*14050*/  RET.REL.NODEC R2 `(_ZN7cutlass13device_kernelINS_4gemm6kernel13GemmUniversalIN4cute5tupleIJiiiiEEENS1_10collective13CollectiveMmaINS1_46MainloopSm100TmaUmmaWarpSpecializedBlockScaledILi7ELi2ELi1ENS5_IJNS4_1CILi4EEESB_NSA_ILi1EEEEEEEENS5_IJNSA_ILi128EEENSA_ILi256EEESF_EEENS5_IJNS_12float_e2m1_tENS_13float_ue8m0_tEEEENS5_IJNS5_IJlSC_lEEENS4_6LayoutINS5_IJNS5_IJNS5_IJNSA_ILi32EEESB_EEEiEEESP_NS5_IJSC_iEEEEEENS5_IJNS5_IJNS5_IJNSA_ILi16EEESB_EEEiEEENS5_IJNS5_IJNSA_ILi0EEESC_EEENSA_ILi512EEEEEENS5_IJSV_iEEEEEEEEEEESK_S12_NS4_8TiledMMAINS4_8MMA_AtomIJNS4_17SM100_MMA_MXF4_SSISI_SI_fSJ_Li128ELi256ELi32ELNS4_4UMMA5MajorE0ELS17_0ELNS16_7ScaleInE0ELS18_0EEEEEENSM_INS5_IJSC_SC_SC_EEENS5_IJSV_SV_SV_EEEEENS5_IJNS4_10UnderscoreES1E_S1E_EEEEENS5_IJNS4_23SM90_TMA_LOAD_MULTICASTES1H_EEENS5_IJNS4_14ComposedLayoutINS4_7SwizzleILi2ELi4ELi3EEENS4_18smem_ptr_flag_bitsILi4EEENSM_INS5_IJNSA_ILi8EEESF_EEENS5_IJSF_SC_EEEEEEENSM_INS5_IJNS5_IJNS5_IJSO_SC_EEENS5_IJSN_NSA_ILi2EEEEEEEEESC_NS5_IJS1U_SC_EEEEEENS5_IJNS5_IJNS5_IJST_SX_EEESW_EEESV_NS5_IJS1U_SX_EEEEEEEEEEEvNS4_8identityES1I_NS5_IJS1S_NSM_INS5_IJNS5_IJNS5_IJSO_S1U_EEES1V_EEESC_S1X_EEENS5_IJS20_SV_NS5_IJS1U_NSA_ILi1024EEEEEEEEEEEEEEvS25_EENS_8epilogue10collective18CollectiveEpilogueINS2F_23Sm100TmaWarpSpecializedILi4ELi2ELi32ELb1ELb0EEEJNS5_IJNSA_ILi64EEESG_SF_EEENS5_IJNSM_IS2K_SC_EENSM_IS1V_NS5_IJSC_SF_EEEEEEEENS_10bfloat16_tESL_S2Q_SL_NS2F_6fusion15FusionCallbacksIS2J_NS2R_17LinearCombinationIS2Q_fS2Q_fLNS_15FloatRoundStyleE2EEES2L_S2P_JEEENS4_5SM1004TMEM4LOAD26SM100_TMEM_LOAD_32dp32b32xENS4_13SM90_TMA_LOADENS1J_IS1L_NS1M_ILi16EEENSM_INS5_IJS1O_SN_EEENS5_IJSN_SC_EEEEEEENS4_39AutoVectorizingCopyWithAssumedAlignmentILi128EEENS4_14SM90_TMA_STOREES36_S38_S38_EEEvvEEEEvNT_6ParamsE) ;  /* 0xfffffebc02e87950 */ /* 0x000fea0003c3ffff */
.L_x_246:
[----:B------:R-:W-:-:S00]  /*14060*/  BRA `(.L_x_246) ;  /* 0xfffffffc00fc7947 */ /* 0x000fc0000383ffff */
[----:B------:R-:W-:-:S00]  /*14070*/  NOP ;  /* 0x0000000000007918 */ /* 0x000fc00000000000 */
        /* <DEDUP_REMOVED lines=8> */
.L_x_247:


//--------------------- .nv.global.init           --------------------------
	.section	.nv.global.init,"aw",@progbits
.nv.global.init:
	.type		$str$29,@object
	.size		$str$29,($str$30 - $str$29)
$str$29:
        /*0000*/ 	.byte	0x28, 0x61, 0x64, 0x64, 0x72, 0x65, 0x73, 0x73, 0x20, 0x26, 0x20, 0x6d, 0x61, 0x73, 0x6b, 0x29
        /*0010*/ 	.byte	0x20, 0x3d, 0x3d, 0x20, 0x30, 0x00
	.type		$str$30,@object
	.size		$str$30,($str$26 - $str$30)
$str$30:
        /*0016*/ 	.byte	0x2f, 0x74, 0x6d, 0x70, 0x2f, 0x63, 0x75, 0x74, 0x6c, 0x61, 0x73, 0x73, 0x5f, 0x73, 0x77, 0x65
        /*0026*/ 	.byte	0x65, 0x70, 0x5f, 0x73, 0x72, 0x63, 0x2f, 0x69, 0x6e, 0x63, 0x6c, 0x75, 0x64, 0x65, 0x2f, 0x63
        /*0036*/ 	.byte	0x75, 0x74, 0x65, 0x2f, 0x70, 0x6f, 0x69, 0x6e, 0x74, 0x65, 0x72, 0x5f, 0x66, 0x6c, 0x61, 0x67
        /*0046*/ 	.byte	0x67, 0x65, 0x64, 0x2e, 0x68, 0x70, 0x70, 0x00
	.type		$str$26,@object
	.size		$str$26,($str$25 - $str$26)
$str$26:
        /*004e*/ 	.byte	0x2f, 0x74, 0x6d, 0x70, 0x2f, 0x63, 0x75, 0x74, 0x6c, 0x61, 0x73, 0x73, 0x5f, 0x73, 0x77, 0x65
        /*005e*/ 	.byte	0x65, 0x70, 0x5f, 0x73, 0x72, 0x63, 0x2f, 0x69, 0x6e, 0x63, 0x6c, 0x75, 0x64, 0x65, 0x2f, 0x63
        /*006e*/ 	.byte	0x75, 0x74, 0x65, 0x2f, 0x61, 0x74, 0x6f, 0x6d, 0x2f, 0x63, 0x6f, 0x70, 0x79, 0x5f, 0x74, 0x72
        /*007e*/ 	.byte	0x61, 0x69, 0x74, 0x73, 0x5f, 0x73, 0x6d, 0x31, 0x30, 0x30, 0x2e, 0x68, 0x70, 0x70, 0x00
	.type		$str$25,@object
	.size		$str$25,(__unnamed_1 - $str$25)
$str$25:
        /*008d*/ 	.byte	0x28, 0x28, 0x75, 0x69, 0x6e, 0x74, 0x33, 0x32, 0x5f, 0x74, 0x28, 0x74, 0x68, 0x72, 0x65, 0x61
        /*009d*/ 	.byte	0x64, 0x49, 0x64, 0x78, 0x2e, 0x78, 0x29, 0x20, 0x2f, 0x20, 0x33, 0x32, 0x29, 0x20, 0x25, 0x20
        /*00ad*/ 	.byte	0x34, 0x29, 0x20, 0x3d, 0x3d, 0x20, 0x28, 0x28, 0x28, 0x74, 0x6d, 0x65, 0x6d, 0x5f, 0x61, 0x64
        /*00bd*/ 	.byte	0x64, 0x72, 0x20, 0x3e, 0x3e, 0x20, 0x31, 0x36, 0x29, 0x20, 0x2f, 0x20, 0x33, 0x32, 0x29, 0x20
        /*00cd*/ 	.byte	0x25, 0x20, 0x34, 0x29, 0x00
	.type		__unnamed_1,@object
	.size		__unnamed_1,(__unnamed_2 - __unnamed_1)
__unnamed_1:
        /*00d2*/ 	.byte	0x61, 0x75, 0x74, 0x6f, 0x20, 0x63, 0x75, 0x74, 0x65, 0x3a, 0x3a, 0x61, 0x73, 0x5f, 0x70, 0x6f
        /* <DEDUP_REMOVED lines=24> */
        /*0262*/ 	.byte	0x43, 0x3c, 0x34, 0x30, 0x39, 0x36, 0x3e, 0x3e, 0x3e, 0x3e, 0x5d, 0x00
	.type		__unnamed_2,@object
	.size		__unnamed_2,(.L_2 - __unnamed_2)
__unnamed_2:
        /* <DEDUP_REMOVED lines=42> */
        /*050e*/ 	.byte	0x3e, 0x3e, 0x5d, 0x00
.L_2:


//--------------------- .nv.shared._ZN7cutlass13device_kernelINS_4gemm6kernel13GemmUniversalIN4cute5tupleIJiiiiEEENS1_10collective13CollectiveMmaINS1_46MainloopSm100TmaUmmaWarpSpecializedBlockScaledILi7ELi2ELi1ENS5_IJNS4_1CILi4EEESB_NSA_ILi1EEEEEEEENS5_IJNSA_ILi128EEENSA_ILi256EEESF_EEENS5_IJNS_12float_e2m1_tENS_13float_ue8m0_tEEEENS5_IJNS5_IJlSC_lEEENS4_6LayoutINS5_IJNS5_IJNS5_IJNSA_ILi32EEESB_EEEiEEESP_NS5_IJSC_iEEEEEENS5_IJNS5_IJNS5_IJNSA_ILi16EEESB_EEEiEEENS5_IJNS5_IJNSA_ILi0EEESC_EEENSA_ILi512EEEEEENS5_IJSV_iEEEEEEEEEEESK_S12_NS4_8TiledMMAINS4_8MMA_AtomIJNS4_17SM100_MMA_MXF4_SSISI_SI_fSJ_Li128ELi256ELi32ELNS4_4UMMA5MajorE0ELS17_0ELNS16_7ScaleInE0ELS18_0EEEEEENSM_INS5_IJSC_SC_SC_EEENS5_IJSV_SV_SV_EEEEENS5_IJNS4_10UnderscoreES1E_S1E_EEEEENS5_IJNS4_23SM90_TMA_LOAD_MULTICASTES1H_EEENS5_IJNS4_14ComposedLayoutINS4_7SwizzleILi2ELi4ELi3EEENS4_18smem_ptr_flag_bitsILi4EEENSM_INS5_IJNSA_ILi8EEESF_EEENS5_IJSF_SC_EEEEEEENSM_INS5_IJNS5_IJNS5_IJSO_SC_EEENS5_IJSN_NSA_ILi2EEEEEEEEESC_NS5_IJS1U_SC_EEEEEENS5_IJNS5_IJNS5_IJST_SX_EEESW_EEESV_NS5_IJS1U_SX_EEEEEEEEEEEvNS4_8identityES1I_NS5_IJS1S_NSM_INS5_IJNS5_IJNS5_IJSO_S1U_EEES1V_EEESC_S1X_EEENS5_IJS20_SV_NS5_IJS1U_NSA_ILi1024EEEEEEEEEEEEEEvS25_EENS_8epilogue10collective18CollectiveEpilogueINS2F_23Sm100TmaWarpSpecializedILi4ELi2ELi32ELb1ELb0EEEJNS5_IJNSA_ILi64EEESG_SF_EEENS5_IJNSM_IS2K_SC_EENSM_IS1V_NS5_IJSC_SF_EEEEEEEENS_10bfloat16_tESL_S2Q_SL_NS2F_6fusion15FusionCallbacksIS2J_NS2R_17LinearCombinationIS2Q_fS2Q_fLNS_15FloatRoundStyleE2EEES2L_S2P_JEEENS4_5SM1004TMEM4LOAD26SM100_TMEM_LOAD_32dp32b32xENS4_13SM90_TMA_LOADENS1J_IS1L_NS1M_ILi16EEENSM_INS5_IJS1O_SN_EEENS5_IJSN_SC_EEEEEEENS4_39AutoVectorizingCopyWithAssumedAlignmentILi128EEENS4_14SM90_TMA_STOREES36_S38_S38_EEEvvEEEEvNT_6ParamsE --------------------------
	.section	.nv.shared._ZN7cutlass13device_kernelINS_4gemm6kernel13GemmUniversalIN4cute5tupleIJiiiiEEENS1_10collective13CollectiveMmaINS1_46MainloopSm100TmaUmmaWarpSpecializedBlockScaledILi7ELi2ELi1ENS5_IJNS4_1CILi4EEESB_NSA_ILi1EEEEEEEENS5_IJNSA_ILi128EEENSA_ILi256EEESF_EEENS5_IJNS_12float_e2m1_tENS_13float_ue8m0_tEEEENS5_IJNS5_IJlSC_lEEENS4_6LayoutINS5_IJNS5_IJNS5_IJNSA_ILi32EEESB_EEEiEEESP_NS5_IJSC_iEEEEEENS5_IJNS5_IJNS5_IJNSA_ILi16EEESB_EEEiEEENS5_IJNS5_IJNSA_ILi0EEESC_EEENSA_ILi512EEEEEENS5_IJSV_iEEEEEEEEEEESK_S12_NS4_8TiledMMAINS4_8MMA_AtomIJNS4_17SM100_MMA_MXF4_SSISI_SI_fSJ_Li128ELi256ELi32ELNS4_4UMMA5MajorE0ELS17_0ELNS16_7ScaleInE0ELS18_0EEEEEENSM_INS5_IJSC_SC_SC_EEENS5_IJSV_SV_SV_EEEEENS5_IJNS4_10UnderscoreES1E_S1E_EEEEENS5_IJNS4_23SM90_TMA_LOAD_MULTICASTES1H_EEENS5_IJNS4_14ComposedLayoutINS4_7SwizzleILi2ELi4ELi3EEENS4_18smem_ptr_flag_bitsILi4EEENSM_INS5_IJNSA_ILi8EEESF_EEENS5_IJSF_SC_EEEEEEENSM_INS5_IJNS5_IJNS5_IJSO_SC_EEENS5_IJSN_NSA_ILi2EEEEEEEEESC_NS5_IJS1U_SC_EEEEEENS5_IJNS5_IJNS5_IJST_SX_EEESW_EEESV_NS5_IJS1U_SX_EEEEEEEEEEEvNS4_8identityES1I_NS5_IJS1S_NSM_INS5_IJNS5_IJNS5_IJSO_S1U_EEES1V_EEESC_S1X_EEENS5_IJS20_SV_NS5_IJS1U_NSA_ILi1024EEEEEEEEEEEEEEvS25_EENS_8epilogue10collective18CollectiveEpilogueINS2F_23Sm100TmaWarpSpecializedILi4ELi2ELi32ELb1ELb0EEEJNS5_IJNSA_ILi64EEESG_SF_EEENS5_IJNSM_IS2K_SC_EENSM_IS1V_NS5_IJSC_SF_EEEEEEEENS_10bfloat16_tESL_S2Q_SL_NS2F_6fusion15FusionCallbacksIS2J_NS2R_17LinearCombinationIS2Q_fS2Q_fLNS_15FloatRoundStyleE2EEES2L_S2P_JEEENS4_5SM1004TMEM4LOAD26SM100_TMEM_LOAD_32dp32b32xENS4_13SM90_TMA_LOADENS1J_IS1L_NS1M_ILi16EEENSM_INS5_IJS1O_SN_EEENS5_IJSN_SC_EEEEEEENS4_39AutoVectorizingCopyWithAssumedAlignmentILi128EEENS4_14SM90_TMA_STOREES36_S38_S38_EEEvvEEEEvNT_6ParamsE,"aw",@nobits
	.sectionflags	@""
	.align	16
	.zero		1024


//--------------------- .nv.shared.reserved.0     --------------------------
	.section	.nv.shared.reserved.0,"aw",@nobits
	.weak		__nv_reservedSMEM_offset_0_alias
	.size		__nv_reservedSMEM_offset_0_alias, 0, 64
	.other		__nv_reservedSMEM_offset_0_alias,@"STO_CUDA_RESERVED_SHARED STV_DEFAULT"
__nv_reservedSMEM_offset_0_alias:
	.zero		0
.nv.shared.reserved.0:
	.zero		64
	.weak		__nv_reservedSMEM_tcgen05_partition
	.type		__nv_reservedSMEM_tcgen05_partition,@object
	.size		__nv_reservedSMEM_tcgen05_partition,(.L_0 - __nv_reservedSMEM_tcgen05_partition)
__nv_reservedSMEM_tcgen05_partition:
	.zero		32
.L_0:


//--------------------- .nv.global                --------------------------
	.section	.nv.global,"aw",@nobits
.nv.global:
	.type		_ZN40_INTERNAL_55e9fc8f_4_k_cu_a86570a8_291454cute1_E,@object
	.size		_ZN40_INTERNAL_55e9fc8f_4_k_cu_a86570a8_291454cute1_E,(_ZN40_INTERNAL_55e9fc8f_4_k_cu_a86570a8_291454cuda3std3__45__cpo6cbeginE - _ZN40_INTERNAL_55e9fc8f_4_k_cu_a86570a8_291454cute1_E)
_ZN40_INTERNAL_55e9fc8f_4_k_cu_a86570a8_291454cute1_E:
	.zero		1
	.type		_ZN40_INTERNAL_55e9fc8f_4_k_cu_a86570a8_291454cuda3std3__45__cpo6cbeginE,@object
	.size		_ZN40_INTERNAL_55e9fc8f_4_k_cu_a86570a8_291454cuda3std3__45__cpo6cbeginE,(_ZN40_INTERNAL_55e9fc8f_4_k_cu_a86570a8_291454cuda3std3__48in_placeE - _ZN40_INTERNAL_55e9fc8f_4_k_cu_a86570a8_291454cuda3std3__45__cpo6cbeginE)
_ZN40_INTERNAL_55e9fc8f_4_k_cu_a86570a8_291454cuda3std3__45__cpo6cbeginE:
	.zero		1
	.type		_ZN40_INTERNAL_55e9fc8f_4_k_cu_a86570a8_291454cuda3std3__48in_placeE,@object
	.size		_ZN40_INTERNAL_55e9fc8f_4_k_cu_a86570a8_291454cuda3std3__48in_placeE,(_ZN40_INTERNAL_55e9fc8f_4_k_cu_a86570a8_291454cuda3std6ranges3__45__cpo9iter_moveE - _ZN40_INTERNAL_55e9fc8f_4_k_cu_a86570a8_291454cuda3std3__48in_placeE)
_ZN40_INTERNAL_55e9fc8f_4_k_cu_a86570a8_291454cuda3std3__48in_placeE:
	.zero		1
	.type		_ZN40_INTERNAL_55e9fc8f_4_k_cu_a86570a8_291454cuda3std6ranges3__45__cpo9iter_moveE,@object
	.size		_ZN40_INTERNAL_55e9fc8f_4_k_cu_a86570a8_291454cuda3std6ranges3__45__cpo9iter_moveE,(_ZN40_INTERNAL_55e9fc8f_4_k_cu_a86570a8_291454cuda3std3__45__cpo5beginE - _ZN40_INTERNAL_55e9fc8f_4_k_cu_a86570a8_291454cuda3std6ranges3__45__cpo9iter_moveE)
_ZN40_INTERNAL_55e9fc8f_4_k_cu_a86570a8_291454cuda3std6ranges3__45__cpo9iter_moveE:
	.zero		1
	.type		_ZN40_INTERNAL_55e9fc8f_4_k_cu_a86570a8_291454cuda3std3__45__cpo5beginE,@object
	.size		_ZN40_INTERNAL_55e9fc8f_4_k_cu_a86570a8_291454cuda3std3__45__cpo5beginE,(_ZN40_INTERNAL_55e9fc8f_4_k_cu_a86570a8_291454cuda3std3__442_GLOBAL__N__55e9fc8f_4_k_cu_a86570a8_291456ignoreE - _ZN40_INTERNAL_55e9fc8f_4_k_cu_a86570a8_291454cuda3std3__45__cpo5beginE)
_ZN40_INTERNAL_55e9fc8f_4_k_cu_a86570a8_291454cuda3std3__45__cpo5beginE:
	.zero		1
	.type		_ZN40_INTERNAL_55e9fc8f_4_k_cu_a86570a8_291454cuda3std3__442_GLOBAL__N__55e9fc8f_4_k_cu_a86570a8_291456ignoreE,@object
	.size		_ZN40_INTERNAL_55e9fc8f_4_k_cu_a86570a8_291454cuda3std3__442_GLOBAL__N__55e9fc8f_4_k_cu_a86570a8_291456ignoreE,(_ZN40_INTERNAL_55e9fc8f_4_k_cu_a86570a8_291454cute7productE - _ZN40_INTERNAL_55e9fc8f_4_k_cu_a86570a8_291454cuda3std3__442_GLOBAL__N__55e9fc8f_4_k_cu_a86570a8_291456ignoreE)
_ZN40_INTERNAL_55e9fc8f_4_k_cu_a86570a8_291454cuda3std3__442_GLOBAL__N__55e9fc8f_4_k_cu_a86570a8_291456ignoreE:
	.zero		1
	.type		_ZN40_INTERNAL_55e9fc8f_4_k_cu_a86570a8_291454cute7productE,@object
	.size		_ZN40_INTERNAL_55e9fc8f_4_k_cu_a86570a8_291454cute7productE,(_ZN40_INTERNAL_55e9fc8f_4_k_cu_a86570a8_291454cuda3std3__45__cpo3endE - _ZN40_INTERNAL_55e9fc8f_4_k_cu_a86570a8_291454cute7productE)
_ZN40_INTERNAL_55e9fc8f_4_k_cu_a86570a8_291454cute7productE:
	.zero		1
	.type		_ZN40_INTERNAL_55e9fc8f_4_k_cu_a86570a8_291454cuda3std3__45__cpo3endE,@object
	.size		_ZN40_INTERNAL_55e9fc8f_4_k_cu_a86570a8_291454cuda3std3__45__cpo3endE,(_ZN40_INTERNAL_55e9fc8f_4_k_cu_a86570a8_291454cuda3std3__419piecewise_constructE - _ZN40_INTERNAL_55e9fc8f_4_k_cu_a86570a8_291454cuda3std3__45__cpo3endE)
_ZN40_INTERNAL_55e9fc8f_4_k_cu_a86570a8_291454cuda3std3__45__cpo3endE:
	.zero		1
	.type		_ZN40_INTERNAL_55e9fc8f_4_k_cu_a86570a8_291454cuda3std3__419piecewise_constructE,@object
	.size		_ZN40_INTERNAL_55e9fc8f_4_k_cu_a86570a8_291454cuda3std3__419piecewise_constructE,(_ZN40_INTERNAL_55e9fc8f_4_k_cu_a86570a8_291454cuda3std3__45__cpo4cendE - _ZN40_INTERNAL_55e9fc8f_4_k_cu_a86570a8_291454cuda3std3__419piecewise_constructE)
_ZN40_INTERNAL_55e9fc8f_4_k_cu_a86570a8_291454cuda3std3__419piecewise_constructE:
	.zero		1
	.type		_ZN40_INTERNAL_55e9fc8f_4_k_cu_a86570a8_291454cuda3std3__45__cpo4cendE,@object
	.size		_ZN40_INTERNAL_55e9fc8f_4_k_cu_a86570a8_291454cuda3std3__45__cpo4cendE,(_ZN40_INTERNAL_55e9fc8f_4_k_cu_a86570a8_291454cuda3std6ranges3__45__cpo4swapE - _ZN40_INTERNAL_55e9fc8f_4_k_cu_a86570a8_291454cuda3std3__45__cpo4cendE)
_ZN40_INTERNAL_55e9fc8f_4_k_cu_a86570a8_291454cuda3std3__45__cpo4cendE:
	.zero		1
	.type		_ZN40_INTERNAL_55e9fc8f_4_k_cu_a86570a8_291454cuda3std6ranges3__45__cpo4swapE,@object
	.size		_ZN40_INTERNAL_55e9fc8f_4_k_cu_a86570a8_291454cuda3std6ranges3__45__cpo4swapE,(.L_10 - _ZN40_INTERNAL_55e9fc8f_4_k_cu_a86570a8_291454cuda3std6ranges3__45__cpo4swapE)
_ZN40_INTERNAL_55e9fc8f_4_k_cu_a86570a8_291454cuda3std6ranges3__45__cpo4swapE:
	.zero		1
.L_10:


//--------------------- .nv.constant0._ZN7cutlass13device_kernelINS_4gemm6kernel13GemmUniversalIN4cute5tupleIJiiiiEEENS1_10collective13CollectiveMmaINS1_46MainloopSm100TmaUmmaWarpSpecializedBlockScaledILi7ELi2ELi1ENS5_IJNS4_1CILi4EEESB_NSA_ILi1EEEEEEEENS5_IJNSA_ILi128EEENSA_ILi256EEESF_EEENS5_IJNS_12float_e2m1_tENS_13float_ue8m0_tEEEENS5_IJNS5_IJlSC_lEEENS4_6LayoutINS5_IJNS5_IJNS5_IJNSA_ILi32EEESB_EEEiEEESP_NS5_IJSC_iEEEEEENS5_IJNS5_IJNS5_IJNSA_ILi16EEESB_EEEiEEENS5_IJNS5_IJNSA_ILi0EEESC_EEENSA_ILi512EEEEEENS5_IJSV_iEEEEEEEEEEESK_S12_NS4_8TiledMMAINS4_8MMA_AtomIJNS4_17SM100_MMA_MXF4_SSISI_SI_fSJ_Li128ELi256ELi32ELNS4_4UMMA5MajorE0ELS17_0ELNS16_7ScaleInE0ELS18_0EEEEEENSM_INS5_IJSC_SC_SC_EEENS5_IJSV_SV_SV_EEEEENS5_IJNS4_10UnderscoreES1E_S1E_EEEEENS5_IJNS4_23SM90_TMA_LOAD_MULTICASTES1H_EEENS5_IJNS4_14ComposedLayoutINS4_7SwizzleILi2ELi4ELi3EEENS4_18smem_ptr_flag_bitsILi4EEENSM_INS5_IJNSA_ILi8EEESF_EEENS5_IJSF_SC_EEEEEEENSM_INS5_IJNS5_IJNS5_IJSO_SC_EEENS5_IJSN_NSA_ILi2EEEEEEEEESC_NS5_IJS1U_SC_EEEEEENS5_IJNS5_IJNS5_IJST_SX_EEESW_EEESV_NS5_IJS1U_SX_EEEEEEEEEEEvNS4_8identityES1I_NS5_IJS1S_NSM_INS5_IJNS5_IJNS5_IJSO_S1U_EEES1V_EEESC_S1X_EEENS5_IJS20_SV_NS5_IJS1U_NSA_ILi1024EEEEEEEEEEEEEEvS25_EENS_8epilogue10collective18CollectiveEpilogueINS2F_23Sm100TmaWarpSpecializedILi4ELi2ELi32ELb1ELb0EEEJNS5_IJNSA_ILi64EEESG_SF_EEENS5_IJNSM_IS2K_SC_EENSM_IS1V_NS5_IJSC_SF_EEEEEEEENS_10bfloat16_tESL_S2Q_SL_NS2F_6fusion15FusionCallbacksIS2J_NS2R_17LinearCombinationIS2Q_fS2Q_fLNS_15FloatRoundStyleE2EEES2L_S2P_JEEENS4_5SM1004TMEM4LOAD26SM100_TMEM_LOAD_32dp32b32xENS4_13SM90_TMA_LOADENS1J_IS1L_NS1M_ILi16EEENSM_INS5_IJS1O_SN_EEENS5_IJSN_SC_EEEEEEENS4_39AutoVectorizingCopyWithAssumedAlignmentILi128EEENS4_14SM90_TMA_STOREES36_S38_S38_EEEvvEEEEvNT_6ParamsE --------------------------
	.section	.nv.constant0._ZN7cutlass13device_kernelINS_4gemm6kernel13GemmUniversalIN4cute5tupleIJiiiiEEENS1_10collective13CollectiveMmaINS1_46MainloopSm100TmaUmmaWarpSpecializedBlockScaledILi7ELi2ELi1ENS5_IJNS4_1CILi4EEESB_NSA_ILi1EEEEEEEENS5_IJNSA_ILi128EEENSA_ILi256EEESF_EEENS5_IJNS_12float_e2m1_tENS_13float_ue8m0_tEEEENS5_IJNS5_IJlSC_lEEENS4_6LayoutINS5_IJNS5_IJNS5_IJNSA_ILi32EEESB_EEEiEEESP_NS5_IJSC_iEEEEEENS5_IJNS5_IJNS5_IJNSA_ILi16EEESB_EEEiEEENS5_IJNS5_IJNSA_ILi0EEESC_EEENSA_ILi512EEEEEENS5_IJSV_iEEEEEEEEEEESK_S12_NS4_8TiledMMAINS4_8MMA_AtomIJNS4_17SM100_MMA_MXF4_SSISI_SI_fSJ_Li128ELi256ELi32ELNS4_4UMMA5MajorE0ELS17_0ELNS16_7ScaleInE0ELS18_0EEEEEENSM_INS5_IJSC_SC_SC_EEENS5_IJSV_SV_SV_EEEEENS5_IJNS4_10UnderscoreES1E_S1E_EEEEENS5_IJNS4_23SM90_TMA_LOAD_MULTICASTES1H_EEENS5_IJNS4_14ComposedLayoutINS4_7SwizzleILi2ELi4ELi3EEENS4_18smem_ptr_flag_bitsILi4EEENSM_INS5_IJNSA_ILi8EEESF_EEENS5_IJSF_SC_EEEEEEENSM_INS5_IJNS5_IJNS5_IJSO_SC_EEENS5_IJSN_NSA_ILi2EEEEEEEEESC_NS5_IJS1U_SC_EEEEEENS5_IJNS5_IJNS5_IJST_SX_EEESW_EEESV_NS5_IJS1U_SX_EEEEEEEEEEEvNS4_8identityES1I_NS5_IJS1S_NSM_INS5_IJNS5_IJNS5_IJSO_S1U_EEES1V_EEESC_S1X_EEENS5_IJS20_SV_NS5_IJS1U_NSA_ILi1024EEEEEEEEEEEEEEvS25_EENS_8epilogue10collective18CollectiveEpilogueINS2F_23Sm100TmaWarpSpecializedILi4ELi2ELi32ELb1ELb0EEEJNS5_IJNSA_ILi64EEESG_SF_EEENS5_IJNSM_IS2K_SC_EENSM_IS1V_NS5_IJSC_SF_EEEEEEEENS_10bfloat16_tESL_S2Q_SL_NS2F_6fusion15FusionCallbacksIS2J_NS2R_17LinearCombinationIS2Q_fS2Q_fLNS_15FloatRoundStyleE2EEES2L_S2P_JEEENS4_5SM1004TMEM4LOAD26SM100_TMEM_LOAD_32dp32b32xENS4_13SM90_TMA_LOADENS1J_IS1L_NS1M_ILi16EEENSM_INS5_IJS1O_SN_EEENS5_IJSN_SC_EEEEEEENS4_39AutoVectorizingCopyWithAssumedAlignmentILi128EEENS4_14SM90_TMA_STOREES36_S38_S38_EEEvvEEEEvNT_6ParamsE,"a",@progbits
	.sectionflags	@""
	.align	4
.nv.constant0._ZN7cutlass13device_kernelINS_4gemm6kernel13GemmUniversalIN4cute5tupleIJiiiiEEENS1_10collective13CollectiveMmaINS1_46MainloopSm100TmaUmmaWarpSpecializedBlockScaledILi7ELi2ELi1ENS5_IJNS4_1CILi4EEESB_NSA_ILi1EEEEEEEENS5_IJNSA_ILi128EEENSA_ILi256EEESF_EEENS5_IJNS_12float_e2m1_tENS_13float_ue8m0_tEEEENS5_IJNS5_IJlSC_lEEENS4_6LayoutINS5_IJNS5_IJNS5_IJNSA_ILi32EEESB_EEEiEEESP_NS5_IJSC_iEEEEEENS5_IJNS5_IJNS5_IJNSA_ILi16EEESB_EEEiEEENS5_IJNS5_IJNSA_ILi0EEESC_EEENSA_ILi512EEEEEENS5_IJSV_iEEEEEEEEEEESK_S12_NS4_8TiledMMAINS4_8MMA_AtomIJNS4_17SM100_MMA_MXF4_SSISI_SI_fSJ_Li128ELi256ELi32ELNS4_4UMMA5MajorE0ELS17_0ELNS16_7ScaleInE0ELS18_0EEEEEENSM_INS5_IJSC_SC_SC_EEENS5_IJSV_SV_SV_EEEEENS5_IJNS4_10UnderscoreES1E_S1E_EEEEENS5_IJNS4_23SM90_TMA_LOAD_MULTICASTES1H_EEENS5_IJNS4_14ComposedLayoutINS4_7SwizzleILi2ELi4ELi3EEENS4_18smem_ptr_flag_bitsILi4EEENSM_INS5_IJNSA_ILi8EEESF_EEENS5_IJSF_SC_EEEEEEENSM_INS5_IJNS5_IJNS5_IJSO_SC_EEENS5_IJSN_NSA_ILi2EEEEEEEEESC_NS5_IJS1U_SC_EEEEEENS5_IJNS5_IJNS5_IJST_SX_EEESW_EEESV_NS5_IJS1U_SX_EEEEEEEEEEEvNS4_8identityES1I_NS5_IJS1S_NSM_INS5_IJNS5_IJNS5_IJSO_S1U_EEES1V_EEESC_S1X_EEENS5_IJS20_SV_NS5_IJS1U_NSA_ILi1024EEEEEEEEEEEEEEvS25_EENS_8epilogue10collective18CollectiveEpilogueINS2F_23Sm100TmaWarpSpecializedILi4ELi2ELi32ELb1ELb0EEEJNS5_IJNSA_ILi64EEESG_SF_EEENS5_IJNSM_IS2K_SC_EENSM_IS1V_NS5_IJSC_SF_EEEEEEEENS_10bfloat16_tESL_S2Q_SL_NS2F_6fusion15FusionCallbacksIS2J_NS2R_17LinearCombinationIS2Q_fS2Q_fLNS_15FloatRoundStyleE2EEES2L_S2P_JEEENS4_5SM1004TMEM4LOAD26SM100_TMEM_LOAD_32dp32b32xENS4_13SM90_TMA_LOADENS1J_IS1L_NS1M_ILi16EEENSM_INS5_IJS1O_SN_EEENS5_IJSN_SC_EEEEEEENS4_39AutoVectorizingCopyWithAssumedAlignmentILi128EEENS4_14SM90_TMA_STOREES36_S38_S38_EEEvvEEEEvNT_6ParamsE:
	.zero		3968


//--------------------- SYMBOLS --------------------------

	.type		.nv.reservedSmem.offset0,@object
	.size		.nv.reservedSmem.offset0,0x4
	.type		.nv.reservedSmem.cap,@object
	.size		.nv.reservedSmem.cap,0x4
	.type		__assertfail,@function
